//
// Generated by NVIDIA NVVM Compiler
//
// Compiler Build ID: CL-36424714
// Cuda compilation tools, release 13.0, V13.0.88
// Based on NVVM 20.0.0
//

.version 9.0
.target sm_100
.address_size 64

	// .globl	_Z3mc2PfS_S_fffffS_S_iffffi
.global .align 4 .b8 __cudart_i2opi_f[24] = {65, 144, 67, 60, 153, 149, 98, 219, 192, 221, 52, 245, 209, 87, 39, 252, 41, 21, 68, 78, 110, 131, 249, 162};

.visible .entry _Z3mc2PfS_S_fffffS_S_iffffi(
	.param .u64 .ptr .align 1 _Z3mc2PfS_S_fffffS_S_iffffi_param_0,
	.param .u64 .ptr .align 1 _Z3mc2PfS_S_fffffS_S_iffffi_param_1,
	.param .u64 .ptr .align 1 _Z3mc2PfS_S_fffffS_S_iffffi_param_2,
	.param .f32 _Z3mc2PfS_S_fffffS_S_iffffi_param_3,
	.param .f32 _Z3mc2PfS_S_fffffS_S_iffffi_param_4,
	.param .f32 _Z3mc2PfS_S_fffffS_S_iffffi_param_5,
	.param .f32 _Z3mc2PfS_S_fffffS_S_iffffi_param_6,
	.param .f32 _Z3mc2PfS_S_fffffS_S_iffffi_param_7,
	.param .u64 .ptr .align 1 _Z3mc2PfS_S_fffffS_S_iffffi_param_8,
	.param .u64 .ptr .align 1 _Z3mc2PfS_S_fffffS_S_iffffi_param_9,
	.param .u32 _Z3mc2PfS_S_fffffS_S_iffffi_param_10,
	.param .f32 _Z3mc2PfS_S_fffffS_S_iffffi_param_11,
	.param .f32 _Z3mc2PfS_S_fffffS_S_iffffi_param_12,
	.param .f32 _Z3mc2PfS_S_fffffS_S_iffffi_param_13,
	.param .f32 _Z3mc2PfS_S_fffffS_S_iffffi_param_14,
	.param .u32 _Z3mc2PfS_S_fffffS_S_iffffi_param_15
)
{
	.local .align 4 .b8 	__local_depot0[28];
	.reg .b64 	%SP;
	.reg .b64 	%SPL;
	.reg .pred 	%p<433>;
	.reg .b32 	%r<1440>;
	.reg .b32 	%f<1684>;
	.reg .b64 	%rd<689>;
	.reg .b64 	%fd<143>;

	mov.u64 	%SPL, __local_depot0;
	ld.param.u64 	%rd154, [_Z3mc2PfS_S_fffffS_S_iffffi_param_8];
	ld.param.u64 	%rd155, [_Z3mc2PfS_S_fffffS_S_iffffi_param_9];
	ld.param.u32 	%r487, [_Z3mc2PfS_S_fffffS_S_iffffi_param_15];
	cvta.to.global.u64 	%rd1, %rd154;
	cvta.to.global.u64 	%rd2, %rd155;
	add.u64 	%rd3, %SPL, 0;
	add.u64 	%rd4, %SPL, 0;
	add.u64 	%rd5, %SPL, 0;
	add.u64 	%rd6, %SPL, 0;
	add.u64 	%rd7, %SPL, 0;
	add.u64 	%rd8, %SPL, 0;
	add.u64 	%rd9, %SPL, 0;
	add.u64 	%rd10, %SPL, 0;
	add.u64 	%rd11, %SPL, 0;
	add.u64 	%rd12, %SPL, 0;
	add.u64 	%rd13, %SPL, 0;
	add.u64 	%rd14, %SPL, 0;
	add.u64 	%rd15, %SPL, 0;
	add.u64 	%rd16, %SPL, 0;
	add.u64 	%rd17, %SPL, 0;
	add.u64 	%rd18, %SPL, 0;
	add.u64 	%rd19, %SPL, 0;
	add.u64 	%rd20, %SPL, 0;
	add.u64 	%rd21, %SPL, 0;
	add.u64 	%rd22, %SPL, 0;
	add.u64 	%rd23, %SPL, 0;
	add.u64 	%rd24, %SPL, 0;
	add.u64 	%rd25, %SPL, 0;
	add.u64 	%rd26, %SPL, 0;
	add.u64 	%rd27, %SPL, 0;
	add.u64 	%rd28, %SPL, 0;
	add.u64 	%rd29, %SPL, 0;
	add.u64 	%rd30, %SPL, 0;
	add.u64 	%rd31, %SPL, 0;
	add.u64 	%rd32, %SPL, 0;
	add.u64 	%rd33, %SPL, 0;
	add.u64 	%rd34, %SPL, 0;
	add.u64 	%rd35, %SPL, 0;
	add.u64 	%rd36, %SPL, 0;
	add.u64 	%rd37, %SPL, 0;
	mov.u32 	%r488, %tid.x;
	mov.u32 	%r489, %ntid.x;
	mov.u32 	%r490, %ctaid.x;
	mad.lo.s32 	%r1, %r489, %r490, %r488;
	setp.ge.s32 	%p3, %r1, %r487;
	@%p3 bra 	$L__BB0_343;
	ld.param.u32 	%r1271, [_Z3mc2PfS_S_fffffS_S_iffffi_param_15];
	ld.param.u32 	%r1258, [_Z3mc2PfS_S_fffffS_S_iffffi_param_10];
	ld.param.u64 	%rd651, [_Z3mc2PfS_S_fffffS_S_iffffi_param_2];
	ld.param.u64 	%rd649, [_Z3mc2PfS_S_fffffS_S_iffffi_param_0];
	cvta.to.global.u64 	%rd191, %rd651;
	cvta.to.global.u64 	%rd192, %rd649;
	mul.wide.s32 	%rd193, %r1, 4;
	add.s64 	%rd38, %rd191, %rd193;
	ld.global.f32 	%f329, [%rd38];
	add.f32 	%f1, %f329, %f329;
	mul.wide.s32 	%rd194, %r1271, 4;
	add.s64 	%rd195, %rd38, %rd194;
	ld.global.f32 	%f1679, [%rd195];
	add.s64 	%rd39, %rd192, %rd193;
	ld.global.f32 	%f1681, [%rd39];
	add.s64 	%rd196, %rd39, %rd194;
	ld.global.f32 	%f1682, [%rd196];
	setp.lt.s32 	%p4, %r1258, 1;
	mov.b32 	%r1438, -1;
	mov.b32 	%r1437, 0;
	mov.u32 	%r1439, %r1438;
	@%p4 bra 	$L__BB0_6;
	mov.b32 	%r1273, 0;
	ld.param.u32 	%r1259, [_Z3mc2PfS_S_fffffS_S_iffffi_param_10];
$L__BB0_3:
	mul.wide.u32 	%rd197, %r1273, 4;
	add.s64 	%rd198, %rd2, %rd197;
	ld.global.f32 	%f330, [%rd198];
	sub.f32 	%f331, %f1681, %f330;
	add.s32 	%r3, %r1273, %r1259;
	mul.wide.u32 	%rd199, %r3, 4;
	add.s64 	%rd200, %rd2, %rd199;
	ld.global.f32 	%f332, [%rd200];
	sub.f32 	%f333, %f1682, %f332;
	mul.f32 	%f334, %f333, %f333;
	fma.rn.f32 	%f335, %f331, %f331, %f334;
	sqrt.rn.f32 	%f5, %f335;
	add.s64 	%rd201, %rd1, %rd197;
	ld.global.f32 	%f336, [%rd201];
	setp.geu.f32 	%p5, %f5, %f336;
	@%p5 bra 	$L__BB0_5;
	mul.wide.u32 	%rd202, %r3, 4;
	add.s64 	%rd203, %rd1, %rd202;
	ld.global.f32 	%f337, [%rd203];
	setp.gt.f32 	%p7, %f5, %f337;
	selp.b32 	%r1439, 3, 0, %p7;
	mov.u32 	%r1437, %r1273;
	mov.u32 	%r1438, %r1273;
	bra.uni 	$L__BB0_6;
$L__BB0_5:
	ld.param.u32 	%r1437, [_Z3mc2PfS_S_fffffS_S_iffffi_param_10];
	add.s32 	%r1273, %r1273, 1;
	setp.ne.s32 	%p6, %r1273, %r1437;
	mov.u32 	%r1439, %r1438;
	@%p6 bra 	$L__BB0_3;
$L__BB0_6:
	ld.param.f32 	%f1601, [_Z3mc2PfS_S_fffffS_S_iffffi_param_12];
	ld.param.f32 	%f1583, [_Z3mc2PfS_S_fffffS_S_iffffi_param_5];
	ld.param.f32 	%f1577, [_Z3mc2PfS_S_fffffS_S_iffffi_param_3];
	ld.param.u64 	%rd650, [_Z3mc2PfS_S_fffffS_S_iffffi_param_1];
	cvta.to.global.u64 	%rd204, %rd650;
	mul.wide.s32 	%rd205, %r1, 4;
	add.s64 	%rd40, %rd204, %rd205;
	div.rn.f32 	%f339, %f1577, %f1583;
	mul.f32 	%f6, %f339, %f1601;
	div.rn.f32 	%f340, %f1583, %f1577;
	div.rn.f32 	%f7, %f340, %f1601;
	cvt.f64.f32 	%fd1, %f1;
	mul.f64 	%fd2, %fd1, 0d400921FB54442EEA;
	cvt.rn.f32.f64 	%f1680, %fd2;
	mov.f32 	%f1683, 0f00000000;
	mov.b32 	%r1280, 0;
	mov.u64 	%rd473, __cudart_i2opi_f;
$L__BB0_7:
	setp.ne.s32 	%p8, %r1438, -1;
	@%p8 bra 	$L__BB0_151;
	ld.param.u32 	%r1264, [_Z3mc2PfS_S_fffffS_S_iffffi_param_10];
	setp.lt.s32 	%p242, %r1264, 1;
	mov.b32 	%r1437, 0;
	@%p242 bra 	$L__BB0_75;
	mov.f32 	%f1064, 0f3F800000;
	sub.f32 	%f1632, %f1064, %f1683;
	mul.f32 	%f1065, %f1680, 0f3F22F983;
	cvt.rni.s32.f32 	%r1331, %f1065;
	cvt.rn.f32.s32 	%f1066, %r1331;
	fma.rn.f32 	%f1067, %f1066, 0fBFC90FDA, %f1680;
	fma.rn.f32 	%f1068, %f1066, 0fB3A22168, %f1067;
	fma.rn.f32 	%f1630, %f1066, 0fA7C234C5, %f1068;
	abs.f32 	%f16, %f1680;
	setp.ltu.f32 	%p243, %f16, 0f47CE4780;
	setp.eq.f32 	%p244, %f16, 0f7F800000;
	mov.b32 	%r14, %f1680;
	shr.u32 	%r930, %r14, 23;
	and.b32  	%r931, %r930, 224;
	add.s32 	%r932, %r931, -128;
	shl.b32 	%r933, %r14, 8;
	or.b32  	%r15, %r933, -2147483648;
	shr.u32 	%r934, %r932, 5;
	and.b32  	%r16, %r930, 31;
	cvt.u64.u32 	%rd423, %r934;
	neg.s64 	%rd41, %rd423;
	or.pred  	%p1, %p243, %p244;
	mov.b32 	%r1315, 0;
$L__BB0_10:
	ld.param.u32 	%r1265, [_Z3mc2PfS_S_fffffS_S_iffffi_param_10];
	ld.param.f32 	%f1588, [_Z3mc2PfS_S_fffffS_S_iffffi_param_5];
	mul.wide.u32 	%rd424, %r1315, 4;
	add.s64 	%rd425, %rd2, %rd424;
	ld.global.f32 	%f1625, [%rd425];
	sub.f32 	%f18, %f1681, %f1625;
	add.s32 	%r935, %r1315, %r1265;
	mul.wide.u32 	%rd426, %r935, 4;
	add.s64 	%rd427, %rd2, %rd426;
	ld.global.f32 	%f1069, [%rd427];
	sub.f32 	%f19, %f1682, %f1069;
	mul.f32 	%f1070, %f19, %f19;
	fma.rn.f32 	%f20, %f18, %f18, %f1070;
	sqrt.rn.f32 	%f1071, %f20;
	add.s64 	%rd428, %rd1, %rd424;
	ld.global.f32 	%f1624, [%rd428];
	fma.rn.f32 	%f1072, %f1588, %f1632, %f1624;
	setp.geu.f32 	%p245, %f1071, %f1072;
	@%p245 bra 	$L__BB0_41;
	selp.b32 	%r1285, %r1331, 0, %p243;
	mov.f32 	%f1073, 0f00000000;
	mul.rn.f32 	%f1074, %f1680, %f1073;
	selp.f32 	%f1612, %f1630, %f1074, %p243;
	@%p1 bra 	$L__BB0_17;
	mov.b64 	%rd652, 0;
	mov.b32 	%r1282, 0;
$L__BB0_13:
	.pragma "nounroll";
	mul.wide.u32 	%rd430, %r1282, 4;
	mov.u64 	%rd431, __cudart_i2opi_f;
	add.s64 	%rd432, %rd431, %rd430;
	ld.global.nc.u32 	%r937, [%rd432];
	mad.wide.u32 	%rd433, %r937, %r15, %rd652;
	shr.u64 	%rd652, %rd433, 32;
	add.s64 	%rd434, %rd37, %rd430;
	st.local.u32 	[%rd434], %rd433;
	add.s32 	%r1282, %r1282, 1;
	setp.ne.s32 	%p247, %r1282, 6;
	@%p247 bra 	$L__BB0_13;
	setp.eq.s32 	%p248, %r16, 0;
	st.local.u32 	[%rd37+24], %rd652;
	shl.b64 	%rd435, %rd41, 2;
	add.s64 	%rd436, %rd37, %rd435;
	ld.local.u32 	%r1283, [%rd436+24];
	ld.local.u32 	%r1284, [%rd436+20];
	@%p248 bra 	$L__BB0_16;
	shf.l.wrap.b32 	%r1283, %r1284, %r1283, %r16;
	ld.local.u32 	%r938, [%rd436+16];
	shf.l.wrap.b32 	%r1284, %r938, %r1284, %r16;
$L__BB0_16:
	setp.lt.s32 	%p249, %r14, 0;
	shr.u32 	%r939, %r1283, 30;
	shf.l.wrap.b32 	%r940, %r1284, %r1283, 2;
	shl.b32 	%r941, %r1284, 2;
	shr.u32 	%r942, %r940, 31;
	add.s32 	%r943, %r942, %r939;
	neg.s32 	%r944, %r943;
	selp.b32 	%r1285, %r944, %r943, %p249;
	xor.b32  	%r945, %r940, %r14;
	shr.s32 	%r946, %r940, 31;
	xor.b32  	%r947, %r946, %r940;
	xor.b32  	%r948, %r946, %r941;
	cvt.u64.u32 	%rd439, %r947;
	shl.b64 	%rd440, %rd439, 32;
	cvt.u64.u32 	%rd441, %r948;
	or.b64  	%rd442, %rd440, %rd441;
	cvt.rn.f64.s64 	%fd90, %rd442;
	mul.f64 	%fd91, %fd90, 0d3BF921FB54442D19;
	cvt.rn.f32.f64 	%f1075, %fd91;
	neg.f32 	%f1076, %f1075;
	setp.lt.s32 	%p250, %r945, 0;
	selp.f32 	%f1612, %f1076, %f1075, %p250;
$L__BB0_17:
	setp.ltu.f32 	%p251, %f16, 0f47CE4780;
	selp.b32 	%r1289, %r1331, 0, %p251;
	mov.f32 	%f1077, 0f00000000;
	mul.rn.f32 	%f1078, %f1680, %f1077;
	selp.f32 	%f1613, %f1630, %f1078, %p251;
	add.s32 	%r949, %r1285, 1;
	mul.rn.f32 	%f1079, %f1612, %f1612;
	and.b32  	%r950, %r1285, 1;
	setp.eq.b32 	%p252, %r950, 1;
	selp.f32 	%f1080, %f1612, 0f3F800000, %p252;
	fma.rn.f32 	%f1081, %f1079, %f1080, 0f00000000;
	fma.rn.f32 	%f1082, %f1079, 0f37CBAC00, 0fBAB607ED;
	selp.f32 	%f1083, 0fB94D4153, %f1082, %p252;
	selp.f32 	%f1084, 0f3C0885E4, 0f3D2AAABB, %p252;
	fma.rn.f32 	%f1085, %f1083, %f1079, %f1084;
	selp.f32 	%f1086, 0fBE2AAAA8, 0fBEFFFFFF, %p252;
	fma.rn.f32 	%f1087, %f1085, %f1079, %f1086;
	fma.rn.f32 	%f1088, %f1087, %f1081, %f1080;
	and.b32  	%r951, %r949, 2;
	setp.eq.s32 	%p253, %r951, 0;
	sub.f32 	%f1089, %f1077, %f1088;
	selp.f32 	%f26, %f1088, %f1089, %p253;
	@%p1 bra 	$L__BB0_23;
	mov.b64 	%rd653, 0;
	mov.b32 	%r1286, 0;
$L__BB0_19:
	.pragma "nounroll";
	mul.wide.u32 	%rd444, %r1286, 4;
	mov.u64 	%rd445, __cudart_i2opi_f;
	add.s64 	%rd446, %rd445, %rd444;
	ld.global.nc.u32 	%r953, [%rd446];
	mad.wide.u32 	%rd447, %r953, %r15, %rd653;
	shr.u64 	%rd653, %rd447, 32;
	add.s64 	%rd448, %rd36, %rd444;
	st.local.u32 	[%rd448], %rd447;
	add.s32 	%r1286, %r1286, 1;
	setp.ne.s32 	%p254, %r1286, 6;
	@%p254 bra 	$L__BB0_19;
	setp.eq.s32 	%p255, %r16, 0;
	st.local.u32 	[%rd36+24], %rd653;
	shl.b64 	%rd449, %rd41, 2;
	add.s64 	%rd450, %rd36, %rd449;
	ld.local.u32 	%r1287, [%rd450+24];
	ld.local.u32 	%r1288, [%rd450+20];
	@%p255 bra 	$L__BB0_22;
	shf.l.wrap.b32 	%r1287, %r1288, %r1287, %r16;
	ld.local.u32 	%r954, [%rd450+16];
	shf.l.wrap.b32 	%r1288, %r954, %r1288, %r16;
$L__BB0_22:
	setp.lt.s32 	%p256, %r14, 0;
	shr.u32 	%r955, %r1287, 30;
	shf.l.wrap.b32 	%r956, %r1288, %r1287, 2;
	shl.b32 	%r957, %r1288, 2;
	shr.u32 	%r958, %r956, 31;
	add.s32 	%r959, %r958, %r955;
	neg.s32 	%r960, %r959;
	selp.b32 	%r1289, %r960, %r959, %p256;
	xor.b32  	%r961, %r956, %r14;
	shr.s32 	%r962, %r956, 31;
	xor.b32  	%r963, %r962, %r956;
	xor.b32  	%r964, %r962, %r957;
	cvt.u64.u32 	%rd453, %r963;
	shl.b64 	%rd454, %rd453, 32;
	cvt.u64.u32 	%rd455, %r964;
	or.b64  	%rd456, %rd454, %rd455;
	cvt.rn.f64.s64 	%fd92, %rd456;
	mul.f64 	%fd93, %fd92, 0d3BF921FB54442D19;
	cvt.rn.f32.f64 	%f1090, %fd93;
	neg.f32 	%f1091, %f1090;
	setp.lt.s32 	%p257, %r961, 0;
	selp.f32 	%f1613, %f1091, %f1090, %p257;
$L__BB0_23:
	mul.rn.f32 	%f1093, %f1613, %f1613;
	and.b32  	%r965, %r1289, 1;
	setp.eq.b32 	%p258, %r965, 1;
	selp.f32 	%f1094, 0f3F800000, %f1613, %p258;
	fma.rn.f32 	%f1095, %f1093, %f1094, 0f00000000;
	fma.rn.f32 	%f1096, %f1093, 0f37CBAC00, 0fBAB607ED;
	selp.f32 	%f1097, %f1096, 0fB94D4153, %p258;
	selp.f32 	%f1098, 0f3D2AAABB, 0f3C0885E4, %p258;
	fma.rn.f32 	%f1099, %f1097, %f1093, %f1098;
	selp.f32 	%f1100, 0fBEFFFFFF, 0fBE2AAAA8, %p258;
	fma.rn.f32 	%f1101, %f1099, %f1093, %f1100;
	fma.rn.f32 	%f1102, %f1101, %f1095, %f1094;
	and.b32  	%r966, %r1289, 2;
	setp.eq.s32 	%p259, %r966, 0;
	mov.f32 	%f1103, 0f00000000;
	sub.f32 	%f1104, %f1103, %f1102;
	selp.f32 	%f1105, %f1102, %f1104, %p259;
	mul.f32 	%f1106, %f19, %f1105;
	fma.rn.f32 	%f1107, %f18, %f26, %f1106;
	add.f32 	%f29, %f1107, %f1107;
	mul.f32 	%f1108, %f1624, %f1624;
	sub.f32 	%f1109, %f20, %f1108;
	mul.f32 	%f30, %f29, %f29;
	mul.f32 	%f31, %f1109, 0f40800000;
	setp.lt.f32 	%p260, %f30, %f31;
	mov.f32 	%f1614, 0f7F800000;
	@%p260 bra 	$L__BB0_25;
	sub.f32 	%f1110, %f30, %f31;
	sqrt.rn.f32 	%f1111, %f1110;
	sub.f32 	%f1112, %f1111, %f29;
	mul.f32 	%f1113, %f1112, 0f3F000000;
	setp.gtu.f32 	%p261, %f1113, 0f00000000;
	selp.f32 	%f1114, %f1113, 0f7F800000, %p261;
	neg.f32 	%f1115, %f29;
	sub.f32 	%f1116, %f1115, %f1111;
	mul.f32 	%f1117, %f1116, 0f3F000000;
	setp.gtu.f32 	%p262, %f1117, 0f00000000;
	selp.f32 	%f1118, %f1117, 0f7F800000, %p262;
	setp.lt.f32 	%p263, %f1114, %f1118;
	selp.f32 	%f1614, %f1114, %f1118, %p263;
$L__BB0_25:
	ld.param.f32 	%f1589, [_Z3mc2PfS_S_fffffS_S_iffffi_param_5];
	div.rn.f32 	%f1119, %f1614, %f1589;
	setp.geu.f32 	%p264, %f1119, %f1632;
	@%p264 bra 	$L__BB0_41;
	sub.s32 	%r40, 32, %r16;
	selp.b32 	%r1293, %r1331, 0, %p251;
	mov.f32 	%f1120, 0f00000000;
	mul.rn.f32 	%f1121, %f1680, %f1120;
	selp.f32 	%f1615, %f1630, %f1121, %p251;
	@%p1 bra 	$L__BB0_32;
	mov.b64 	%rd654, 0;
	mov.b32 	%r1290, 0;
$L__BB0_28:
	.pragma "nounroll";
	mul.wide.u32 	%rd458, %r1290, 4;
	mov.u64 	%rd459, __cudart_i2opi_f;
	add.s64 	%rd460, %rd459, %rd458;
	ld.global.nc.u32 	%r968, [%rd460];
	mad.wide.u32 	%rd461, %r968, %r15, %rd654;
	shr.u64 	%rd654, %rd461, 32;
	add.s64 	%rd462, %rd35, %rd458;
	st.local.u32 	[%rd462], %rd461;
	add.s32 	%r1290, %r1290, 1;
	setp.ne.s32 	%p266, %r1290, 6;
	@%p266 bra 	$L__BB0_28;
	setp.eq.s32 	%p267, %r16, 0;
	st.local.u32 	[%rd35+24], %rd654;
	shl.b64 	%rd463, %rd41, 2;
	add.s64 	%rd464, %rd35, %rd463;
	ld.local.u32 	%r1291, [%rd464+24];
	ld.local.u32 	%r1292, [%rd464+20];
	@%p267 bra 	$L__BB0_31;
	shl.b32 	%r969, %r1291, %r16;
	shr.u32 	%r970, %r1292, %r40;
	add.s32 	%r1291, %r970, %r969;
	shl.b32 	%r971, %r1292, %r16;
	ld.local.u32 	%r972, [%rd464+16];
	shr.u32 	%r973, %r972, %r40;
	add.s32 	%r1292, %r973, %r971;
$L__BB0_31:
	setp.lt.s32 	%p268, %r14, 0;
	shr.u32 	%r974, %r1291, 30;
	shf.l.wrap.b32 	%r975, %r1292, %r1291, 2;
	shl.b32 	%r976, %r1292, 2;
	shr.u32 	%r977, %r975, 31;
	add.s32 	%r978, %r977, %r974;
	neg.s32 	%r979, %r978;
	selp.b32 	%r1293, %r979, %r978, %p268;
	xor.b32  	%r980, %r975, %r14;
	shr.s32 	%r981, %r975, 31;
	xor.b32  	%r982, %r981, %r975;
	xor.b32  	%r983, %r981, %r976;
	cvt.u64.u32 	%rd467, %r982;
	shl.b64 	%rd468, %rd467, 32;
	cvt.u64.u32 	%rd469, %r983;
	or.b64  	%rd470, %rd468, %rd469;
	cvt.rn.f64.s64 	%fd94, %rd470;
	mul.f64 	%fd95, %fd94, 0d3BF921FB54442D19;
	cvt.rn.f32.f64 	%f1122, %fd95;
	neg.f32 	%f1123, %f1122;
	setp.lt.s32 	%p269, %r980, 0;
	selp.f32 	%f1615, %f1123, %f1122, %p269;
$L__BB0_32:
	setp.ltu.f32 	%p270, %f16, 0f47CE4780;
	selp.b32 	%r1297, %r1331, 0, %p270;
	mov.f32 	%f1124, 0f00000000;
	mul.rn.f32 	%f1125, %f1680, %f1124;
	selp.f32 	%f1616, %f1630, %f1125, %p270;
	add.s32 	%r984, %r1293, 1;
	mul.rn.f32 	%f1126, %f1615, %f1615;
	and.b32  	%r985, %r1293, 1;
	setp.eq.b32 	%p271, %r985, 1;
	selp.f32 	%f1127, %f1615, 0f3F800000, %p271;
	fma.rn.f32 	%f1128, %f1126, %f1127, 0f00000000;
	fma.rn.f32 	%f1129, %f1126, 0f37CBAC00, 0fBAB607ED;
	selp.f32 	%f1130, 0fB94D4153, %f1129, %p271;
	selp.f32 	%f1131, 0f3C0885E4, 0f3D2AAABB, %p271;
	fma.rn.f32 	%f1132, %f1130, %f1126, %f1131;
	selp.f32 	%f1133, 0fBE2AAAA8, 0fBEFFFFFF, %p271;
	fma.rn.f32 	%f1134, %f1132, %f1126, %f1133;
	fma.rn.f32 	%f1135, %f1134, %f1128, %f1127;
	and.b32  	%r986, %r984, 2;
	setp.eq.s32 	%p272, %r986, 0;
	sub.f32 	%f1136, %f1124, %f1135;
	selp.f32 	%f1137, %f1135, %f1136, %p272;
	mul.f32 	%f38, %f18, %f1137;
	@%p1 bra 	$L__BB0_38;
	mov.b64 	%rd655, 0;
	mov.b32 	%r1294, 0;
$L__BB0_34:
	.pragma "nounroll";
	mul.wide.u32 	%rd472, %r1294, 4;
	add.s64 	%rd474, %rd473, %rd472;
	ld.global.nc.u32 	%r988, [%rd474];
	mad.wide.u32 	%rd475, %r988, %r15, %rd655;
	shr.u64 	%rd655, %rd475, 32;
	add.s64 	%rd476, %rd34, %rd472;
	st.local.u32 	[%rd476], %rd475;
	add.s32 	%r1294, %r1294, 1;
	setp.ne.s32 	%p273, %r1294, 6;
	@%p273 bra 	$L__BB0_34;
	setp.eq.s32 	%p274, %r16, 0;
	st.local.u32 	[%rd34+24], %rd655;
	shl.b64 	%rd477, %rd41, 2;
	add.s64 	%rd478, %rd34, %rd477;
	ld.local.u32 	%r1295, [%rd478+24];
	ld.local.u32 	%r1296, [%rd478+20];
	@%p274 bra 	$L__BB0_37;
	shl.b32 	%r989, %r1295, %r16;
	shr.u32 	%r990, %r1296, %r40;
	add.s32 	%r1295, %r990, %r989;
	shl.b32 	%r991, %r1296, %r16;
	ld.local.u32 	%r992, [%rd478+16];
	shr.u32 	%r993, %r992, %r40;
	add.s32 	%r1296, %r993, %r991;
$L__BB0_37:
	setp.lt.s32 	%p275, %r14, 0;
	shr.u32 	%r994, %r1295, 30;
	shf.l.wrap.b32 	%r995, %r1296, %r1295, 2;
	shl.b32 	%r996, %r1296, 2;
	shr.u32 	%r997, %r995, 31;
	add.s32 	%r998, %r997, %r994;
	neg.s32 	%r999, %r998;
	selp.b32 	%r1297, %r999, %r998, %p275;
	xor.b32  	%r1000, %r995, %r14;
	shr.s32 	%r1001, %r995, 31;
	xor.b32  	%r1002, %r1001, %r995;
	xor.b32  	%r1003, %r1001, %r996;
	cvt.u64.u32 	%rd481, %r1002;
	shl.b64 	%rd482, %rd481, 32;
	cvt.u64.u32 	%rd483, %r1003;
	or.b64  	%rd484, %rd482, %rd483;
	cvt.rn.f64.s64 	%fd96, %rd484;
	mul.f64 	%fd97, %fd96, 0d3BF921FB54442D19;
	cvt.rn.f32.f64 	%f1138, %fd97;
	neg.f32 	%f1139, %f1138;
	setp.lt.s32 	%p276, %r1000, 0;
	selp.f32 	%f1616, %f1139, %f1138, %p276;
$L__BB0_38:
	mul.rn.f32 	%f1141, %f1616, %f1616;
	and.b32  	%r1004, %r1297, 1;
	setp.eq.b32 	%p277, %r1004, 1;
	selp.f32 	%f1142, 0f3F800000, %f1616, %p277;
	fma.rn.f32 	%f1143, %f1141, %f1142, 0f00000000;
	fma.rn.f32 	%f1144, %f1141, 0f37CBAC00, 0fBAB607ED;
	selp.f32 	%f1145, %f1144, 0fB94D4153, %p277;
	selp.f32 	%f1146, 0f3D2AAABB, 0f3C0885E4, %p277;
	fma.rn.f32 	%f1147, %f1145, %f1141, %f1146;
	selp.f32 	%f1148, 0fBEFFFFFF, 0fBE2AAAA8, %p277;
	fma.rn.f32 	%f1149, %f1147, %f1141, %f1148;
	fma.rn.f32 	%f1150, %f1149, %f1143, %f1142;
	and.b32  	%r1005, %r1297, 2;
	setp.eq.s32 	%p278, %r1005, 0;
	mov.f32 	%f1151, 0f00000000;
	sub.f32 	%f1152, %f1151, %f1150;
	selp.f32 	%f1153, %f1150, %f1152, %p278;
	fma.rn.f32 	%f1154, %f19, %f1153, %f38;
	add.f32 	%f41, %f1154, %f1154;
	mul.f32 	%f42, %f41, %f41;
	setp.lt.f32 	%p279, %f42, %f31;
	mov.f32 	%f1617, 0f7F800000;
	@%p279 bra 	$L__BB0_40;
	sub.f32 	%f1155, %f42, %f31;
	sqrt.rn.f32 	%f1156, %f1155;
	sub.f32 	%f1157, %f1156, %f41;
	mul.f32 	%f1158, %f1157, 0f3F000000;
	setp.gtu.f32 	%p280, %f1158, 0f00000000;
	selp.f32 	%f1159, %f1158, 0f7F800000, %p280;
	neg.f32 	%f1160, %f41;
	sub.f32 	%f1161, %f1160, %f1156;
	mul.f32 	%f1162, %f1161, 0f3F000000;
	setp.gtu.f32 	%p281, %f1162, 0f00000000;
	selp.f32 	%f1163, %f1162, 0f7F800000, %p281;
	setp.lt.f32 	%p282, %f1159, %f1163;
	selp.f32 	%f1617, %f1159, %f1163, %p282;
$L__BB0_40:
	ld.param.f32 	%f1590, [_Z3mc2PfS_S_fffffS_S_iffffi_param_5];
	div.rn.f32 	%f1164, %f1617, %f1590;
	setp.lt.f32 	%p283, %f1164, %f1632;
	@%p283 bra 	$L__BB0_76;
$L__BB0_41:
	ld.param.u32 	%r1266, [_Z3mc2PfS_S_fffffS_S_iffffi_param_10];
	add.s32 	%r1315, %r1315, 1;
	setp.eq.s32 	%p284, %r1315, %r1266;
	@%p284 bra 	$L__BB0_42;
	bra.uni 	$L__BB0_10;
$L__BB0_42:
	mov.b32 	%r1315, 0;
$L__BB0_43:
	ld.param.u32 	%r1267, [_Z3mc2PfS_S_fffffS_S_iffffi_param_10];
	ld.param.f32 	%f1591, [_Z3mc2PfS_S_fffffS_S_iffffi_param_5];
	mul.wide.u32 	%rd485, %r1315, 4;
	add.s64 	%rd486, %rd2, %rd485;
	ld.global.f32 	%f1625, [%rd486];
	sub.f32 	%f46, %f1681, %f1625;
	add.s32 	%r1007, %r1315, %r1267;
	mul.wide.u32 	%rd487, %r1007, 4;
	add.s64 	%rd488, %rd2, %rd487;
	ld.global.f32 	%f1165, [%rd488];
	sub.f32 	%f47, %f1682, %f1165;
	mul.f32 	%f1166, %f47, %f47;
	fma.rn.f32 	%f48, %f46, %f46, %f1166;
	sqrt.rn.f32 	%f1167, %f48;
	cvt.f64.f32 	%fd98, %f1167;
	add.s64 	%rd489, %rd1, %rd485;
	ld.global.f32 	%f1624, [%rd489];
	fma.rn.f32 	%f1168, %f1591, %f1632, %f1624;
	cvt.f64.f32 	%fd99, %f1168;
	add.f64 	%fd100, %fd99, 0d3F1A36E2EB1C432D;
	setp.leu.f64 	%p285, %fd100, %fd98;
	@%p285 bra 	$L__BB0_74;
	selp.b32 	%r1302, %r1331, 0, %p243;
	mov.f32 	%f1169, 0f00000000;
	mul.rn.f32 	%f1170, %f1680, %f1169;
	selp.f32 	%f1618, %f1630, %f1170, %p243;
	@%p1 bra 	$L__BB0_50;
	mov.b64 	%rd656, 0;
	mov.b32 	%r1299, 0;
$L__BB0_46:
	.pragma "nounroll";
	mul.wide.u32 	%rd491, %r1299, 4;
	mov.u64 	%rd492, __cudart_i2opi_f;
	add.s64 	%rd493, %rd492, %rd491;
	ld.global.nc.u32 	%r1009, [%rd493];
	mad.wide.u32 	%rd494, %r1009, %r15, %rd656;
	shr.u64 	%rd656, %rd494, 32;
	add.s64 	%rd495, %rd33, %rd491;
	st.local.u32 	[%rd495], %rd494;
	add.s32 	%r1299, %r1299, 1;
	setp.ne.s32 	%p287, %r1299, 6;
	@%p287 bra 	$L__BB0_46;
	setp.eq.s32 	%p288, %r16, 0;
	st.local.u32 	[%rd33+24], %rd656;
	shl.b64 	%rd496, %rd41, 2;
	add.s64 	%rd497, %rd33, %rd496;
	ld.local.u32 	%r1300, [%rd497+24];
	ld.local.u32 	%r1301, [%rd497+20];
	@%p288 bra 	$L__BB0_49;
	shf.l.wrap.b32 	%r1300, %r1301, %r1300, %r16;
	ld.local.u32 	%r1010, [%rd497+16];
	shf.l.wrap.b32 	%r1301, %r1010, %r1301, %r16;
$L__BB0_49:
	setp.lt.s32 	%p289, %r14, 0;
	shr.u32 	%r1011, %r1300, 30;
	shf.l.wrap.b32 	%r1012, %r1301, %r1300, 2;
	shl.b32 	%r1013, %r1301, 2;
	shr.u32 	%r1014, %r1012, 31;
	add.s32 	%r1015, %r1014, %r1011;
	neg.s32 	%r1016, %r1015;
	selp.b32 	%r1302, %r1016, %r1015, %p289;
	xor.b32  	%r1017, %r1012, %r14;
	shr.s32 	%r1018, %r1012, 31;
	xor.b32  	%r1019, %r1018, %r1012;
	xor.b32  	%r1020, %r1018, %r1013;
	cvt.u64.u32 	%rd500, %r1019;
	shl.b64 	%rd501, %rd500, 32;
	cvt.u64.u32 	%rd502, %r1020;
	or.b64  	%rd503, %rd501, %rd502;
	cvt.rn.f64.s64 	%fd101, %rd503;
	mul.f64 	%fd102, %fd101, 0d3BF921FB54442D19;
	cvt.rn.f32.f64 	%f1171, %fd102;
	neg.f32 	%f1172, %f1171;
	setp.lt.s32 	%p290, %r1017, 0;
	selp.f32 	%f1618, %f1172, %f1171, %p290;
$L__BB0_50:
	setp.ltu.f32 	%p291, %f16, 0f47CE4780;
	selp.b32 	%r1306, %r1331, 0, %p291;
	mov.f32 	%f1173, 0f00000000;
	mul.rn.f32 	%f1174, %f1680, %f1173;
	selp.f32 	%f1619, %f1630, %f1174, %p291;
	add.s32 	%r1021, %r1302, 1;
	mul.rn.f32 	%f1175, %f1618, %f1618;
	and.b32  	%r1022, %r1302, 1;
	setp.eq.b32 	%p292, %r1022, 1;
	selp.f32 	%f1176, %f1618, 0f3F800000, %p292;
	fma.rn.f32 	%f1177, %f1175, %f1176, 0f00000000;
	fma.rn.f32 	%f1178, %f1175, 0f37CBAC00, 0fBAB607ED;
	selp.f32 	%f1179, 0fB94D4153, %f1178, %p292;
	selp.f32 	%f1180, 0f3C0885E4, 0f3D2AAABB, %p292;
	fma.rn.f32 	%f1181, %f1179, %f1175, %f1180;
	selp.f32 	%f1182, 0fBE2AAAA8, 0fBEFFFFFF, %p292;
	fma.rn.f32 	%f1183, %f1181, %f1175, %f1182;
	fma.rn.f32 	%f1184, %f1183, %f1177, %f1176;
	and.b32  	%r1023, %r1021, 2;
	setp.eq.s32 	%p293, %r1023, 0;
	sub.f32 	%f1185, %f1173, %f1184;
	selp.f32 	%f54, %f1184, %f1185, %p293;
	@%p1 bra 	$L__BB0_56;
	mov.b64 	%rd657, 0;
	mov.b32 	%r1303, 0;
$L__BB0_52:
	.pragma "nounroll";
	mul.wide.u32 	%rd505, %r1303, 4;
	mov.u64 	%rd506, __cudart_i2opi_f;
	add.s64 	%rd507, %rd506, %rd505;
	ld.global.nc.u32 	%r1025, [%rd507];
	mad.wide.u32 	%rd508, %r1025, %r15, %rd657;
	shr.u64 	%rd657, %rd508, 32;
	add.s64 	%rd509, %rd32, %rd505;
	st.local.u32 	[%rd509], %rd508;
	add.s32 	%r1303, %r1303, 1;
	setp.ne.s32 	%p294, %r1303, 6;
	@%p294 bra 	$L__BB0_52;
	setp.eq.s32 	%p295, %r16, 0;
	st.local.u32 	[%rd32+24], %rd657;
	shl.b64 	%rd510, %rd41, 2;
	add.s64 	%rd511, %rd32, %rd510;
	ld.local.u32 	%r1304, [%rd511+24];
	ld.local.u32 	%r1305, [%rd511+20];
	@%p295 bra 	$L__BB0_55;
	shf.l.wrap.b32 	%r1304, %r1305, %r1304, %r16;
	ld.local.u32 	%r1026, [%rd511+16];
	shf.l.wrap.b32 	%r1305, %r1026, %r1305, %r16;
$L__BB0_55:
	setp.lt.s32 	%p296, %r14, 0;
	shr.u32 	%r1027, %r1304, 30;
	shf.l.wrap.b32 	%r1028, %r1305, %r1304, 2;
	shl.b32 	%r1029, %r1305, 2;
	shr.u32 	%r1030, %r1028, 31;
	add.s32 	%r1031, %r1030, %r1027;
	neg.s32 	%r1032, %r1031;
	selp.b32 	%r1306, %r1032, %r1031, %p296;
	xor.b32  	%r1033, %r1028, %r14;
	shr.s32 	%r1034, %r1028, 31;
	xor.b32  	%r1035, %r1034, %r1028;
	xor.b32  	%r1036, %r1034, %r1029;
	cvt.u64.u32 	%rd514, %r1035;
	shl.b64 	%rd515, %rd514, 32;
	cvt.u64.u32 	%rd516, %r1036;
	or.b64  	%rd517, %rd515, %rd516;
	cvt.rn.f64.s64 	%fd103, %rd517;
	mul.f64 	%fd104, %fd103, 0d3BF921FB54442D19;
	cvt.rn.f32.f64 	%f1186, %fd104;
	neg.f32 	%f1187, %f1186;
	setp.lt.s32 	%p297, %r1033, 0;
	selp.f32 	%f1619, %f1187, %f1186, %p297;
$L__BB0_56:
	cvt.f64.f32 	%fd105, %f1624;
	add.f64 	%fd106, %fd105, 0d3F1A36E2EB1C432D;
	cvt.rn.f32.f64 	%f1189, %fd106;
	mul.rn.f32 	%f1190, %f1619, %f1619;
	and.b32  	%r1037, %r1306, 1;
	setp.eq.b32 	%p298, %r1037, 1;
	selp.f32 	%f1191, 0f3F800000, %f1619, %p298;
	fma.rn.f32 	%f1192, %f1190, %f1191, 0f00000000;
	fma.rn.f32 	%f1193, %f1190, 0f37CBAC00, 0fBAB607ED;
	selp.f32 	%f1194, %f1193, 0fB94D4153, %p298;
	selp.f32 	%f1195, 0f3D2AAABB, 0f3C0885E4, %p298;
	fma.rn.f32 	%f1196, %f1194, %f1190, %f1195;
	selp.f32 	%f1197, 0fBEFFFFFF, 0fBE2AAAA8, %p298;
	fma.rn.f32 	%f1198, %f1196, %f1190, %f1197;
	fma.rn.f32 	%f1199, %f1198, %f1192, %f1191;
	and.b32  	%r1038, %r1306, 2;
	setp.eq.s32 	%p299, %r1038, 0;
	mov.f32 	%f1200, 0f00000000;
	sub.f32 	%f1201, %f1200, %f1199;
	selp.f32 	%f1202, %f1199, %f1201, %p299;
	mul.f32 	%f1203, %f47, %f1202;
	fma.rn.f32 	%f1204, %f46, %f54, %f1203;
	add.f32 	%f57, %f1204, %f1204;
	mul.f32 	%f1205, %f1189, %f1189;
	sub.f32 	%f1206, %f48, %f1205;
	mul.f32 	%f58, %f57, %f57;
	mul.f32 	%f59, %f1206, 0f40800000;
	setp.lt.f32 	%p300, %f58, %f59;
	mov.f32 	%f1620, 0f7F800000;
	@%p300 bra 	$L__BB0_58;
	sub.f32 	%f1207, %f58, %f59;
	sqrt.rn.f32 	%f1208, %f1207;
	sub.f32 	%f1209, %f1208, %f57;
	mul.f32 	%f1210, %f1209, 0f3F000000;
	setp.gtu.f32 	%p301, %f1210, 0f00000000;
	selp.f32 	%f1211, %f1210, 0f7F800000, %p301;
	neg.f32 	%f1212, %f57;
	sub.f32 	%f1213, %f1212, %f1208;
	mul.f32 	%f1214, %f1213, 0f3F000000;
	setp.gtu.f32 	%p302, %f1214, 0f00000000;
	selp.f32 	%f1215, %f1214, 0f7F800000, %p302;
	setp.lt.f32 	%p303, %f1211, %f1215;
	selp.f32 	%f1620, %f1211, %f1215, %p303;
$L__BB0_58:
	ld.param.f32 	%f1592, [_Z3mc2PfS_S_fffffS_S_iffffi_param_5];
	div.rn.f32 	%f1216, %f1620, %f1592;
	setp.geu.f32 	%p304, %f1216, %f1632;
	@%p304 bra 	$L__BB0_74;
	sub.s32 	%r87, 32, %r16;
	selp.b32 	%r1310, %r1331, 0, %p291;
	mov.f32 	%f1217, 0f00000000;
	mul.rn.f32 	%f1218, %f1680, %f1217;
	selp.f32 	%f1621, %f1630, %f1218, %p291;
	@%p1 bra 	$L__BB0_65;
	mov.b64 	%rd658, 0;
	mov.b32 	%r1307, 0;
$L__BB0_61:
	.pragma "nounroll";
	mul.wide.u32 	%rd519, %r1307, 4;
	mov.u64 	%rd520, __cudart_i2opi_f;
	add.s64 	%rd521, %rd520, %rd519;
	ld.global.nc.u32 	%r1040, [%rd521];
	mad.wide.u32 	%rd522, %r1040, %r15, %rd658;
	shr.u64 	%rd658, %rd522, 32;
	add.s64 	%rd523, %rd31, %rd519;
	st.local.u32 	[%rd523], %rd522;
	add.s32 	%r1307, %r1307, 1;
	setp.ne.s32 	%p306, %r1307, 6;
	@%p306 bra 	$L__BB0_61;
	setp.eq.s32 	%p307, %r16, 0;
	st.local.u32 	[%rd31+24], %rd658;
	shl.b64 	%rd524, %rd41, 2;
	add.s64 	%rd525, %rd31, %rd524;
	ld.local.u32 	%r1308, [%rd525+24];
	ld.local.u32 	%r1309, [%rd525+20];
	@%p307 bra 	$L__BB0_64;
	shl.b32 	%r1041, %r1308, %r16;
	shr.u32 	%r1042, %r1309, %r87;
	add.s32 	%r1308, %r1042, %r1041;
	shl.b32 	%r1043, %r1309, %r16;
	ld.local.u32 	%r1044, [%rd525+16];
	shr.u32 	%r1045, %r1044, %r87;
	add.s32 	%r1309, %r1045, %r1043;
$L__BB0_64:
	setp.lt.s32 	%p308, %r14, 0;
	shr.u32 	%r1046, %r1308, 30;
	shf.l.wrap.b32 	%r1047, %r1309, %r1308, 2;
	shl.b32 	%r1048, %r1309, 2;
	shr.u32 	%r1049, %r1047, 31;
	add.s32 	%r1050, %r1049, %r1046;
	neg.s32 	%r1051, %r1050;
	selp.b32 	%r1310, %r1051, %r1050, %p308;
	xor.b32  	%r1052, %r1047, %r14;
	shr.s32 	%r1053, %r1047, 31;
	xor.b32  	%r1054, %r1053, %r1047;
	xor.b32  	%r1055, %r1053, %r1048;
	cvt.u64.u32 	%rd528, %r1054;
	shl.b64 	%rd529, %rd528, 32;
	cvt.u64.u32 	%rd530, %r1055;
	or.b64  	%rd531, %rd529, %rd530;
	cvt.rn.f64.s64 	%fd107, %rd531;
	mul.f64 	%fd108, %fd107, 0d3BF921FB54442D19;
	cvt.rn.f32.f64 	%f1219, %fd108;
	neg.f32 	%f1220, %f1219;
	setp.lt.s32 	%p309, %r1052, 0;
	selp.f32 	%f1621, %f1220, %f1219, %p309;
$L__BB0_65:
	setp.ltu.f32 	%p310, %f16, 0f47CE4780;
	selp.b32 	%r1314, %r1331, 0, %p310;
	mov.f32 	%f1221, 0f00000000;
	mul.rn.f32 	%f1222, %f1680, %f1221;
	selp.f32 	%f1622, %f1630, %f1222, %p310;
	add.s32 	%r1056, %r1310, 1;
	mul.rn.f32 	%f1223, %f1621, %f1621;
	and.b32  	%r1057, %r1310, 1;
	setp.eq.b32 	%p311, %r1057, 1;
	selp.f32 	%f1224, %f1621, 0f3F800000, %p311;
	fma.rn.f32 	%f1225, %f1223, %f1224, 0f00000000;
	fma.rn.f32 	%f1226, %f1223, 0f37CBAC00, 0fBAB607ED;
	selp.f32 	%f1227, 0fB94D4153, %f1226, %p311;
	selp.f32 	%f1228, 0f3C0885E4, 0f3D2AAABB, %p311;
	fma.rn.f32 	%f1229, %f1227, %f1223, %f1228;
	selp.f32 	%f1230, 0fBE2AAAA8, 0fBEFFFFFF, %p311;
	fma.rn.f32 	%f1231, %f1229, %f1223, %f1230;
	fma.rn.f32 	%f1232, %f1231, %f1225, %f1224;
	and.b32  	%r1058, %r1056, 2;
	setp.eq.s32 	%p312, %r1058, 0;
	sub.f32 	%f1233, %f1221, %f1232;
	selp.f32 	%f1234, %f1232, %f1233, %p312;
	mul.f32 	%f66, %f46, %f1234;
	@%p1 bra 	$L__BB0_71;
	mov.b64 	%rd659, 0;
	mov.b32 	%r1311, 0;
$L__BB0_67:
	.pragma "nounroll";
	mul.wide.u32 	%rd533, %r1311, 4;
	mov.u64 	%rd534, __cudart_i2opi_f;
	add.s64 	%rd535, %rd534, %rd533;
	ld.global.nc.u32 	%r1060, [%rd535];
	mad.wide.u32 	%rd536, %r1060, %r15, %rd659;
	shr.u64 	%rd659, %rd536, 32;
	add.s64 	%rd537, %rd30, %rd533;
	st.local.u32 	[%rd537], %rd536;
	add.s32 	%r1311, %r1311, 1;
	setp.ne.s32 	%p313, %r1311, 6;
	@%p313 bra 	$L__BB0_67;
	setp.eq.s32 	%p314, %r16, 0;
	st.local.u32 	[%rd30+24], %rd659;
	shl.b64 	%rd538, %rd41, 2;
	add.s64 	%rd539, %rd30, %rd538;
	ld.local.u32 	%r1312, [%rd539+24];
	ld.local.u32 	%r1313, [%rd539+20];
	@%p314 bra 	$L__BB0_70;
	shl.b32 	%r1061, %r1312, %r16;
	shr.u32 	%r1062, %r1313, %r87;
	add.s32 	%r1312, %r1062, %r1061;
	shl.b32 	%r1063, %r1313, %r16;
	ld.local.u32 	%r1064, [%rd539+16];
	shr.u32 	%r1065, %r1064, %r87;
	add.s32 	%r1313, %r1065, %r1063;
$L__BB0_70:
	setp.lt.s32 	%p315, %r14, 0;
	shr.u32 	%r1066, %r1312, 30;
	shf.l.wrap.b32 	%r1067, %r1313, %r1312, 2;
	shl.b32 	%r1068, %r1313, 2;
	shr.u32 	%r1069, %r1067, 31;
	add.s32 	%r1070, %r1069, %r1066;
	neg.s32 	%r1071, %r1070;
	selp.b32 	%r1314, %r1071, %r1070, %p315;
	xor.b32  	%r1072, %r1067, %r14;
	shr.s32 	%r1073, %r1067, 31;
	xor.b32  	%r1074, %r1073, %r1067;
	xor.b32  	%r1075, %r1073, %r1068;
	cvt.u64.u32 	%rd542, %r1074;
	shl.b64 	%rd543, %rd542, 32;
	cvt.u64.u32 	%rd544, %r1075;
	or.b64  	%rd545, %rd543, %rd544;
	cvt.rn.f64.s64 	%fd109, %rd545;
	mul.f64 	%fd110, %fd109, 0d3BF921FB54442D19;
	cvt.rn.f32.f64 	%f1235, %fd110;
	neg.f32 	%f1236, %f1235;
	setp.lt.s32 	%p316, %r1072, 0;
	selp.f32 	%f1622, %f1236, %f1235, %p316;
$L__BB0_71:
	mul.rn.f32 	%f1238, %f1622, %f1622;
	and.b32  	%r1076, %r1314, 1;
	setp.eq.b32 	%p317, %r1076, 1;
	selp.f32 	%f1239, 0f3F800000, %f1622, %p317;
	fma.rn.f32 	%f1240, %f1238, %f1239, 0f00000000;
	fma.rn.f32 	%f1241, %f1238, 0f37CBAC00, 0fBAB607ED;
	selp.f32 	%f1242, %f1241, 0fB94D4153, %p317;
	selp.f32 	%f1243, 0f3D2AAABB, 0f3C0885E4, %p317;
	fma.rn.f32 	%f1244, %f1242, %f1238, %f1243;
	selp.f32 	%f1245, 0fBEFFFFFF, 0fBE2AAAA8, %p317;
	fma.rn.f32 	%f1246, %f1244, %f1238, %f1245;
	fma.rn.f32 	%f1247, %f1246, %f1240, %f1239;
	and.b32  	%r1077, %r1314, 2;
	setp.eq.s32 	%p318, %r1077, 0;
	mov.f32 	%f1248, 0f00000000;
	sub.f32 	%f1249, %f1248, %f1247;
	selp.f32 	%f1250, %f1247, %f1249, %p318;
	fma.rn.f32 	%f1251, %f47, %f1250, %f66;
	add.f32 	%f69, %f1251, %f1251;
	mul.f32 	%f70, %f69, %f69;
	setp.lt.f32 	%p319, %f70, %f59;
	mov.f32 	%f1623, 0f7F800000;
	@%p319 bra 	$L__BB0_73;
	sub.f32 	%f1252, %f70, %f59;
	sqrt.rn.f32 	%f1253, %f1252;
	sub.f32 	%f1254, %f1253, %f69;
	mul.f32 	%f1255, %f1254, 0f3F000000;
	setp.gtu.f32 	%p320, %f1255, 0f00000000;
	selp.f32 	%f1256, %f1255, 0f7F800000, %p320;
	neg.f32 	%f1257, %f69;
	sub.f32 	%f1258, %f1257, %f1253;
	mul.f32 	%f1259, %f1258, 0f3F000000;
	setp.gtu.f32 	%p321, %f1259, 0f00000000;
	selp.f32 	%f1260, %f1259, 0f7F800000, %p321;
	setp.lt.f32 	%p322, %f1256, %f1260;
	selp.f32 	%f1623, %f1256, %f1260, %p322;
$L__BB0_73:
	ld.param.f32 	%f1593, [_Z3mc2PfS_S_fffffS_S_iffffi_param_5];
	div.rn.f32 	%f1261, %f1623, %f1593;
	setp.lt.f32 	%p323, %f1261, %f1632;
	@%p323 bra 	$L__BB0_76;
$L__BB0_74:
	ld.param.u32 	%r1437, [_Z3mc2PfS_S_fffffS_S_iffffi_param_10];
	add.s32 	%r1315, %r1315, 1;
	setp.eq.s32 	%p324, %r1315, %r1437;
	@%p324 bra 	$L__BB0_75;
	bra.uni 	$L__BB0_43;
$L__BB0_75:
	mov.f32 	%f1262, 0f3F800000;
	sub.f32 	%f1632, %f1262, %f1683;
	mov.b32 	%r1315, -1;
	mov.pred 	%p432, 0;
	bra.uni 	$L__BB0_110;
$L__BB0_76:
	ld.param.u32 	%r1269, [_Z3mc2PfS_S_fffffS_S_iffffi_param_10];
	sub.s32 	%r112, 32, %r16;
	mov.f32 	%f1263, 0f00000000;
	mul.rn.f32 	%f75, %f1680, %f1263;
	sub.f32 	%f76, %f1681, %f1625;
	add.s32 	%r1079, %r1315, %r1269;
	mul.wide.u32 	%rd546, %r1079, 4;
	add.s64 	%rd547, %rd2, %rd546;
	ld.global.f32 	%f1264, [%rd547];
	sub.f32 	%f77, %f1682, %f1264;
	mov.u32 	%r1319, %r1331;
	mov.f32 	%f1626, %f1630;
	@%p243 bra 	$L__BB0_83;
	mov.b32 	%r1319, 0;
	mov.f32 	%f1626, %f75;
	@%p244 bra 	$L__BB0_83;
	mov.b64 	%rd660, 0;
	mov.b32 	%r1316, 0;
$L__BB0_79:
	.pragma "nounroll";
	mul.wide.u32 	%rd549, %r1316, 4;
	mov.u64 	%rd550, __cudart_i2opi_f;
	add.s64 	%rd551, %rd550, %rd549;
	ld.global.nc.u32 	%r1082, [%rd551];
	mad.wide.u32 	%rd552, %r1082, %r15, %rd660;
	shr.u64 	%rd660, %rd552, 32;
	add.s64 	%rd553, %rd29, %rd549;
	st.local.u32 	[%rd553], %rd552;
	add.s32 	%r1316, %r1316, 1;
	setp.ne.s32 	%p328, %r1316, 6;
	@%p328 bra 	$L__BB0_79;
	setp.eq.s32 	%p329, %r16, 0;
	st.local.u32 	[%rd29+24], %rd660;
	shl.b64 	%rd554, %rd41, 2;
	add.s64 	%rd60, %rd29, %rd554;
	ld.local.u32 	%r1317, [%rd60+24];
	ld.local.u32 	%r1318, [%rd60+20];
	@%p329 bra 	$L__BB0_82;
	shl.b32 	%r1083, %r1317, %r16;
	shr.u32 	%r1084, %r1318, %r112;
	add.s32 	%r1317, %r1084, %r1083;
	shl.b32 	%r1085, %r1318, %r16;
	ld.local.u32 	%r1086, [%rd60+16];
	shr.u32 	%r1087, %r1086, %r112;
	add.s32 	%r1318, %r1087, %r1085;
$L__BB0_82:
	setp.lt.s32 	%p330, %r14, 0;
	shr.u32 	%r1088, %r1317, 30;
	shf.l.wrap.b32 	%r1089, %r1318, %r1317, 2;
	shl.b32 	%r1090, %r1318, 2;
	shr.u32 	%r1091, %r1089, 31;
	add.s32 	%r1092, %r1091, %r1088;
	neg.s32 	%r1093, %r1092;
	selp.b32 	%r1319, %r1093, %r1092, %p330;
	xor.b32  	%r1094, %r1089, %r14;
	shr.s32 	%r1095, %r1089, 31;
	xor.b32  	%r1096, %r1095, %r1089;
	xor.b32  	%r1097, %r1095, %r1090;
	cvt.u64.u32 	%rd555, %r1096;
	shl.b64 	%rd556, %rd555, 32;
	cvt.u64.u32 	%rd557, %r1097;
	or.b64  	%rd558, %rd556, %rd557;
	cvt.rn.f64.s64 	%fd111, %rd558;
	mul.f64 	%fd112, %fd111, 0d3BF921FB54442D19;
	cvt.rn.f32.f64 	%f1265, %fd112;
	neg.f32 	%f1266, %f1265;
	setp.lt.s32 	%p331, %r1094, 0;
	selp.f32 	%f1626, %f1266, %f1265, %p331;
$L__BB0_83:
	add.s32 	%r1098, %r1319, 1;
	mul.rn.f32 	%f1267, %f1626, %f1626;
	and.b32  	%r1099, %r1319, 1;
	setp.eq.b32 	%p333, %r1099, 1;
	selp.f32 	%f1268, %f1626, 0f3F800000, %p333;
	fma.rn.f32 	%f1269, %f1267, %f1268, 0f00000000;
	fma.rn.f32 	%f1270, %f1267, 0f37CBAC00, 0fBAB607ED;
	selp.f32 	%f1271, 0fB94D4153, %f1270, %p333;
	selp.f32 	%f1272, 0f3C0885E4, 0f3D2AAABB, %p333;
	fma.rn.f32 	%f1273, %f1271, %f1267, %f1272;
	selp.f32 	%f1274, 0fBE2AAAA8, 0fBEFFFFFF, %p333;
	fma.rn.f32 	%f1275, %f1273, %f1267, %f1274;
	fma.rn.f32 	%f1276, %f1275, %f1269, %f1268;
	and.b32  	%r1100, %r1098, 2;
	setp.eq.s32 	%p334, %r1100, 0;
	mov.f32 	%f1277, 0f00000000;
	sub.f32 	%f1278, %f1277, %f1276;
	selp.f32 	%f80, %f1276, %f1278, %p334;
	mov.u32 	%r1323, %r1331;
	mov.f32 	%f1627, %f1630;
	@%p243 bra 	$L__BB0_90;
	mov.b32 	%r1323, 0;
	mov.f32 	%f1627, %f75;
	@%p244 bra 	$L__BB0_90;
	mov.b64 	%rd661, 0;
	mov.b32 	%r1320, 0;
$L__BB0_86:
	.pragma "nounroll";
	mul.wide.u32 	%rd560, %r1320, 4;
	mov.u64 	%rd561, __cudart_i2opi_f;
	add.s64 	%rd562, %rd561, %rd560;
	ld.global.nc.u32 	%r1103, [%rd562];
	mad.wide.u32 	%rd563, %r1103, %r15, %rd661;
	shr.u64 	%rd661, %rd563, 32;
	add.s64 	%rd564, %rd28, %rd560;
	st.local.u32 	[%rd564], %rd563;
	add.s32 	%r1320, %r1320, 1;
	setp.ne.s32 	%p336, %r1320, 6;
	@%p336 bra 	$L__BB0_86;
	setp.eq.s32 	%p337, %r16, 0;
	st.local.u32 	[%rd28+24], %rd661;
	shl.b64 	%rd565, %rd41, 2;
	add.s64 	%rd63, %rd28, %rd565;
	ld.local.u32 	%r1321, [%rd63+24];
	ld.local.u32 	%r1322, [%rd63+20];
	@%p337 bra 	$L__BB0_89;
	shl.b32 	%r1104, %r1321, %r16;
	shr.u32 	%r1105, %r1322, %r112;
	add.s32 	%r1321, %r1105, %r1104;
	shl.b32 	%r1106, %r1322, %r16;
	ld.local.u32 	%r1107, [%rd63+16];
	shr.u32 	%r1108, %r1107, %r112;
	add.s32 	%r1322, %r1108, %r1106;
$L__BB0_89:
	setp.lt.s32 	%p338, %r14, 0;
	shr.u32 	%r1109, %r1321, 30;
	shf.l.wrap.b32 	%r1110, %r1322, %r1321, 2;
	shl.b32 	%r1111, %r1322, 2;
	shr.u32 	%r1112, %r1110, 31;
	add.s32 	%r1113, %r1112, %r1109;
	neg.s32 	%r1114, %r1113;
	selp.b32 	%r1323, %r1114, %r1113, %p338;
	xor.b32  	%r1115, %r1110, %r14;
	shr.s32 	%r1116, %r1110, 31;
	xor.b32  	%r1117, %r1116, %r1110;
	xor.b32  	%r1118, %r1116, %r1111;
	cvt.u64.u32 	%rd566, %r1117;
	shl.b64 	%rd567, %rd566, 32;
	cvt.u64.u32 	%rd568, %r1118;
	or.b64  	%rd569, %rd567, %rd568;
	cvt.rn.f64.s64 	%fd113, %rd569;
	mul.f64 	%fd114, %fd113, 0d3BF921FB54442D19;
	cvt.rn.f32.f64 	%f1279, %fd114;
	neg.f32 	%f1280, %f1279;
	setp.lt.s32 	%p339, %r1115, 0;
	selp.f32 	%f1627, %f1280, %f1279, %p339;
$L__BB0_90:
	mul.rn.f32 	%f1282, %f1627, %f1627;
	and.b32  	%r1119, %r1323, 1;
	setp.eq.b32 	%p340, %r1119, 1;
	selp.f32 	%f1283, 0f3F800000, %f1627, %p340;
	fma.rn.f32 	%f1284, %f1282, %f1283, 0f00000000;
	fma.rn.f32 	%f1285, %f1282, 0f37CBAC00, 0fBAB607ED;
	selp.f32 	%f1286, %f1285, 0fB94D4153, %p340;
	selp.f32 	%f1287, 0f3D2AAABB, 0f3C0885E4, %p340;
	fma.rn.f32 	%f1288, %f1286, %f1282, %f1287;
	selp.f32 	%f1289, 0fBEFFFFFF, 0fBE2AAAA8, %p340;
	fma.rn.f32 	%f1290, %f1288, %f1282, %f1289;
	fma.rn.f32 	%f1291, %f1290, %f1284, %f1283;
	and.b32  	%r1120, %r1323, 2;
	setp.eq.s32 	%p341, %r1120, 0;
	mov.f32 	%f1292, 0f00000000;
	sub.f32 	%f1293, %f1292, %f1291;
	selp.f32 	%f1294, %f1291, %f1293, %p341;
	mul.f32 	%f1295, %f77, %f1294;
	fma.rn.f32 	%f1296, %f76, %f80, %f1295;
	add.f32 	%f83, %f1296, %f1296;
	mul.f32 	%f1297, %f77, %f77;
	fma.rn.f32 	%f1298, %f76, %f76, %f1297;
	mul.f32 	%f1299, %f1624, %f1624;
	sub.f32 	%f1300, %f1298, %f1299;
	mul.f32 	%f84, %f83, %f83;
	mul.f32 	%f85, %f1300, 0f40800000;
	setp.lt.f32 	%p342, %f84, %f85;
	mov.f32 	%f1628, 0f7F800000;
	@%p342 bra 	$L__BB0_92;
	sub.f32 	%f1301, %f84, %f85;
	sqrt.rn.f32 	%f1302, %f1301;
	sub.f32 	%f1303, %f1302, %f83;
	mul.f32 	%f1304, %f1303, 0f3F000000;
	setp.gtu.f32 	%p343, %f1304, 0f00000000;
	selp.f32 	%f1305, %f1304, 0f7F800000, %p343;
	neg.f32 	%f1306, %f83;
	sub.f32 	%f1307, %f1306, %f1302;
	mul.f32 	%f1308, %f1307, 0f3F000000;
	setp.gtu.f32 	%p344, %f1308, 0f00000000;
	selp.f32 	%f1309, %f1308, 0f7F800000, %p344;
	setp.lt.f32 	%p345, %f1305, %f1309;
	selp.f32 	%f1628, %f1305, %f1309, %p345;
$L__BB0_92:
	ld.param.f32 	%f1594, [_Z3mc2PfS_S_fffffS_S_iffffi_param_5];
	div.rn.f32 	%f1310, %f1628, %f1594;
	setp.geu.f32 	%p347, %f1310, %f1632;
	mov.pred 	%p432, -1;
	mov.u32 	%r1437, %r1315;
	@%p347 bra 	$L__BB0_110;
	mov.u32 	%r1327, %r1331;
	mov.f32 	%f1629, %f1630;
	@%p243 bra 	$L__BB0_100;
	mov.b32 	%r1327, 0;
	mov.f32 	%f1629, %f75;
	@%p244 bra 	$L__BB0_100;
	mov.b64 	%rd662, 0;
	mov.b32 	%r1324, 0;
$L__BB0_96:
	.pragma "nounroll";
	mul.wide.u32 	%rd571, %r1324, 4;
	mov.u64 	%rd572, __cudart_i2opi_f;
	add.s64 	%rd573, %rd572, %rd571;
	ld.global.nc.u32 	%r1123, [%rd573];
	mad.wide.u32 	%rd574, %r1123, %r15, %rd662;
	shr.u64 	%rd662, %rd574, 32;
	add.s64 	%rd575, %rd27, %rd571;
	st.local.u32 	[%rd575], %rd574;
	add.s32 	%r1324, %r1324, 1;
	setp.ne.s32 	%p350, %r1324, 6;
	@%p350 bra 	$L__BB0_96;
	setp.eq.s32 	%p351, %r16, 0;
	st.local.u32 	[%rd27+24], %rd662;
	shl.b64 	%rd576, %rd41, 2;
	add.s64 	%rd66, %rd27, %rd576;
	ld.local.u32 	%r1325, [%rd66+24];
	ld.local.u32 	%r1326, [%rd66+20];
	@%p351 bra 	$L__BB0_99;
	shl.b32 	%r1124, %r1325, %r16;
	shr.u32 	%r1125, %r1326, %r112;
	add.s32 	%r1325, %r1125, %r1124;
	shl.b32 	%r1126, %r1326, %r16;
	ld.local.u32 	%r1127, [%rd66+16];
	shr.u32 	%r1128, %r1127, %r112;
	add.s32 	%r1326, %r1128, %r1126;
$L__BB0_99:
	setp.lt.s32 	%p352, %r14, 0;
	shr.u32 	%r1129, %r1325, 30;
	shf.l.wrap.b32 	%r1130, %r1326, %r1325, 2;
	shl.b32 	%r1131, %r1326, 2;
	shr.u32 	%r1132, %r1130, 31;
	add.s32 	%r1133, %r1132, %r1129;
	neg.s32 	%r1134, %r1133;
	selp.b32 	%r1327, %r1134, %r1133, %p352;
	xor.b32  	%r1135, %r1130, %r14;
	shr.s32 	%r1136, %r1130, 31;
	xor.b32  	%r1137, %r1136, %r1130;
	xor.b32  	%r1138, %r1136, %r1131;
	cvt.u64.u32 	%rd577, %r1137;
	shl.b64 	%rd578, %rd577, 32;
	cvt.u64.u32 	%rd579, %r1138;
	or.b64  	%rd580, %rd578, %rd579;
	cvt.rn.f64.s64 	%fd115, %rd580;
	mul.f64 	%fd116, %fd115, 0d3BF921FB54442D19;
	cvt.rn.f32.f64 	%f1311, %fd116;
	neg.f32 	%f1312, %f1311;
	setp.lt.s32 	%p353, %r1135, 0;
	selp.f32 	%f1629, %f1312, %f1311, %p353;
$L__BB0_100:
	add.s32 	%r1139, %r1327, 1;
	mul.rn.f32 	%f1313, %f1629, %f1629;
	and.b32  	%r1140, %r1327, 1;
	setp.eq.b32 	%p355, %r1140, 1;
	selp.f32 	%f1314, %f1629, 0f3F800000, %p355;
	fma.rn.f32 	%f1315, %f1313, %f1314, 0f00000000;
	fma.rn.f32 	%f1316, %f1313, 0f37CBAC00, 0fBAB607ED;
	selp.f32 	%f1317, 0fB94D4153, %f1316, %p355;
	selp.f32 	%f1318, 0f3C0885E4, 0f3D2AAABB, %p355;
	fma.rn.f32 	%f1319, %f1317, %f1313, %f1318;
	selp.f32 	%f1320, 0fBE2AAAA8, 0fBEFFFFFF, %p355;
	fma.rn.f32 	%f1321, %f1319, %f1313, %f1320;
	fma.rn.f32 	%f1322, %f1321, %f1315, %f1314;
	and.b32  	%r1141, %r1139, 2;
	setp.eq.s32 	%p356, %r1141, 0;
	mov.f32 	%f1323, 0f00000000;
	sub.f32 	%f1324, %f1323, %f1322;
	selp.f32 	%f1325, %f1322, %f1324, %p356;
	mul.f32 	%f90, %f76, %f1325;
	@%p243 bra 	$L__BB0_107;
	mov.b32 	%r1331, 0;
	mov.f32 	%f1630, %f75;
	@%p244 bra 	$L__BB0_107;
	mov.b64 	%rd663, 0;
	mov.b32 	%r1328, 0;
$L__BB0_103:
	.pragma "nounroll";
	mul.wide.u32 	%rd582, %r1328, 4;
	mov.u64 	%rd583, __cudart_i2opi_f;
	add.s64 	%rd584, %rd583, %rd582;
	ld.global.nc.u32 	%r1144, [%rd584];
	mad.wide.u32 	%rd585, %r1144, %r15, %rd663;
	shr.u64 	%rd663, %rd585, 32;
	add.s64 	%rd586, %rd26, %rd582;
	st.local.u32 	[%rd586], %rd585;
	add.s32 	%r1328, %r1328, 1;
	setp.ne.s32 	%p358, %r1328, 6;
	@%p358 bra 	$L__BB0_103;
	setp.eq.s32 	%p359, %r16, 0;
	st.local.u32 	[%rd26+24], %rd663;
	shl.b64 	%rd587, %rd41, 2;
	add.s64 	%rd69, %rd26, %rd587;
	ld.local.u32 	%r1329, [%rd69+24];
	ld.local.u32 	%r1330, [%rd69+20];
	@%p359 bra 	$L__BB0_106;
	shl.b32 	%r1145, %r1329, %r16;
	shr.u32 	%r1146, %r1330, %r112;
	add.s32 	%r1329, %r1146, %r1145;
	shl.b32 	%r1147, %r1330, %r16;
	ld.local.u32 	%r1148, [%rd69+16];
	shr.u32 	%r1149, %r1148, %r112;
	add.s32 	%r1330, %r1149, %r1147;
$L__BB0_106:
	setp.lt.s32 	%p360, %r14, 0;
	shr.u32 	%r1150, %r1329, 30;
	shf.l.wrap.b32 	%r1151, %r1330, %r1329, 2;
	shl.b32 	%r1152, %r1330, 2;
	shr.u32 	%r1153, %r1151, 31;
	add.s32 	%r1154, %r1153, %r1150;
	neg.s32 	%r1155, %r1154;
	selp.b32 	%r1331, %r1155, %r1154, %p360;
	xor.b32  	%r1156, %r1151, %r14;
	shr.s32 	%r1157, %r1151, 31;
	xor.b32  	%r1158, %r1157, %r1151;
	xor.b32  	%r1159, %r1157, %r1152;
	cvt.u64.u32 	%rd588, %r1158;
	shl.b64 	%rd589, %rd588, 32;
	cvt.u64.u32 	%rd590, %r1159;
	or.b64  	%rd591, %rd589, %rd590;
	cvt.rn.f64.s64 	%fd117, %rd591;
	mul.f64 	%fd118, %fd117, 0d3BF921FB54442D19;
	cvt.rn.f32.f64 	%f1326, %fd118;
	neg.f32 	%f1327, %f1326;
	setp.lt.s32 	%p361, %r1156, 0;
	selp.f32 	%f1630, %f1327, %f1326, %p361;
$L__BB0_107:
	mul.rn.f32 	%f1329, %f1630, %f1630;
	and.b32  	%r1160, %r1331, 1;
	setp.eq.b32 	%p362, %r1160, 1;
	selp.f32 	%f1330, 0f3F800000, %f1630, %p362;
	fma.rn.f32 	%f1331, %f1329, %f1330, 0f00000000;
	fma.rn.f32 	%f1332, %f1329, 0f37CBAC00, 0fBAB607ED;
	selp.f32 	%f1333, %f1332, 0fB94D4153, %p362;
	selp.f32 	%f1334, 0f3D2AAABB, 0f3C0885E4, %p362;
	fma.rn.f32 	%f1335, %f1333, %f1329, %f1334;
	selp.f32 	%f1336, 0fBEFFFFFF, 0fBE2AAAA8, %p362;
	fma.rn.f32 	%f1337, %f1335, %f1329, %f1336;
	fma.rn.f32 	%f1338, %f1337, %f1331, %f1330;
	and.b32  	%r1161, %r1331, 2;
	setp.eq.s32 	%p363, %r1161, 0;
	mov.f32 	%f1339, 0f00000000;
	sub.f32 	%f1340, %f1339, %f1338;
	selp.f32 	%f1341, %f1338, %f1340, %p363;
	fma.rn.f32 	%f1342, %f77, %f1341, %f90;
	add.f32 	%f93, %f1342, %f1342;
	mul.f32 	%f94, %f93, %f93;
	setp.lt.f32 	%p364, %f94, %f85;
	mov.f32 	%f1631, 0f7F800000;
	@%p364 bra 	$L__BB0_109;
	sub.f32 	%f1343, %f94, %f85;
	sqrt.rn.f32 	%f1344, %f1343;
	sub.f32 	%f1345, %f1344, %f93;
	mul.f32 	%f1346, %f1345, 0f3F000000;
	setp.gtu.f32 	%p365, %f1346, 0f00000000;
	selp.f32 	%f1347, %f1346, 0f7F800000, %p365;
	neg.f32 	%f1348, %f93;
	sub.f32 	%f1349, %f1348, %f1344;
	mul.f32 	%f1350, %f1349, 0f3F000000;
	setp.gtu.f32 	%p366, %f1350, 0f00000000;
	selp.f32 	%f1351, %f1350, 0f7F800000, %p366;
	setp.lt.f32 	%p367, %f1347, %f1351;
	selp.f32 	%f1631, %f1347, %f1351, %p367;
$L__BB0_109:
	ld.param.f32 	%f1595, [_Z3mc2PfS_S_fffffS_S_iffffi_param_5];
	div.rn.f32 	%f1632, %f1631, %f1595;
	mov.u32 	%r1437, %r1315;
$L__BB0_110:
	mul.f32 	%f1352, %f1680, 0f3F22F983;
	cvt.rni.s32.f32 	%r1342, %f1352;
	cvt.rn.f32.s32 	%f1353, %r1342;
	fma.rn.f32 	%f1354, %f1353, 0fBFC90FDA, %f1680;
	fma.rn.f32 	%f1355, %f1353, 0fB3A22168, %f1354;
	fma.rn.f32 	%f1634, %f1353, 0fA7C234C5, %f1355;
	abs.f32 	%f101, %f1680;
	setp.ltu.f32 	%p369, %f101, 0f47CE4780;
	mov.u32 	%r1338, %r1342;
	mov.f32 	%f1633, %f1634;
	@%p369 bra 	$L__BB0_118;
	setp.neu.f32 	%p370, %f101, 0f7F800000;
	@%p370 bra 	$L__BB0_113;
	mov.f32 	%f1358, 0f00000000;
	mul.rn.f32 	%f1633, %f1680, %f1358;
	mov.b32 	%r1338, 0;
	bra.uni 	$L__BB0_118;
$L__BB0_113:
	mov.b32 	%r157, %f1680;
	shl.b32 	%r1163, %r157, 8;
	or.b32  	%r158, %r1163, -2147483648;
	mov.b64 	%rd664, 0;
	mov.b32 	%r1335, 0;
$L__BB0_114:
	.pragma "nounroll";
	mul.wide.u32 	%rd593, %r1335, 4;
	mov.u64 	%rd594, __cudart_i2opi_f;
	add.s64 	%rd595, %rd594, %rd593;
	ld.global.nc.u32 	%r1164, [%rd595];
	mad.wide.u32 	%rd596, %r1164, %r158, %rd664;
	shr.u64 	%rd664, %rd596, 32;
	add.s64 	%rd597, %rd25, %rd593;
	st.local.u32 	[%rd597], %rd596;
	add.s32 	%r1335, %r1335, 1;
	setp.ne.s32 	%p371, %r1335, 6;
	@%p371 bra 	$L__BB0_114;
	shr.u32 	%r1165, %r157, 23;
	st.local.u32 	[%rd25+24], %rd664;
	and.b32  	%r161, %r1165, 31;
	and.b32  	%r1166, %r1165, 224;
	add.s32 	%r1167, %r1166, -128;
	shr.u32 	%r1168, %r1167, 5;
	mul.wide.u32 	%rd598, %r1168, 4;
	sub.s64 	%rd72, %rd25, %rd598;
	ld.local.u32 	%r1336, [%rd72+24];
	ld.local.u32 	%r1337, [%rd72+20];
	setp.eq.s32 	%p372, %r161, 0;
	@%p372 bra 	$L__BB0_117;
	shf.l.wrap.b32 	%r1336, %r1337, %r1336, %r161;
	ld.local.u32 	%r1169, [%rd72+16];
	shf.l.wrap.b32 	%r1337, %r1169, %r1337, %r161;
$L__BB0_117:
	shr.u32 	%r1170, %r1336, 30;
	shf.l.wrap.b32 	%r1171, %r1337, %r1336, 2;
	shl.b32 	%r1172, %r1337, 2;
	shr.u32 	%r1173, %r1171, 31;
	add.s32 	%r1174, %r1173, %r1170;
	neg.s32 	%r1175, %r1174;
	setp.lt.s32 	%p373, %r157, 0;
	selp.b32 	%r1338, %r1175, %r1174, %p373;
	xor.b32  	%r1176, %r1171, %r157;
	shr.s32 	%r1177, %r1171, 31;
	xor.b32  	%r1178, %r1177, %r1171;
	xor.b32  	%r1179, %r1177, %r1172;
	cvt.u64.u32 	%rd599, %r1178;
	shl.b64 	%rd600, %rd599, 32;
	cvt.u64.u32 	%rd601, %r1179;
	or.b64  	%rd602, %rd600, %rd601;
	cvt.rn.f64.s64 	%fd119, %rd602;
	mul.f64 	%fd120, %fd119, 0d3BF921FB54442D19;
	cvt.rn.f32.f64 	%f1356, %fd120;
	neg.f32 	%f1357, %f1356;
	setp.lt.s32 	%p374, %r1176, 0;
	selp.f32 	%f1633, %f1357, %f1356, %p374;
$L__BB0_118:
	ld.param.f32 	%f1596, [_Z3mc2PfS_S_fffffS_S_iffffi_param_5];
	mul.rn.f32 	%f1359, %f1633, %f1633;
	and.b32  	%r1181, %r1338, 1;
	setp.eq.b32 	%p376, %r1181, 1;
	selp.f32 	%f1360, 0f3F800000, %f1633, %p376;
	fma.rn.f32 	%f1361, %f1359, %f1360, 0f00000000;
	fma.rn.f32 	%f1362, %f1359, 0f37CBAC00, 0fBAB607ED;
	selp.f32 	%f1363, %f1362, 0fB94D4153, %p376;
	selp.f32 	%f1364, 0f3D2AAABB, 0f3C0885E4, %p376;
	fma.rn.f32 	%f1365, %f1363, %f1359, %f1364;
	selp.f32 	%f1366, 0fBEFFFFFF, 0fBE2AAAA8, %p376;
	fma.rn.f32 	%f1367, %f1365, %f1359, %f1366;
	fma.rn.f32 	%f1368, %f1367, %f1361, %f1360;
	and.b32  	%r1182, %r1338, 2;
	setp.eq.s32 	%p377, %r1182, 0;
	mov.f32 	%f1369, 0f00000000;
	sub.f32 	%f1370, %f1369, %f1368;
	selp.f32 	%f1371, %f1368, %f1370, %p377;
	mul.f32 	%f1372, %f1632, %f1371;
	fma.rn.f32 	%f1682, %f1596, %f1372, %f1682;
	@%p369 bra 	$L__BB0_126;
	setp.neu.f32 	%p378, %f101, 0f7F800000;
	@%p378 bra 	$L__BB0_121;
	mov.f32 	%f1375, 0f00000000;
	mul.rn.f32 	%f1634, %f1680, %f1375;
	mov.b32 	%r1342, 0;
	bra.uni 	$L__BB0_126;
$L__BB0_121:
	mov.b32 	%r170, %f1680;
	shl.b32 	%r1184, %r170, 8;
	or.b32  	%r171, %r1184, -2147483648;
	mov.b64 	%rd665, 0;
	mov.b32 	%r1339, 0;
$L__BB0_122:
	.pragma "nounroll";
	mul.wide.u32 	%rd604, %r1339, 4;
	mov.u64 	%rd605, __cudart_i2opi_f;
	add.s64 	%rd606, %rd605, %rd604;
	ld.global.nc.u32 	%r1185, [%rd606];
	mad.wide.u32 	%rd607, %r1185, %r171, %rd665;
	shr.u64 	%rd665, %rd607, 32;
	add.s64 	%rd608, %rd24, %rd604;
	st.local.u32 	[%rd608], %rd607;
	add.s32 	%r1339, %r1339, 1;
	setp.ne.s32 	%p379, %r1339, 6;
	@%p379 bra 	$L__BB0_122;
	shr.u32 	%r1186, %r170, 23;
	st.local.u32 	[%rd24+24], %rd665;
	and.b32  	%r174, %r1186, 31;
	and.b32  	%r1187, %r1186, 224;
	add.s32 	%r1188, %r1187, -128;
	shr.u32 	%r1189, %r1188, 5;
	mul.wide.u32 	%rd609, %r1189, 4;
	sub.s64 	%rd75, %rd24, %rd609;
	ld.local.u32 	%r1340, [%rd75+24];
	ld.local.u32 	%r1341, [%rd75+20];
	setp.eq.s32 	%p380, %r174, 0;
	@%p380 bra 	$L__BB0_125;
	shf.l.wrap.b32 	%r1340, %r1341, %r1340, %r174;
	ld.local.u32 	%r1190, [%rd75+16];
	shf.l.wrap.b32 	%r1341, %r1190, %r1341, %r174;
$L__BB0_125:
	shr.u32 	%r1191, %r1340, 30;
	shf.l.wrap.b32 	%r1192, %r1341, %r1340, 2;
	shl.b32 	%r1193, %r1341, 2;
	shr.u32 	%r1194, %r1192, 31;
	add.s32 	%r1195, %r1194, %r1191;
	neg.s32 	%r1196, %r1195;
	setp.lt.s32 	%p381, %r170, 0;
	selp.b32 	%r1342, %r1196, %r1195, %p381;
	xor.b32  	%r1197, %r1192, %r170;
	shr.s32 	%r1198, %r1192, 31;
	xor.b32  	%r1199, %r1198, %r1192;
	xor.b32  	%r1200, %r1198, %r1193;
	cvt.u64.u32 	%rd610, %r1199;
	shl.b64 	%rd611, %rd610, 32;
	cvt.u64.u32 	%rd612, %r1200;
	or.b64  	%rd613, %rd611, %rd612;
	cvt.rn.f64.s64 	%fd121, %rd613;
	mul.f64 	%fd122, %fd121, 0d3BF921FB54442D19;
	cvt.rn.f32.f64 	%f1373, %fd122;
	neg.f32 	%f1374, %f1373;
	setp.lt.s32 	%p382, %r1197, 0;
	selp.f32 	%f1634, %f1374, %f1373, %p382;
$L__BB0_126:
	ld.param.f32 	%f1604, [_Z3mc2PfS_S_fffffS_S_iffffi_param_14];
	ld.param.f32 	%f1597, [_Z3mc2PfS_S_fffffS_S_iffffi_param_5];
	add.s32 	%r1203, %r1342, 1;
	mul.rn.f32 	%f1376, %f1634, %f1634;
	and.b32  	%r1204, %r1342, 1;
	setp.eq.b32 	%p383, %r1204, 1;
	selp.f32 	%f1377, %f1634, 0f3F800000, %p383;
	fma.rn.f32 	%f1378, %f1376, %f1377, 0f00000000;
	fma.rn.f32 	%f1379, %f1376, 0f37CBAC00, 0fBAB607ED;
	selp.f32 	%f1380, 0fB94D4153, %f1379, %p383;
	selp.f32 	%f1381, 0f3C0885E4, 0f3D2AAABB, %p383;
	fma.rn.f32 	%f1382, %f1380, %f1376, %f1381;
	selp.f32 	%f1383, 0fBE2AAAA8, 0fBEFFFFFF, %p383;
	fma.rn.f32 	%f1384, %f1382, %f1376, %f1383;
	fma.rn.f32 	%f1385, %f1384, %f1378, %f1377;
	and.b32  	%r1205, %r1203, 2;
	setp.eq.s32 	%p384, %r1205, 0;
	mov.f32 	%f1386, 0f00000000;
	sub.f32 	%f1387, %f1386, %f1385;
	selp.f32 	%f1388, %f1385, %f1387, %p384;
	mul.f32 	%f1389, %f1632, %f1388;
	fma.rn.f32 	%f1681, %f1597, %f1389, %f1681;
	ld.global.f32 	%f1390, [%rd40];
	mov.f32 	%f1391, 0f3F800000;
	sub.f32 	%f1392, %f1391, %f1604;
	mul.f32 	%f1393, %f1392, %f1632;
	sub.f32 	%f1394, %f1391, %f1393;
	mul.f32 	%f1395, %f1394, %f1390;
	st.global.f32 	[%rd40], %f1395;
	add.f32 	%f1683, %f1683, %f1632;
	mov.b32 	%r1438, -1;
	not.pred 	%p385, %p432;
	@%p385 bra 	$L__BB0_341;
	ld.param.u32 	%r1270, [_Z3mc2PfS_S_fffffS_S_iffffi_param_10];
	setp.lt.f32 	%p386, %f1683, 0f3F800000;
	add.s32 	%r1206, %r1315, %r1270;
	mul.wide.s32 	%rd614, %r1206, 4;
	add.s64 	%rd76, %rd2, %rd614;
	@%p386 bra 	$L__BB0_129;
	mul.wide.u32 	%rd615, %r1315, 4;
	add.s64 	%rd616, %rd2, %rd615;
	ld.global.f32 	%f1639, [%rd616];
	ld.global.f32 	%f1638, [%rd76];
	mov.b32 	%r1438, -1;
	bra.uni 	$L__BB0_133;
$L__BB0_129:
	setp.leu.f32 	%p387, %f1679, %f6;
	@%p387 bra 	$L__BB0_131;
	cvt.f64.f32 	%fd123, %f1680;
	mov.f64 	%fd124, 0d400921FB54442EEA;
	sub.f64 	%fd125, %fd124, %fd123;
	ld.global.f32 	%f1638, [%rd76];
	sub.f32 	%f1428, %f1682, %f1638;
	mul.wide.u32 	%rd619, %r1315, 4;
	add.s64 	%rd620, %rd2, %rd619;
	ld.global.f32 	%f1639, [%rd620];
	sub.f32 	%f1429, %f1681, %f1639;
	abs.f32 	%f1430, %f1429;
	abs.f32 	%f1431, %f1428;
	setp.gt.f32 	%p393, %f1431, %f1430;
	selp.f32 	%f1432, %f1431, %f1430, %p393;
	selp.f32 	%f1433, %f1430, %f1431, %p393;
	div.rn.f32 	%f1434, %f1433, %f1432;
	mul.f32 	%f1435, %f1434, %f1434;
	fma.rn.f32 	%f1436, %f1435, 0f3B33710B, 0fBC807748;
	fma.rn.f32 	%f1437, %f1436, %f1435, 0f3D2CDAB2;
	fma.rn.f32 	%f1438, %f1437, %f1435, 0fBD992D10;
	fma.rn.f32 	%f1439, %f1438, %f1435, 0f3DD9EA6C;
	fma.rn.f32 	%f1440, %f1439, %f1435, 0fBE117CB1;
	fma.rn.f32 	%f1441, %f1440, %f1435, 0f3E4CBCE0;
	fma.rn.f32 	%f1442, %f1441, %f1435, 0fBEAAAA7D;
	mul.f32 	%f1443, %f1435, %f1442;
	fma.rn.f32 	%f1444, %f1443, %f1434, %f1434;
	neg.f32 	%f1445, %f1444;
	fma.rn.f32 	%f1446, 0f3F6EE581, 0f3FD774EB, %f1445;
	selp.f32 	%f1447, %f1446, %f1444, %p393;
	selp.f32 	%f1448, 0f3F6EE581, 0f3FEEE581, %p393;
	selp.f32 	%f1449, %f1444, %f1445, %p393;
	mov.b32 	%r1211, %f1429;
	fma.rn.f32 	%f1450, %f1448, 0f3FD774EB, %f1449;
	setp.lt.s32 	%p394, %r1211, 0;
	selp.f32 	%f1451, %f1450, %f1447, %p394;
	add.f32 	%f1452, %f1431, %f1430;
	setp.eq.f32 	%p395, %f1432, 0f00000000;
	selp.f32 	%f1453, 0f40490FDB, 0f00000000, %p394;
	setp.eq.f32 	%p396, %f1430, %f1431;
	selp.f32 	%f1454, 0f4016CBE4, 0f3F490FDB, %p394;
	selp.f32 	%f1455, %f1454, %f1451, %p396;
	selp.f32 	%f1456, %f1453, %f1455, %p395;
	abs.f32 	%f1457, %f1452;
	setp.nan.f32 	%p397, %f1457, %f1457;
	copysign.f32 	%f1458, %f1428, %f1456;
	selp.f32 	%f1459, %f1452, %f1458, %p397;
	add.f32 	%f1460, %f1459, %f1459;
	cvt.f64.f32 	%fd126, %f1460;
	add.f64 	%fd127, %fd125, %fd126;
	cvt.rn.f32.f64 	%f1680, %fd127;
	mov.b32 	%r1438, -1;
	bra.uni 	$L__BB0_132;
$L__BB0_131:
	ld.global.f32 	%f1638, [%rd76];
	sub.f32 	%f1396, %f1682, %f1638;
	mul.wide.u32 	%rd617, %r1315, 4;
	add.s64 	%rd618, %rd2, %rd617;
	ld.global.f32 	%f1639, [%rd618];
	sub.f32 	%f1397, %f1681, %f1639;
	abs.f32 	%f1398, %f1397;
	abs.f32 	%f1399, %f1396;
	setp.gt.f32 	%p388, %f1399, %f1398;
	selp.f32 	%f1400, %f1399, %f1398, %p388;
	selp.f32 	%f1401, %f1398, %f1399, %p388;
	div.rn.f32 	%f1402, %f1401, %f1400;
	mul.f32 	%f1403, %f1402, %f1402;
	fma.rn.f32 	%f1404, %f1403, 0f3B33710B, 0fBC807748;
	fma.rn.f32 	%f1405, %f1404, %f1403, 0f3D2CDAB2;
	fma.rn.f32 	%f1406, %f1405, %f1403, 0fBD992D10;
	fma.rn.f32 	%f1407, %f1406, %f1403, 0f3DD9EA6C;
	fma.rn.f32 	%f1408, %f1407, %f1403, 0fBE117CB1;
	fma.rn.f32 	%f1409, %f1408, %f1403, 0f3E4CBCE0;
	fma.rn.f32 	%f1410, %f1409, %f1403, 0fBEAAAA7D;
	mul.f32 	%f1411, %f1403, %f1410;
	fma.rn.f32 	%f1412, %f1411, %f1402, %f1402;
	neg.f32 	%f1413, %f1412;
	fma.rn.f32 	%f1414, 0f3F6EE581, 0f3FD774EB, %f1413;
	selp.f32 	%f1415, %f1414, %f1412, %p388;
	selp.f32 	%f1416, 0f3F6EE581, 0f3FEEE581, %p388;
	selp.f32 	%f1417, %f1412, %f1413, %p388;
	mov.b32 	%r1209, %f1397;
	fma.rn.f32 	%f1418, %f1416, 0f3FD774EB, %f1417;
	setp.lt.s32 	%p389, %r1209, 0;
	selp.f32 	%f1419, %f1418, %f1415, %p389;
	add.f32 	%f1420, %f1399, %f1398;
	setp.eq.f32 	%p390, %f1400, 0f00000000;
	selp.f32 	%f1421, 0f40490FDB, 0f00000000, %p389;
	setp.eq.f32 	%p391, %f1398, %f1399;
	selp.f32 	%f1422, 0f4016CBE4, 0f3F490FDB, %p389;
	selp.f32 	%f1423, %f1422, %f1419, %p391;
	selp.f32 	%f1424, %f1421, %f1423, %p390;
	abs.f32 	%f1425, %f1420;
	setp.nan.f32 	%p392, %f1425, %f1425;
	copysign.f32 	%f1426, %f1396, %f1424;
	selp.f32 	%f1427, %f1420, %f1426, %p392;
	sub.f32 	%f1680, %f1680, %f1427;
	mov.b32 	%r1439, 3;
	mov.u32 	%r1438, %r1315;
$L__BB0_132:
	cvt.f64.f32 	%fd128, %f1679;
	mul.f64 	%fd129, %fd128, 0d41E0000000000000;
	mov.f64 	%fd130, 0d3FE0000000000000;
	copysign.f64 	%fd131, %fd129, %fd130;
	add.rz.f64 	%fd132, %fd129, %fd131;
	cvt.rzi.f64.f64 	%fd133, %fd132;
	cvt.rzi.s32.f64 	%r1212, %fd133;
	mad.lo.s32 	%r1213, %r1212, 1103515245, 12345;
	abs.s32 	%r1214, %r1213;
	cvt.rn.f64.s32 	%fd134, %r1214;
	mul.f64 	%fd135, %fd134, 0d3E00000000000000;
	cvt.rn.f32.f64 	%f1679, %fd135;
$L__BB0_133:
	sub.f32 	%f127, %f1681, %f1639;
	sub.f32 	%f128, %f1682, %f1638;
	mul.f32 	%f1461, %f128, %f128;
	fma.rn.f32 	%f1462, %f127, %f127, %f1461;
	sqrt.rn.f32 	%f1463, %f1462;
	mul.wide.u32 	%rd621, %r1315, 4;
	add.s64 	%rd622, %rd1, %rd621;
	ld.global.f32 	%f1464, [%rd622];
	sub.f32 	%f1465, %f1463, %f1464;
	abs.f32 	%f1466, %f1465;
	cvt.f64.f32 	%fd136, %f1466;
	setp.gtu.f64 	%p398, %fd136, 0d3F1A36E2EB1C432D;
	@%p398 bra 	$L__BB0_341;
	abs.f32 	%f129, %f127;
	abs.f32 	%f1467, %f128;
	setp.gt.f32 	%p399, %f1467, %f129;
	selp.f32 	%f1468, %f1467, %f129, %p399;
	selp.f32 	%f1469, %f129, %f1467, %p399;
	div.rn.f32 	%f1470, %f1469, %f1468;
	mul.f32 	%f1471, %f1470, %f1470;
	fma.rn.f32 	%f1472, %f1471, 0f3B33710B, 0fBC807748;
	fma.rn.f32 	%f1473, %f1472, %f1471, 0f3D2CDAB2;
	fma.rn.f32 	%f1474, %f1473, %f1471, 0fBD992D10;
	fma.rn.f32 	%f1475, %f1474, %f1471, 0f3DD9EA6C;
	fma.rn.f32 	%f1476, %f1475, %f1471, 0fBE117CB1;
	fma.rn.f32 	%f1477, %f1476, %f1471, 0f3E4CBCE0;
	fma.rn.f32 	%f1478, %f1477, %f1471, 0fBEAAAA7D;
	mul.f32 	%f1479, %f1471, %f1478;
	fma.rn.f32 	%f1480, %f1479, %f1470, %f1470;
	neg.f32 	%f1481, %f1480;
	fma.rn.f32 	%f1482, 0f3F6EE581, 0f3FD774EB, %f1481;
	selp.f32 	%f1483, %f1482, %f1480, %p399;
	selp.f32 	%f1484, 0f3F6EE581, 0f3FEEE581, %p399;
	selp.f32 	%f1485, %f1480, %f1481, %p399;
	mov.b32 	%r187, %f127;
	fma.rn.f32 	%f1486, %f1484, 0f3FD774EB, %f1485;
	setp.lt.s32 	%p400, %r187, 0;
	selp.f32 	%f1487, %f1486, %f1483, %p400;
	add.f32 	%f1488, %f1467, %f129;
	setp.eq.f32 	%p401, %f1468, 0f00000000;
	selp.f32 	%f130, 0f40490FDB, 0f00000000, %p400;
	setp.eq.f32 	%p402, %f129, %f1467;
	selp.f32 	%f131, 0f4016CBE4, 0f3F490FDB, %p400;
	selp.f32 	%f1489, %f131, %f1487, %p402;
	selp.f32 	%f1490, %f130, %f1489, %p401;
	abs.f32 	%f1491, %f1488;
	setp.nan.f32 	%p403, %f1491, %f1491;
	copysign.f32 	%f1492, %f128, %f1490;
	selp.f32 	%f132, %f1488, %f1492, %p403;
	mul.f32 	%f1493, %f132, 0f3F22F983;
	cvt.rni.s32.f32 	%r1350, %f1493;
	cvt.rn.f32.s32 	%f1494, %r1350;
	fma.rn.f32 	%f1495, %f1494, 0fBFC90FDA, %f132;
	fma.rn.f32 	%f1496, %f1494, 0fB3A22168, %f1495;
	fma.rn.f32 	%f1642, %f1494, 0fA7C234C5, %f1496;
	abs.f32 	%f134, %f132;
	setp.ltu.f32 	%p404, %f134, 0f47CE4780;
	@%p404 bra 	$L__BB0_142;
	setp.neu.f32 	%p405, %f134, 0f7F800000;
	@%p405 bra 	$L__BB0_137;
	mov.f32 	%f1499, 0f00000000;
	mul.rn.f32 	%f1642, %f132, %f1499;
	mov.b32 	%r1350, 0;
	bra.uni 	$L__BB0_142;
$L__BB0_137:
	mov.b32 	%r189, %f132;
	shl.b32 	%r1216, %r189, 8;
	or.b32  	%r190, %r1216, -2147483648;
	mov.b64 	%rd666, 0;
	mov.b32 	%r1347, 0;
$L__BB0_138:
	.pragma "nounroll";
	mul.wide.u32 	%rd624, %r1347, 4;
	mov.u64 	%rd625, __cudart_i2opi_f;
	add.s64 	%rd626, %rd625, %rd624;
	ld.global.nc.u32 	%r1217, [%rd626];
	mad.wide.u32 	%rd627, %r1217, %r190, %rd666;
	shr.u64 	%rd666, %rd627, 32;
	add.s64 	%rd628, %rd23, %rd624;
	st.local.u32 	[%rd628], %rd627;
	add.s32 	%r1347, %r1347, 1;
	setp.ne.s32 	%p406, %r1347, 6;
	@%p406 bra 	$L__BB0_138;
	shr.u32 	%r1218, %r189, 23;
	st.local.u32 	[%rd23+24], %rd666;
	and.b32  	%r193, %r1218, 31;
	and.b32  	%r1219, %r1218, 224;
	add.s32 	%r1220, %r1219, -128;
	shr.u32 	%r1221, %r1220, 5;
	mul.wide.u32 	%rd629, %r1221, 4;
	sub.s64 	%rd79, %rd23, %rd629;
	ld.local.u32 	%r1348, [%rd79+24];
	ld.local.u32 	%r1349, [%rd79+20];
	setp.eq.s32 	%p407, %r193, 0;
	@%p407 bra 	$L__BB0_141;
	shf.l.wrap.b32 	%r1348, %r1349, %r1348, %r193;
	ld.local.u32 	%r1222, [%rd79+16];
	shf.l.wrap.b32 	%r1349, %r1222, %r1349, %r193;
$L__BB0_141:
	shr.u32 	%r1223, %r1348, 30;
	shf.l.wrap.b32 	%r1224, %r1349, %r1348, 2;
	shl.b32 	%r1225, %r1349, 2;
	shr.u32 	%r1226, %r1224, 31;
	add.s32 	%r1227, %r1226, %r1223;
	neg.s32 	%r1228, %r1227;
	setp.lt.s32 	%p408, %r189, 0;
	selp.b32 	%r1350, %r1228, %r1227, %p408;
	xor.b32  	%r1229, %r1224, %r189;
	shr.s32 	%r1230, %r1224, 31;
	xor.b32  	%r1231, %r1230, %r1224;
	xor.b32  	%r1232, %r1230, %r1225;
	cvt.u64.u32 	%rd630, %r1231;
	shl.b64 	%rd631, %rd630, 32;
	cvt.u64.u32 	%rd632, %r1232;
	or.b64  	%rd633, %rd631, %rd632;
	cvt.rn.f64.s64 	%fd137, %rd633;
	mul.f64 	%fd138, %fd137, 0d3BF921FB54442D19;
	cvt.rn.f32.f64 	%f1497, %fd138;
	neg.f32 	%f1498, %f1497;
	setp.lt.s32 	%p409, %r1229, 0;
	selp.f32 	%f1642, %f1498, %f1497, %p409;
$L__BB0_142:
	mul.rn.f32 	%f1500, %f1642, %f1642;
	and.b32  	%r1234, %r1350, 1;
	setp.eq.b32 	%p411, %r1234, 1;
	selp.f32 	%f1501, 0f3F800000, %f1642, %p411;
	fma.rn.f32 	%f1502, %f1500, %f1501, 0f00000000;
	fma.rn.f32 	%f1503, %f1500, 0f37CBAC00, 0fBAB607ED;
	selp.f32 	%f1504, %f1503, 0fB94D4153, %p411;
	selp.f32 	%f1505, 0f3D2AAABB, 0f3C0885E4, %p411;
	fma.rn.f32 	%f1506, %f1504, %f1500, %f1505;
	selp.f32 	%f1507, 0fBEFFFFFF, 0fBE2AAAA8, %p411;
	fma.rn.f32 	%f1508, %f1506, %f1500, %f1507;
	fma.rn.f32 	%f1509, %f1508, %f1502, %f1501;
	and.b32  	%r1235, %r1350, 2;
	setp.eq.s32 	%p412, %r1235, 0;
	mov.f32 	%f1510, 0f00000000;
	sub.f32 	%f1511, %f1510, %f1509;
	selp.f32 	%f1512, %f1509, %f1511, %p412;
	fma.rn.f32 	%f1682, %f1512, 0f38D1B717, %f1682;
	sub.f32 	%f1513, %f1682, %f1638;
	abs.f32 	%f1514, %f1513;
	setp.gt.f32 	%p413, %f1514, %f129;
	selp.f32 	%f1515, %f1514, %f129, %p413;
	selp.f32 	%f1516, %f129, %f1514, %p413;
	div.rn.f32 	%f1517, %f1516, %f1515;
	mul.f32 	%f1518, %f1517, %f1517;
	fma.rn.f32 	%f1519, %f1518, 0f3B33710B, 0fBC807748;
	fma.rn.f32 	%f1520, %f1519, %f1518, 0f3D2CDAB2;
	fma.rn.f32 	%f1521, %f1520, %f1518, 0fBD992D10;
	fma.rn.f32 	%f1522, %f1521, %f1518, 0f3DD9EA6C;
	fma.rn.f32 	%f1523, %f1522, %f1518, 0fBE117CB1;
	fma.rn.f32 	%f1524, %f1523, %f1518, 0f3E4CBCE0;
	fma.rn.f32 	%f1525, %f1524, %f1518, 0fBEAAAA7D;
	mul.f32 	%f1526, %f1518, %f1525;
	fma.rn.f32 	%f1527, %f1526, %f1517, %f1517;
	neg.f32 	%f1528, %f1527;
	fma.rn.f32 	%f1529, 0f3F6EE581, 0f3FD774EB, %f1528;
	selp.f32 	%f1530, %f1529, %f1527, %p413;
	selp.f32 	%f1531, 0f3F6EE581, 0f3FEEE581, %p413;
	selp.f32 	%f1532, %f1527, %f1528, %p413;
	fma.rn.f32 	%f1533, %f1531, 0f3FD774EB, %f1532;
	selp.f32 	%f1534, %f1533, %f1530, %p400;
	add.f32 	%f1535, %f129, %f1514;
	setp.eq.f32 	%p414, %f1515, 0f00000000;
	setp.eq.f32 	%p415, %f129, %f1514;
	selp.f32 	%f1536, %f131, %f1534, %p415;
	selp.f32 	%f1537, %f130, %f1536, %p414;
	abs.f32 	%f1538, %f1535;
	setp.nan.f32 	%p416, %f1538, %f1538;
	copysign.f32 	%f1539, %f1513, %f1537;
	selp.f32 	%f139, %f1535, %f1539, %p416;
	mul.f32 	%f1540, %f139, 0f3F22F983;
	cvt.rni.s32.f32 	%r1354, %f1540;
	cvt.rn.f32.s32 	%f1541, %r1354;
	fma.rn.f32 	%f1542, %f1541, 0fBFC90FDA, %f139;
	fma.rn.f32 	%f1543, %f1541, 0fB3A22168, %f1542;
	fma.rn.f32 	%f1643, %f1541, 0fA7C234C5, %f1543;
	abs.f32 	%f141, %f139;
	setp.ltu.f32 	%p417, %f141, 0f47CE4780;
	@%p417 bra 	$L__BB0_150;
	setp.neu.f32 	%p418, %f141, 0f7F800000;
	@%p418 bra 	$L__BB0_145;
	mov.f32 	%f1546, 0f00000000;
	mul.rn.f32 	%f1643, %f139, %f1546;
	mov.b32 	%r1354, 0;
	bra.uni 	$L__BB0_150;
$L__BB0_145:
	mov.b32 	%r203, %f139;
	shl.b32 	%r1237, %r203, 8;
	or.b32  	%r204, %r1237, -2147483648;
	mov.b64 	%rd667, 0;
	mov.b32 	%r1351, 0;
$L__BB0_146:
	.pragma "nounroll";
	mul.wide.u32 	%rd635, %r1351, 4;
	mov.u64 	%rd636, __cudart_i2opi_f;
	add.s64 	%rd637, %rd636, %rd635;
	ld.global.nc.u32 	%r1238, [%rd637];
	mad.wide.u32 	%rd638, %r1238, %r204, %rd667;
	shr.u64 	%rd667, %rd638, 32;
	add.s64 	%rd639, %rd22, %rd635;
	st.local.u32 	[%rd639], %rd638;
	add.s32 	%r1351, %r1351, 1;
	setp.ne.s32 	%p419, %r1351, 6;
	@%p419 bra 	$L__BB0_146;
	shr.u32 	%r1239, %r203, 23;
	st.local.u32 	[%rd22+24], %rd667;
	and.b32  	%r207, %r1239, 31;
	and.b32  	%r1240, %r1239, 224;
	add.s32 	%r1241, %r1240, -128;
	shr.u32 	%r1242, %r1241, 5;
	mul.wide.u32 	%rd640, %r1242, 4;
	sub.s64 	%rd82, %rd22, %rd640;
	ld.local.u32 	%r1352, [%rd82+24];
	ld.local.u32 	%r1353, [%rd82+20];
	setp.eq.s32 	%p420, %r207, 0;
	@%p420 bra 	$L__BB0_149;
	shf.l.wrap.b32 	%r1352, %r1353, %r1352, %r207;
	ld.local.u32 	%r1243, [%rd82+16];
	shf.l.wrap.b32 	%r1353, %r1243, %r1353, %r207;
$L__BB0_149:
	shr.u32 	%r1244, %r1352, 30;
	shf.l.wrap.b32 	%r1245, %r1353, %r1352, 2;
	shl.b32 	%r1246, %r1353, 2;
	shr.u32 	%r1247, %r1245, 31;
	add.s32 	%r1248, %r1247, %r1244;
	neg.s32 	%r1249, %r1248;
	setp.lt.s32 	%p421, %r203, 0;
	selp.b32 	%r1354, %r1249, %r1248, %p421;
	xor.b32  	%r1250, %r1245, %r203;
	shr.s32 	%r1251, %r1245, 31;
	xor.b32  	%r1252, %r1251, %r1245;
	xor.b32  	%r1253, %r1251, %r1246;
	cvt.u64.u32 	%rd641, %r1252;
	shl.b64 	%rd642, %rd641, 32;
	cvt.u64.u32 	%rd643, %r1253;
	or.b64  	%rd644, %rd642, %rd643;
	cvt.rn.f64.s64 	%fd139, %rd644;
	mul.f64 	%fd140, %fd139, 0d3BF921FB54442D19;
	cvt.rn.f32.f64 	%f1544, %fd140;
	neg.f32 	%f1545, %f1544;
	setp.lt.s32 	%p422, %r1250, 0;
	selp.f32 	%f1643, %f1545, %f1544, %p422;
$L__BB0_150:
	add.s32 	%r1255, %r1354, 1;
	mul.rn.f32 	%f1547, %f1643, %f1643;
	and.b32  	%r1256, %r1354, 1;
	setp.eq.b32 	%p423, %r1256, 1;
	selp.f32 	%f1548, %f1643, 0f3F800000, %p423;
	fma.rn.f32 	%f1549, %f1547, %f1548, 0f00000000;
	fma.rn.f32 	%f1550, %f1547, 0f37CBAC00, 0fBAB607ED;
	selp.f32 	%f1551, 0fB94D4153, %f1550, %p423;
	selp.f32 	%f1552, 0f3C0885E4, 0f3D2AAABB, %p423;
	fma.rn.f32 	%f1553, %f1551, %f1547, %f1552;
	selp.f32 	%f1554, 0fBE2AAAA8, 0fBEFFFFFF, %p423;
	fma.rn.f32 	%f1555, %f1553, %f1547, %f1554;
	fma.rn.f32 	%f1556, %f1555, %f1549, %f1548;
	and.b32  	%r1257, %r1255, 2;
	setp.eq.s32 	%p424, %r1257, 0;
	mov.f32 	%f1557, 0f00000000;
	sub.f32 	%f1558, %f1557, %f1556;
	selp.f32 	%f1559, %f1556, %f1558, %p424;
	fma.rn.f32 	%f1681, %f1559, 0f38D1B717, %f1681;
	bra.uni 	$L__BB0_341;
$L__BB0_151:
	setp.eq.s32 	%p9, %r1439, 0;
	@%p9 bra 	$L__BB0_263;
	setp.ne.s32 	%p10, %r1439, 3;
	@%p10 bra 	$L__BB0_341;
	ld.param.u32 	%r1263, [_Z3mc2PfS_S_fffffS_S_iffffi_param_10];
	mul.wide.s32 	%rd300, %r1438, 4;
	add.s64 	%rd83, %rd2, %rd300;
	ld.global.f32 	%f644, [%rd83];
	sub.f32 	%f146, %f1681, %f644;
	mul.wide.s32 	%rd84, %r1263, 4;
	add.s64 	%rd85, %rd83, %rd84;
	ld.global.f32 	%f645, [%rd85];
	sub.f32 	%f147, %f1682, %f645;
	mul.f32 	%f646, %f147, %f147;
	fma.rn.f32 	%f647, %f146, %f146, %f646;
	sqrt.rn.f32 	%f148, %f647;
	mov.f32 	%f648, 0f3F800000;
	sub.f32 	%f149, %f648, %f1683;
	mul.f32 	%f649, %f1680, 0f3F22F983;
	cvt.rni.s32.f32 	%r1358, %f649;
	cvt.rn.f32.s32 	%f650, %r1358;
	fma.rn.f32 	%f651, %f650, 0fBFC90FDA, %f1680;
	fma.rn.f32 	%f652, %f650, 0fB3A22168, %f651;
	fma.rn.f32 	%f1644, %f650, 0fA7C234C5, %f652;
	abs.f32 	%f151, %f1680;
	setp.ltu.f32 	%p109, %f151, 0f47CE4780;
	@%p109 bra 	$L__BB0_161;
	setp.neu.f32 	%p110, %f151, 0f7F800000;
	@%p110 bra 	$L__BB0_156;
	mov.f32 	%f655, 0f00000000;
	mul.rn.f32 	%f1644, %f1680, %f655;
	mov.b32 	%r1358, 0;
	bra.uni 	$L__BB0_161;
$L__BB0_156:
	mov.b32 	%r217, %f1680;
	shl.b32 	%r679, %r217, 8;
	or.b32  	%r218, %r679, -2147483648;
	mov.b64 	%rd668, 0;
	mov.b32 	%r1355, 0;
$L__BB0_157:
	.pragma "nounroll";
	mul.wide.u32 	%rd302, %r1355, 4;
	mov.u64 	%rd303, __cudart_i2opi_f;
	add.s64 	%rd304, %rd303, %rd302;
	ld.global.nc.u32 	%r680, [%rd304];
	mad.wide.u32 	%rd305, %r680, %r218, %rd668;
	shr.u64 	%rd668, %rd305, 32;
	add.s64 	%rd306, %rd21, %rd302;
	st.local.u32 	[%rd306], %rd305;
	add.s32 	%r1355, %r1355, 1;
	setp.ne.s32 	%p111, %r1355, 6;
	@%p111 bra 	$L__BB0_157;
	shr.u32 	%r681, %r217, 23;
	st.local.u32 	[%rd21+24], %rd668;
	and.b32  	%r221, %r681, 31;
	and.b32  	%r682, %r681, 224;
	add.s32 	%r683, %r682, -128;
	shr.u32 	%r684, %r683, 5;
	mul.wide.u32 	%rd307, %r684, 4;
	sub.s64 	%rd88, %rd21, %rd307;
	ld.local.u32 	%r1356, [%rd88+24];
	ld.local.u32 	%r1357, [%rd88+20];
	setp.eq.s32 	%p112, %r221, 0;
	@%p112 bra 	$L__BB0_160;
	shf.l.wrap.b32 	%r1356, %r1357, %r1356, %r221;
	ld.local.u32 	%r685, [%rd88+16];
	shf.l.wrap.b32 	%r1357, %r685, %r1357, %r221;
$L__BB0_160:
	shr.u32 	%r686, %r1356, 30;
	shf.l.wrap.b32 	%r687, %r1357, %r1356, 2;
	shl.b32 	%r688, %r1357, 2;
	shr.u32 	%r689, %r687, 31;
	add.s32 	%r690, %r689, %r686;
	neg.s32 	%r691, %r690;
	setp.lt.s32 	%p113, %r217, 0;
	selp.b32 	%r1358, %r691, %r690, %p113;
	xor.b32  	%r692, %r687, %r217;
	shr.s32 	%r693, %r687, 31;
	xor.b32  	%r694, %r693, %r687;
	xor.b32  	%r695, %r693, %r688;
	cvt.u64.u32 	%rd308, %r694;
	shl.b64 	%rd309, %rd308, 32;
	cvt.u64.u32 	%rd310, %r695;
	or.b64  	%rd311, %rd309, %rd310;
	cvt.rn.f64.s64 	%fd39, %rd311;
	mul.f64 	%fd40, %fd39, 0d3BF921FB54442D19;
	cvt.rn.f32.f64 	%f653, %fd40;
	neg.f32 	%f654, %f653;
	setp.lt.s32 	%p114, %r692, 0;
	selp.f32 	%f1644, %f654, %f653, %p114;
$L__BB0_161:
	ld.param.f32 	%f1578, [_Z3mc2PfS_S_fffffS_S_iffffi_param_3];
	add.s32 	%r697, %r1358, 1;
	mul.rn.f32 	%f656, %f1644, %f1644;
	and.b32  	%r698, %r1358, 1;
	setp.eq.b32 	%p115, %r698, 1;
	selp.f32 	%f657, %f1644, 0f3F800000, %p115;
	fma.rn.f32 	%f658, %f656, %f657, 0f00000000;
	fma.rn.f32 	%f659, %f656, 0f37CBAC00, 0fBAB607ED;
	selp.f32 	%f660, 0fB94D4153, %f659, %p115;
	selp.f32 	%f661, 0f3C0885E4, 0f3D2AAABB, %p115;
	fma.rn.f32 	%f662, %f660, %f656, %f661;
	selp.f32 	%f663, 0fBE2AAAA8, 0fBEFFFFFF, %p115;
	fma.rn.f32 	%f664, %f662, %f656, %f663;
	fma.rn.f32 	%f665, %f664, %f658, %f657;
	and.b32  	%r699, %r697, 2;
	setp.eq.s32 	%p116, %r699, 0;
	mov.f32 	%f666, 0f00000000;
	sub.f32 	%f667, %f666, %f665;
	selp.f32 	%f668, %f665, %f667, %p116;
	mul.f32 	%f669, %f1578, 0f3F000000;
	mul.f32 	%f670, %f669, %f149;
	fma.rn.f32 	%f671, %f670, %f668, %f148;
	div.rn.f32 	%f672, %f671, %f148;
	setp.leu.f32 	%p117, %f1679, %f672;
	@%p117 bra 	$L__BB0_163;
	add.f32 	%f673, %f1680, %f1680;
	cvt.f64.f32 	%fd41, %f673;
	mov.f64 	%fd42, 0d400921FB54442EEA;
	sub.f64 	%fd43, %fd42, %fd41;
	cvt.f64.f32 	%fd44, %f1680;
	add.f64 	%fd45, %fd43, %fd44;
	cvt.rn.f32.f64 	%f1680, %fd45;
$L__BB0_163:
	cvt.f64.f32 	%fd46, %f1679;
	mul.f64 	%fd47, %fd46, 0d41E0000000000000;
	mov.f64 	%fd48, 0d3FE0000000000000;
	copysign.f64 	%fd49, %fd47, %fd48;
	add.rz.f64 	%fd50, %fd47, %fd49;
	cvt.rzi.f64.f64 	%fd51, %fd50;
	cvt.rzi.s32.f64 	%r700, %fd51;
	mad.lo.s32 	%r701, %r700, 1103515245, 12345;
	abs.s32 	%r702, %r701;
	cvt.rn.f64.s32 	%fd52, %r702;
	mul.f64 	%fd53, %fd52, 0d3E00000000000000;
	cvt.rn.f32.f64 	%f1679, %fd53;
	mul.f32 	%f674, %f1680, 0f3F22F983;
	cvt.rni.s32.f32 	%r1374, %f674;
	cvt.rn.f32.s32 	%f675, %r1374;
	fma.rn.f32 	%f676, %f675, 0fBFC90FDA, %f1680;
	fma.rn.f32 	%f677, %f675, 0fB3A22168, %f676;
	fma.rn.f32 	%f1650, %f675, 0fA7C234C5, %f677;
	abs.f32 	%f159, %f1680;
	setp.ltu.f32 	%p118, %f159, 0f47CE4780;
	mov.u32 	%r1362, %r1374;
	mov.f32 	%f1646, %f1650;
	@%p118 bra 	$L__BB0_171;
	setp.neu.f32 	%p119, %f159, 0f7F800000;
	@%p119 bra 	$L__BB0_166;
	mov.f32 	%f680, 0f00000000;
	mul.rn.f32 	%f1646, %f1680, %f680;
	mov.b32 	%r1362, 0;
	bra.uni 	$L__BB0_171;
$L__BB0_166:
	mov.b32 	%r231, %f1680;
	shl.b32 	%r704, %r231, 8;
	or.b32  	%r232, %r704, -2147483648;
	mov.b64 	%rd669, 0;
	mov.b32 	%r1359, 0;
$L__BB0_167:
	.pragma "nounroll";
	mul.wide.u32 	%rd313, %r1359, 4;
	mov.u64 	%rd314, __cudart_i2opi_f;
	add.s64 	%rd315, %rd314, %rd313;
	ld.global.nc.u32 	%r705, [%rd315];
	mad.wide.u32 	%rd316, %r705, %r232, %rd669;
	shr.u64 	%rd669, %rd316, 32;
	add.s64 	%rd317, %rd20, %rd313;
	st.local.u32 	[%rd317], %rd316;
	add.s32 	%r1359, %r1359, 1;
	setp.ne.s32 	%p120, %r1359, 6;
	@%p120 bra 	$L__BB0_167;
	shr.u32 	%r706, %r231, 23;
	st.local.u32 	[%rd20+24], %rd669;
	and.b32  	%r235, %r706, 31;
	and.b32  	%r707, %r706, 224;
	add.s32 	%r708, %r707, -128;
	shr.u32 	%r709, %r708, 5;
	mul.wide.u32 	%rd318, %r709, 4;
	sub.s64 	%rd91, %rd20, %rd318;
	ld.local.u32 	%r1360, [%rd91+24];
	ld.local.u32 	%r1361, [%rd91+20];
	setp.eq.s32 	%p121, %r235, 0;
	@%p121 bra 	$L__BB0_170;
	shf.l.wrap.b32 	%r1360, %r1361, %r1360, %r235;
	ld.local.u32 	%r710, [%rd91+16];
	shf.l.wrap.b32 	%r1361, %r710, %r1361, %r235;
$L__BB0_170:
	shr.u32 	%r711, %r1360, 30;
	shf.l.wrap.b32 	%r712, %r1361, %r1360, 2;
	shl.b32 	%r713, %r1361, 2;
	shr.u32 	%r714, %r712, 31;
	add.s32 	%r715, %r714, %r711;
	neg.s32 	%r716, %r715;
	setp.lt.s32 	%p122, %r231, 0;
	selp.b32 	%r1362, %r716, %r715, %p122;
	xor.b32  	%r717, %r712, %r231;
	shr.s32 	%r718, %r712, 31;
	xor.b32  	%r719, %r718, %r712;
	xor.b32  	%r720, %r718, %r713;
	cvt.u64.u32 	%rd319, %r719;
	shl.b64 	%rd320, %rd319, 32;
	cvt.u64.u32 	%rd321, %r720;
	or.b64  	%rd322, %rd320, %rd321;
	cvt.rn.f64.s64 	%fd54, %rd322;
	mul.f64 	%fd55, %fd54, 0d3BF921FB54442D19;
	cvt.rn.f32.f64 	%f678, %fd55;
	neg.f32 	%f679, %f678;
	setp.lt.s32 	%p123, %r717, 0;
	selp.f32 	%f1646, %f679, %f678, %p123;
$L__BB0_171:
	add.s32 	%r722, %r1362, 1;
	mul.rn.f32 	%f681, %f1646, %f1646;
	and.b32  	%r723, %r1362, 1;
	setp.eq.b32 	%p125, %r723, 1;
	selp.f32 	%f682, %f1646, 0f3F800000, %p125;
	fma.rn.f32 	%f683, %f681, %f682, 0f00000000;
	fma.rn.f32 	%f684, %f681, 0f37CBAC00, 0fBAB607ED;
	selp.f32 	%f685, 0fB94D4153, %f684, %p125;
	selp.f32 	%f686, 0f3C0885E4, 0f3D2AAABB, %p125;
	fma.rn.f32 	%f687, %f685, %f681, %f686;
	selp.f32 	%f688, 0fBE2AAAA8, 0fBEFFFFFF, %p125;
	fma.rn.f32 	%f689, %f687, %f681, %f688;
	fma.rn.f32 	%f690, %f689, %f683, %f682;
	and.b32  	%r724, %r722, 2;
	setp.eq.s32 	%p126, %r724, 0;
	mov.f32 	%f691, 0f00000000;
	sub.f32 	%f692, %f691, %f690;
	selp.f32 	%f163, %f690, %f692, %p126;
	mov.u32 	%r1366, %r1374;
	mov.f32 	%f1647, %f1650;
	@%p118 bra 	$L__BB0_179;
	setp.neu.f32 	%p127, %f159, 0f7F800000;
	@%p127 bra 	$L__BB0_174;
	mov.f32 	%f695, 0f00000000;
	mul.rn.f32 	%f1647, %f1680, %f695;
	mov.b32 	%r1366, 0;
	bra.uni 	$L__BB0_179;
$L__BB0_174:
	mov.b32 	%r244, %f1680;
	shl.b32 	%r726, %r244, 8;
	or.b32  	%r245, %r726, -2147483648;
	mov.b64 	%rd670, 0;
	mov.b32 	%r1363, 0;
$L__BB0_175:
	.pragma "nounroll";
	mul.wide.u32 	%rd324, %r1363, 4;
	mov.u64 	%rd325, __cudart_i2opi_f;
	add.s64 	%rd326, %rd325, %rd324;
	ld.global.nc.u32 	%r727, [%rd326];
	mad.wide.u32 	%rd327, %r727, %r245, %rd670;
	shr.u64 	%rd670, %rd327, 32;
	add.s64 	%rd328, %rd19, %rd324;
	st.local.u32 	[%rd328], %rd327;
	add.s32 	%r1363, %r1363, 1;
	setp.ne.s32 	%p128, %r1363, 6;
	@%p128 bra 	$L__BB0_175;
	shr.u32 	%r728, %r244, 23;
	st.local.u32 	[%rd19+24], %rd670;
	and.b32  	%r248, %r728, 31;
	and.b32  	%r729, %r728, 224;
	add.s32 	%r730, %r729, -128;
	shr.u32 	%r731, %r730, 5;
	mul.wide.u32 	%rd329, %r731, 4;
	sub.s64 	%rd94, %rd19, %rd329;
	ld.local.u32 	%r1364, [%rd94+24];
	ld.local.u32 	%r1365, [%rd94+20];
	setp.eq.s32 	%p129, %r248, 0;
	@%p129 bra 	$L__BB0_178;
	shf.l.wrap.b32 	%r1364, %r1365, %r1364, %r248;
	ld.local.u32 	%r732, [%rd94+16];
	shf.l.wrap.b32 	%r1365, %r732, %r1365, %r248;
$L__BB0_178:
	shr.u32 	%r733, %r1364, 30;
	shf.l.wrap.b32 	%r734, %r1365, %r1364, 2;
	shl.b32 	%r735, %r1365, 2;
	shr.u32 	%r736, %r734, 31;
	add.s32 	%r737, %r736, %r733;
	neg.s32 	%r738, %r737;
	setp.lt.s32 	%p130, %r244, 0;
	selp.b32 	%r1366, %r738, %r737, %p130;
	xor.b32  	%r739, %r734, %r244;
	shr.s32 	%r740, %r734, 31;
	xor.b32  	%r741, %r740, %r734;
	xor.b32  	%r742, %r740, %r735;
	cvt.u64.u32 	%rd330, %r741;
	shl.b64 	%rd331, %rd330, 32;
	cvt.u64.u32 	%rd332, %r742;
	or.b64  	%rd333, %rd331, %rd332;
	cvt.rn.f64.s64 	%fd56, %rd333;
	mul.f64 	%fd57, %fd56, 0d3BF921FB54442D19;
	cvt.rn.f32.f64 	%f693, %fd57;
	neg.f32 	%f694, %f693;
	setp.lt.s32 	%p131, %r739, 0;
	selp.f32 	%f1647, %f694, %f693, %p131;
$L__BB0_179:
	ld.param.f32 	%f1582, [_Z3mc2PfS_S_fffffS_S_iffffi_param_4];
	mul.rn.f32 	%f696, %f1647, %f1647;
	and.b32  	%r744, %r1366, 1;
	setp.eq.b32 	%p133, %r744, 1;
	selp.f32 	%f697, 0f3F800000, %f1647, %p133;
	fma.rn.f32 	%f698, %f696, %f697, 0f00000000;
	fma.rn.f32 	%f699, %f696, 0f37CBAC00, 0fBAB607ED;
	selp.f32 	%f700, %f699, 0fB94D4153, %p133;
	selp.f32 	%f701, 0f3D2AAABB, 0f3C0885E4, %p133;
	fma.rn.f32 	%f702, %f700, %f696, %f701;
	selp.f32 	%f703, 0fBEFFFFFF, 0fBE2AAAA8, %p133;
	fma.rn.f32 	%f704, %f702, %f696, %f703;
	fma.rn.f32 	%f705, %f704, %f698, %f697;
	and.b32  	%r745, %r1366, 2;
	setp.eq.s32 	%p134, %r745, 0;
	mov.f32 	%f706, 0f00000000;
	sub.f32 	%f707, %f706, %f705;
	selp.f32 	%f708, %f705, %f707, %p134;
	mul.f32 	%f167, %f1582, %f708;
	mov.u32 	%r1370, %r1374;
	mov.f32 	%f1648, %f1650;
	@%p118 bra 	$L__BB0_187;
	setp.neu.f32 	%p135, %f159, 0f7F800000;
	@%p135 bra 	$L__BB0_182;
	mov.f32 	%f711, 0f00000000;
	mul.rn.f32 	%f1648, %f1680, %f711;
	mov.b32 	%r1370, 0;
	bra.uni 	$L__BB0_187;
$L__BB0_182:
	mov.b32 	%r257, %f1680;
	mov.b64 	%rd671, 0;
	mov.b32 	%r1367, 0;
$L__BB0_183:
	.pragma "nounroll";
	mul.wide.u32 	%rd335, %r1367, 4;
	mov.u64 	%rd336, __cudart_i2opi_f;
	add.s64 	%rd337, %rd336, %rd335;
	ld.global.nc.u32 	%r747, [%rd337];
	shl.b32 	%r748, %r257, 8;
	or.b32  	%r749, %r748, -2147483648;
	mad.wide.u32 	%rd338, %r747, %r749, %rd671;
	shr.u64 	%rd671, %rd338, 32;
	add.s64 	%rd339, %rd18, %rd335;
	st.local.u32 	[%rd339], %rd338;
	add.s32 	%r1367, %r1367, 1;
	setp.ne.s32 	%p136, %r1367, 6;
	@%p136 bra 	$L__BB0_183;
	shr.u32 	%r750, %r257, 23;
	st.local.u32 	[%rd18+24], %rd671;
	and.b32  	%r260, %r750, 31;
	and.b32  	%r751, %r750, 224;
	add.s32 	%r752, %r751, -128;
	shr.u32 	%r753, %r752, 5;
	mul.wide.u32 	%rd340, %r753, 4;
	sub.s64 	%rd97, %rd18, %rd340;
	ld.local.u32 	%r1368, [%rd97+24];
	ld.local.u32 	%r1369, [%rd97+20];
	setp.eq.s32 	%p137, %r260, 0;
	@%p137 bra 	$L__BB0_186;
	shf.l.wrap.b32 	%r1368, %r1369, %r1368, %r260;
	ld.local.u32 	%r754, [%rd97+16];
	shf.l.wrap.b32 	%r1369, %r754, %r1369, %r260;
$L__BB0_186:
	shr.u32 	%r755, %r1368, 30;
	shf.l.wrap.b32 	%r756, %r1369, %r1368, 2;
	shl.b32 	%r757, %r1369, 2;
	shr.u32 	%r758, %r756, 31;
	add.s32 	%r759, %r758, %r755;
	neg.s32 	%r760, %r759;
	setp.lt.s32 	%p138, %r257, 0;
	selp.b32 	%r1370, %r760, %r759, %p138;
	xor.b32  	%r761, %r756, %r257;
	shr.s32 	%r762, %r756, 31;
	xor.b32  	%r763, %r762, %r756;
	xor.b32  	%r764, %r762, %r757;
	cvt.u64.u32 	%rd341, %r763;
	shl.b64 	%rd342, %rd341, 32;
	cvt.u64.u32 	%rd343, %r764;
	or.b64  	%rd344, %rd342, %rd343;
	cvt.rn.f64.s64 	%fd58, %rd344;
	mul.f64 	%fd59, %fd58, 0d3BF921FB54442D19;
	cvt.rn.f32.f64 	%f709, %fd59;
	neg.f32 	%f710, %f709;
	setp.lt.s32 	%p139, %r761, 0;
	selp.f32 	%f1648, %f710, %f709, %p139;
$L__BB0_187:
	ld.param.f32 	%f1579, [_Z3mc2PfS_S_fffffS_S_iffffi_param_3];
	add.s32 	%r766, %r1370, 1;
	mul.rn.f32 	%f712, %f1648, %f1648;
	and.b32  	%r767, %r1370, 1;
	setp.eq.b32 	%p140, %r767, 1;
	selp.f32 	%f713, %f1648, 0f3F800000, %p140;
	fma.rn.f32 	%f714, %f712, %f713, 0f00000000;
	fma.rn.f32 	%f715, %f712, 0f37CBAC00, 0fBAB607ED;
	selp.f32 	%f716, 0fB94D4153, %f715, %p140;
	selp.f32 	%f717, 0f3C0885E4, 0f3D2AAABB, %p140;
	fma.rn.f32 	%f718, %f716, %f712, %f717;
	selp.f32 	%f719, 0fBE2AAAA8, 0fBEFFFFFF, %p140;
	fma.rn.f32 	%f720, %f718, %f712, %f719;
	fma.rn.f32 	%f721, %f720, %f714, %f713;
	and.b32  	%r768, %r766, 2;
	setp.eq.s32 	%p141, %r768, 0;
	mov.f32 	%f722, 0f00000000;
	sub.f32 	%f723, %f722, %f721;
	selp.f32 	%f724, %f721, %f723, %p141;
	mul.f32 	%f171, %f1579, %f724;
	mul.wide.s32 	%rd345, %r1438, 4;
	add.s64 	%rd98, %rd1, %rd345;
	add.s64 	%rd99, %rd98, %rd84;
	setp.leu.f32 	%p142, %f171, 0f00000000;
	mov.f32 	%f1649, 0f3F800000;
	@%p142 bra 	$L__BB0_190;
	ld.global.f32 	%f729, [%rd98];
	sub.f32 	%f730, %f729, %f148;
	div.rn.f32 	%f172, %f730, %f171;
	setp.geu.f32 	%p144, %f172, 0f3F800000;
	@%p144 bra 	$L__BB0_192;
	mov.f32 	%f1649, %f172;
	bra.uni 	$L__BB0_192;
$L__BB0_190:
	ld.global.f32 	%f726, [%rd99];
	sub.f32 	%f727, %f726, %f148;
	div.rn.f32 	%f173, %f727, %f171;
	setp.geu.f32 	%p143, %f173, 0f3F800000;
	@%p143 bra 	$L__BB0_192;
	mov.f32 	%f1649, %f173;
$L__BB0_192:
	mov.f32 	%f731, 0f3F800000;
	sub.f32 	%f1651, %f731, %f1683;
	setp.geu.f32 	%p145, %f1649, %f1651;
	@%p145 bra 	$L__BB0_206;
	@%p118 bra 	$L__BB0_201;
	setp.neu.f32 	%p147, %f159, 0f7F800000;
	@%p147 bra 	$L__BB0_196;
	mov.f32 	%f734, 0f00000000;
	mul.rn.f32 	%f1650, %f1680, %f734;
	mov.b32 	%r1374, 0;
	bra.uni 	$L__BB0_201;
$L__BB0_196:
	mov.b32 	%r269, %f1680;
	shl.b32 	%r770, %r269, 8;
	or.b32  	%r270, %r770, -2147483648;
	mov.b64 	%rd672, 0;
	mov.b32 	%r1371, 0;
$L__BB0_197:
	.pragma "nounroll";
	mul.wide.u32 	%rd347, %r1371, 4;
	mov.u64 	%rd348, __cudart_i2opi_f;
	add.s64 	%rd349, %rd348, %rd347;
	ld.global.nc.u32 	%r771, [%rd349];
	mad.wide.u32 	%rd350, %r771, %r270, %rd672;
	shr.u64 	%rd672, %rd350, 32;
	add.s64 	%rd351, %rd17, %rd347;
	st.local.u32 	[%rd351], %rd350;
	add.s32 	%r1371, %r1371, 1;
	setp.ne.s32 	%p148, %r1371, 6;
	@%p148 bra 	$L__BB0_197;
	shr.u32 	%r772, %r269, 23;
	st.local.u32 	[%rd17+24], %rd672;
	and.b32  	%r273, %r772, 31;
	and.b32  	%r773, %r772, 224;
	add.s32 	%r774, %r773, -128;
	shr.u32 	%r775, %r774, 5;
	mul.wide.u32 	%rd352, %r775, 4;
	sub.s64 	%rd102, %rd17, %rd352;
	ld.local.u32 	%r1372, [%rd102+24];
	ld.local.u32 	%r1373, [%rd102+20];
	setp.eq.s32 	%p149, %r273, 0;
	@%p149 bra 	$L__BB0_200;
	shf.l.wrap.b32 	%r1372, %r1373, %r1372, %r273;
	ld.local.u32 	%r776, [%rd102+16];
	shf.l.wrap.b32 	%r1373, %r776, %r1373, %r273;
$L__BB0_200:
	shr.u32 	%r777, %r1372, 30;
	shf.l.wrap.b32 	%r778, %r1373, %r1372, 2;
	shl.b32 	%r779, %r1373, 2;
	shr.u32 	%r780, %r778, 31;
	add.s32 	%r781, %r780, %r777;
	neg.s32 	%r782, %r781;
	setp.lt.s32 	%p150, %r269, 0;
	selp.b32 	%r1374, %r782, %r781, %p150;
	xor.b32  	%r783, %r778, %r269;
	shr.s32 	%r784, %r778, 31;
	xor.b32  	%r785, %r784, %r778;
	xor.b32  	%r786, %r784, %r779;
	cvt.u64.u32 	%rd353, %r785;
	shl.b64 	%rd354, %rd353, 32;
	cvt.u64.u32 	%rd355, %r786;
	or.b64  	%rd356, %rd354, %rd355;
	cvt.rn.f64.s64 	%fd60, %rd356;
	mul.f64 	%fd61, %fd60, 0d3BF921FB54442D19;
	cvt.rn.f32.f64 	%f732, %fd61;
	neg.f32 	%f733, %f732;
	setp.lt.s32 	%p151, %r783, 0;
	selp.f32 	%f1650, %f733, %f732, %p151;
$L__BB0_201:
	ld.param.f32 	%f1580, [_Z3mc2PfS_S_fffffS_S_iffffi_param_3];
	add.s32 	%r788, %r1374, 1;
	mul.rn.f32 	%f735, %f1650, %f1650;
	and.b32  	%r789, %r1374, 1;
	setp.eq.b32 	%p152, %r789, 1;
	selp.f32 	%f736, %f1650, 0f3F800000, %p152;
	fma.rn.f32 	%f737, %f735, %f736, 0f00000000;
	fma.rn.f32 	%f738, %f735, 0f37CBAC00, 0fBAB607ED;
	selp.f32 	%f739, 0fB94D4153, %f738, %p152;
	selp.f32 	%f740, 0f3C0885E4, 0f3D2AAABB, %p152;
	fma.rn.f32 	%f741, %f739, %f735, %f740;
	selp.f32 	%f742, 0fBE2AAAA8, 0fBEFFFFFF, %p152;
	fma.rn.f32 	%f743, %f741, %f735, %f742;
	fma.rn.f32 	%f744, %f743, %f737, %f736;
	and.b32  	%r790, %r788, 2;
	setp.eq.s32 	%p153, %r790, 0;
	mov.f32 	%f745, 0f00000000;
	sub.f32 	%f746, %f745, %f744;
	selp.f32 	%f747, %f744, %f746, %p153;
	mul.f32 	%f179, %f1580, %f747;
	setp.leu.f32 	%p154, %f179, 0f00000000;
	mov.f32 	%f1651, 0f3F800000;
	@%p154 bra 	$L__BB0_204;
	ld.global.f32 	%f752, [%rd98];
	sub.f32 	%f753, %f752, %f148;
	div.rn.f32 	%f180, %f753, %f179;
	setp.geu.f32 	%p156, %f180, 0f3F800000;
	@%p156 bra 	$L__BB0_206;
	mov.f32 	%f1651, %f180;
	bra.uni 	$L__BB0_206;
$L__BB0_204:
	ld.global.f32 	%f749, [%rd99];
	sub.f32 	%f750, %f749, %f148;
	div.rn.f32 	%f181, %f750, %f179;
	setp.geu.f32 	%p155, %f181, 0f3F800000;
	@%p155 bra 	$L__BB0_206;
	mov.f32 	%f1651, %f181;
$L__BB0_206:
	ld.param.f32 	%f1581, [_Z3mc2PfS_S_fffffS_S_iffffi_param_3];
	mul.f32 	%f754, %f1581, %f163;
	fma.rn.f32 	%f183, %f754, %f1651, %f148;
	abs.f32 	%f755, %f146;
	abs.f32 	%f756, %f147;
	setp.gt.f32 	%p157, %f756, %f755;
	selp.f32 	%f757, %f756, %f755, %p157;
	selp.f32 	%f758, %f755, %f756, %p157;
	div.rn.f32 	%f759, %f758, %f757;
	mul.f32 	%f760, %f759, %f759;
	fma.rn.f32 	%f761, %f760, 0f3B33710B, 0fBC807748;
	fma.rn.f32 	%f762, %f761, %f760, 0f3D2CDAB2;
	fma.rn.f32 	%f763, %f762, %f760, 0fBD992D10;
	fma.rn.f32 	%f764, %f763, %f760, 0f3DD9EA6C;
	fma.rn.f32 	%f765, %f764, %f760, 0fBE117CB1;
	fma.rn.f32 	%f766, %f765, %f760, 0f3E4CBCE0;
	fma.rn.f32 	%f767, %f766, %f760, 0fBEAAAA7D;
	mul.f32 	%f768, %f760, %f767;
	fma.rn.f32 	%f769, %f768, %f759, %f759;
	neg.f32 	%f770, %f769;
	fma.rn.f32 	%f771, 0f3F6EE581, 0f3FD774EB, %f770;
	selp.f32 	%f772, %f771, %f769, %p157;
	selp.f32 	%f773, 0f3F6EE581, 0f3FEEE581, %p157;
	selp.f32 	%f774, %f769, %f770, %p157;
	mov.b32 	%r791, %f146;
	fma.rn.f32 	%f775, %f773, 0f3FD774EB, %f774;
	setp.lt.s32 	%p158, %r791, 0;
	selp.f32 	%f776, %f775, %f772, %p158;
	add.f32 	%f777, %f755, %f756;
	setp.eq.f32 	%p159, %f757, 0f00000000;
	selp.f32 	%f778, 0f40490FDB, 0f00000000, %p158;
	setp.eq.f32 	%p160, %f755, %f756;
	selp.f32 	%f779, 0f4016CBE4, 0f3F490FDB, %p158;
	selp.f32 	%f780, %f779, %f776, %p160;
	selp.f32 	%f781, %f778, %f780, %p159;
	abs.f32 	%f782, %f777;
	setp.nan.f32 	%p161, %f782, %f782;
	copysign.f32 	%f783, %f147, %f781;
	selp.f32 	%f784, %f777, %f783, %p161;
	div.rn.f32 	%f785, %f167, %f148;
	fma.rn.f32 	%f184, %f785, %f1651, %f784;
	mul.f32 	%f786, %f184, 0f3F22F983;
	cvt.rni.s32.f32 	%r1382, %f786;
	cvt.rn.f32.s32 	%f787, %r1382;
	fma.rn.f32 	%f788, %f787, 0fBFC90FDA, %f184;
	fma.rn.f32 	%f789, %f787, 0fB3A22168, %f788;
	fma.rn.f32 	%f1653, %f787, 0fA7C234C5, %f789;
	abs.f32 	%f186, %f184;
	setp.ltu.f32 	%p162, %f186, 0f47CE4780;
	mov.u32 	%r1378, %r1382;
	mov.f32 	%f1652, %f1653;
	@%p162 bra 	$L__BB0_214;
	setp.neu.f32 	%p163, %f186, 0f7F800000;
	@%p163 bra 	$L__BB0_209;
	mov.f32 	%f792, 0f00000000;
	mul.rn.f32 	%f1652, %f184, %f792;
	mov.b32 	%r1378, 0;
	bra.uni 	$L__BB0_214;
$L__BB0_209:
	mov.b32 	%r283, %f184;
	shl.b32 	%r793, %r283, 8;
	or.b32  	%r284, %r793, -2147483648;
	mov.b64 	%rd673, 0;
	mov.b32 	%r1375, 0;
$L__BB0_210:
	.pragma "nounroll";
	mul.wide.u32 	%rd358, %r1375, 4;
	mov.u64 	%rd359, __cudart_i2opi_f;
	add.s64 	%rd360, %rd359, %rd358;
	ld.global.nc.u32 	%r794, [%rd360];
	mad.wide.u32 	%rd361, %r794, %r284, %rd673;
	shr.u64 	%rd673, %rd361, 32;
	add.s64 	%rd362, %rd16, %rd358;
	st.local.u32 	[%rd362], %rd361;
	add.s32 	%r1375, %r1375, 1;
	setp.ne.s32 	%p164, %r1375, 6;
	@%p164 bra 	$L__BB0_210;
	shr.u32 	%r795, %r283, 23;
	st.local.u32 	[%rd16+24], %rd673;
	and.b32  	%r287, %r795, 31;
	and.b32  	%r796, %r795, 224;
	add.s32 	%r797, %r796, -128;
	shr.u32 	%r798, %r797, 5;
	mul.wide.u32 	%rd363, %r798, 4;
	sub.s64 	%rd105, %rd16, %rd363;
	ld.local.u32 	%r1376, [%rd105+24];
	ld.local.u32 	%r1377, [%rd105+20];
	setp.eq.s32 	%p165, %r287, 0;
	@%p165 bra 	$L__BB0_213;
	shf.l.wrap.b32 	%r1376, %r1377, %r1376, %r287;
	ld.local.u32 	%r799, [%rd105+16];
	shf.l.wrap.b32 	%r1377, %r799, %r1377, %r287;
$L__BB0_213:
	shr.u32 	%r800, %r1376, 30;
	shf.l.wrap.b32 	%r801, %r1377, %r1376, 2;
	shl.b32 	%r802, %r1377, 2;
	shr.u32 	%r803, %r801, 31;
	add.s32 	%r804, %r803, %r800;
	neg.s32 	%r805, %r804;
	setp.lt.s32 	%p166, %r283, 0;
	selp.b32 	%r1378, %r805, %r804, %p166;
	xor.b32  	%r806, %r801, %r283;
	shr.s32 	%r807, %r801, 31;
	xor.b32  	%r808, %r807, %r801;
	xor.b32  	%r809, %r807, %r802;
	cvt.u64.u32 	%rd364, %r808;
	shl.b64 	%rd365, %rd364, 32;
	cvt.u64.u32 	%rd366, %r809;
	or.b64  	%rd367, %rd365, %rd366;
	cvt.rn.f64.s64 	%fd62, %rd367;
	mul.f64 	%fd63, %fd62, 0d3BF921FB54442D19;
	cvt.rn.f32.f64 	%f790, %fd63;
	neg.f32 	%f791, %f790;
	setp.lt.s32 	%p167, %r806, 0;
	selp.f32 	%f1652, %f791, %f790, %p167;
$L__BB0_214:
	add.s32 	%r811, %r1378, 1;
	mul.rn.f32 	%f793, %f1652, %f1652;
	and.b32  	%r812, %r1378, 1;
	setp.eq.b32 	%p169, %r812, 1;
	selp.f32 	%f794, %f1652, 0f3F800000, %p169;
	fma.rn.f32 	%f795, %f793, %f794, 0f00000000;
	fma.rn.f32 	%f796, %f793, 0f37CBAC00, 0fBAB607ED;
	selp.f32 	%f797, 0fB94D4153, %f796, %p169;
	selp.f32 	%f798, 0f3C0885E4, 0f3D2AAABB, %p169;
	fma.rn.f32 	%f799, %f797, %f793, %f798;
	selp.f32 	%f800, 0fBE2AAAA8, 0fBEFFFFFF, %p169;
	fma.rn.f32 	%f801, %f799, %f793, %f800;
	fma.rn.f32 	%f802, %f801, %f795, %f794;
	and.b32  	%r813, %r811, 2;
	setp.eq.s32 	%p170, %r813, 0;
	mov.f32 	%f803, 0f00000000;
	sub.f32 	%f804, %f803, %f802;
	selp.f32 	%f190, %f802, %f804, %p170;
	@%p162 bra 	$L__BB0_222;
	setp.neu.f32 	%p171, %f186, 0f7F800000;
	@%p171 bra 	$L__BB0_217;
	mov.f32 	%f807, 0f00000000;
	mul.rn.f32 	%f1653, %f184, %f807;
	mov.b32 	%r1382, 0;
	bra.uni 	$L__BB0_222;
$L__BB0_217:
	mov.b32 	%r296, %f184;
	shl.b32 	%r815, %r296, 8;
	or.b32  	%r297, %r815, -2147483648;
	mov.b64 	%rd674, 0;
	mov.b32 	%r1379, 0;
$L__BB0_218:
	.pragma "nounroll";
	mul.wide.u32 	%rd369, %r1379, 4;
	mov.u64 	%rd370, __cudart_i2opi_f;
	add.s64 	%rd371, %rd370, %rd369;
	ld.global.nc.u32 	%r816, [%rd371];
	mad.wide.u32 	%rd372, %r816, %r297, %rd674;
	shr.u64 	%rd674, %rd372, 32;
	add.s64 	%rd373, %rd15, %rd369;
	st.local.u32 	[%rd373], %rd372;
	add.s32 	%r1379, %r1379, 1;
	setp.ne.s32 	%p172, %r1379, 6;
	@%p172 bra 	$L__BB0_218;
	shr.u32 	%r817, %r296, 23;
	st.local.u32 	[%rd15+24], %rd674;
	and.b32  	%r300, %r817, 31;
	and.b32  	%r818, %r817, 224;
	add.s32 	%r819, %r818, -128;
	shr.u32 	%r820, %r819, 5;
	mul.wide.u32 	%rd374, %r820, 4;
	sub.s64 	%rd108, %rd15, %rd374;
	ld.local.u32 	%r1380, [%rd108+24];
	ld.local.u32 	%r1381, [%rd108+20];
	setp.eq.s32 	%p173, %r300, 0;
	@%p173 bra 	$L__BB0_221;
	shf.l.wrap.b32 	%r1380, %r1381, %r1380, %r300;
	ld.local.u32 	%r821, [%rd108+16];
	shf.l.wrap.b32 	%r1381, %r821, %r1381, %r300;
$L__BB0_221:
	shr.u32 	%r822, %r1380, 30;
	shf.l.wrap.b32 	%r823, %r1381, %r1380, 2;
	shl.b32 	%r824, %r1381, 2;
	shr.u32 	%r825, %r823, 31;
	add.s32 	%r826, %r825, %r822;
	neg.s32 	%r827, %r826;
	setp.lt.s32 	%p174, %r296, 0;
	selp.b32 	%r1382, %r827, %r826, %p174;
	xor.b32  	%r828, %r823, %r296;
	shr.s32 	%r829, %r823, 31;
	xor.b32  	%r830, %r829, %r823;
	xor.b32  	%r831, %r829, %r824;
	cvt.u64.u32 	%rd375, %r830;
	shl.b64 	%rd376, %rd375, 32;
	cvt.u64.u32 	%rd377, %r831;
	or.b64  	%rd378, %rd376, %rd377;
	cvt.rn.f64.s64 	%fd64, %rd378;
	mul.f64 	%fd65, %fd64, 0d3BF921FB54442D19;
	cvt.rn.f32.f64 	%f805, %fd65;
	neg.f32 	%f806, %f805;
	setp.lt.s32 	%p175, %r828, 0;
	selp.f32 	%f1653, %f806, %f805, %p175;
$L__BB0_222:
	ld.param.f32 	%f1602, [_Z3mc2PfS_S_fffffS_S_iffffi_param_13];
	mul.rn.f32 	%f808, %f1653, %f1653;
	and.b32  	%r834, %r1382, 1;
	setp.eq.b32 	%p176, %r834, 1;
	selp.f32 	%f809, 0f3F800000, %f1653, %p176;
	fma.rn.f32 	%f810, %f808, %f809, 0f00000000;
	fma.rn.f32 	%f811, %f808, 0f37CBAC00, 0fBAB607ED;
	selp.f32 	%f812, %f811, 0fB94D4153, %p176;
	selp.f32 	%f813, 0f3D2AAABB, 0f3C0885E4, %p176;
	fma.rn.f32 	%f814, %f812, %f808, %f813;
	selp.f32 	%f815, 0fBEFFFFFF, 0fBE2AAAA8, %p176;
	fma.rn.f32 	%f816, %f814, %f808, %f815;
	fma.rn.f32 	%f817, %f816, %f810, %f809;
	and.b32  	%r835, %r1382, 2;
	setp.eq.s32 	%p177, %r835, 0;
	mov.f32 	%f818, 0f00000000;
	sub.f32 	%f819, %f818, %f817;
	selp.f32 	%f820, %f817, %f819, %p177;
	ld.global.f32 	%f821, [%rd40];
	mov.f32 	%f822, 0f3F800000;
	sub.f32 	%f823, %f822, %f1602;
	mul.f32 	%f824, %f823, %f1651;
	sub.f32 	%f825, %f822, %f824;
	mul.f32 	%f826, %f825, %f821;
	st.global.f32 	[%rd40], %f826;
	add.f32 	%f1683, %f1683, %f1651;
	ld.global.f32 	%f195, [%rd83];
	fma.rn.f32 	%f1681, %f183, %f190, %f195;
	ld.global.f32 	%f197, [%rd85];
	fma.rn.f32 	%f1682, %f183, %f820, %f197;
	setp.geu.f32 	%p178, %f1683, 0f3F800000;
	mov.b32 	%r1439, 3;
	@%p178 bra 	$L__BB0_227;
	setp.geu.f32 	%p179, %f7, %f1679;
	@%p179 bra 	$L__BB0_225;
	add.f32 	%f865, %f1680, %f1680;
	cvt.f64.f32 	%fd67, %f865;
	mov.f64 	%fd68, 0d400921FB54442EEA;
	sub.f64 	%fd69, %fd68, %fd67;
	cvt.f64.f32 	%fd70, %f1680;
	add.f64 	%fd71, %fd69, %fd70;
	cvt.rn.f32.f64 	%f1680, %fd71;
	mov.b32 	%r1439, 3;
	bra.uni 	$L__BB0_226;
$L__BB0_225:
	sub.f32 	%f827, %f1682, %f197;
	sub.f32 	%f828, %f1681, %f195;
	abs.f32 	%f829, %f828;
	abs.f32 	%f830, %f827;
	setp.gt.f32 	%p180, %f830, %f829;
	selp.f32 	%f831, %f830, %f829, %p180;
	selp.f32 	%f832, %f829, %f830, %p180;
	div.rn.f32 	%f833, %f832, %f831;
	mul.f32 	%f834, %f833, %f833;
	fma.rn.f32 	%f835, %f834, 0f3B33710B, 0fBC807748;
	fma.rn.f32 	%f836, %f835, %f834, 0f3D2CDAB2;
	fma.rn.f32 	%f837, %f836, %f834, 0fBD992D10;
	fma.rn.f32 	%f838, %f837, %f834, 0f3DD9EA6C;
	fma.rn.f32 	%f839, %f838, %f834, 0fBE117CB1;
	fma.rn.f32 	%f840, %f839, %f834, 0f3E4CBCE0;
	fma.rn.f32 	%f841, %f840, %f834, 0fBEAAAA7D;
	mul.f32 	%f842, %f834, %f841;
	fma.rn.f32 	%f843, %f842, %f833, %f833;
	neg.f32 	%f844, %f843;
	fma.rn.f32 	%f845, 0f3F6EE581, 0f3FD774EB, %f844;
	selp.f32 	%f846, %f845, %f843, %p180;
	selp.f32 	%f847, 0f3F6EE581, 0f3FEEE581, %p180;
	selp.f32 	%f848, %f843, %f844, %p180;
	mov.b32 	%r837, %f828;
	fma.rn.f32 	%f849, %f847, 0f3FD774EB, %f848;
	setp.lt.s32 	%p181, %r837, 0;
	selp.f32 	%f850, %f849, %f846, %p181;
	add.f32 	%f851, %f830, %f829;
	setp.eq.f32 	%p182, %f831, 0f00000000;
	selp.f32 	%f852, 0f40490FDB, 0f00000000, %p181;
	setp.eq.f32 	%p183, %f829, %f830;
	selp.f32 	%f853, 0f4016CBE4, 0f3F490FDB, %p181;
	selp.f32 	%f854, %f853, %f850, %p183;
	selp.f32 	%f855, %f852, %f854, %p182;
	abs.f32 	%f856, %f851;
	setp.nan.f32 	%p184, %f856, %f856;
	copysign.f32 	%f857, %f827, %f855;
	selp.f32 	%f858, %f851, %f857, %p184;
	add.f32 	%f1680, %f1680, %f858;
	mul.f32 	%f859, %f827, %f827;
	fma.rn.f32 	%f860, %f828, %f828, %f859;
	sqrt.rn.f32 	%f861, %f860;
	ld.global.f32 	%f862, [%rd98];
	sub.f32 	%f863, %f861, %f862;
	abs.f32 	%f864, %f863;
	cvt.f64.f32 	%fd66, %f864;
	setp.lt.f64 	%p185, %fd66, 0d3F1A36E2EB1C432D;
	selp.b32 	%r1438, -1, %r1438, %p185;
	mov.b32 	%r1439, 0;
$L__BB0_226:
	cvt.f64.f32 	%fd72, %f1679;
	mul.f64 	%fd73, %fd72, 0d41E0000000000000;
	mov.f64 	%fd74, 0d3FE0000000000000;
	copysign.f64 	%fd75, %fd73, %fd74;
	add.rz.f64 	%fd76, %fd73, %fd75;
	cvt.rzi.f64.f64 	%fd77, %fd76;
	cvt.rzi.s32.f64 	%r839, %fd77;
	mad.lo.s32 	%r840, %r839, 1103515245, 12345;
	abs.s32 	%r841, %r840;
	cvt.rn.f64.s32 	%fd78, %r841;
	mul.f64 	%fd79, %fd78, 0d3E00000000000000;
	cvt.rn.f32.f64 	%f1679, %fd79;
$L__BB0_227:
	sub.f32 	%f205, %f1681, %f195;
	sub.f32 	%f206, %f1682, %f197;
	mul.f32 	%f866, %f206, %f206;
	fma.rn.f32 	%f867, %f205, %f205, %f866;
	sqrt.rn.f32 	%f868, %f867;
	ld.global.f32 	%f869, [%rd98];
	sub.f32 	%f870, %f868, %f869;
	abs.f32 	%f871, %f870;
	cvt.f64.f32 	%fd80, %f871;
	setp.geu.f64 	%p186, %fd80, 0d3F1A36E2EB1C432D;
	@%p186 bra 	$L__BB0_245;
	setp.eq.s32 	%p187, %r1439, 3;
	selp.f32 	%f207, 0fB8D1B717, 0f38D1B717, %p187;
	abs.f32 	%f208, %f205;
	abs.f32 	%f872, %f206;
	setp.gt.f32 	%p188, %f872, %f208;
	selp.f32 	%f873, %f872, %f208, %p188;
	selp.f32 	%f874, %f208, %f872, %p188;
	div.rn.f32 	%f875, %f874, %f873;
	mul.f32 	%f876, %f875, %f875;
	fma.rn.f32 	%f877, %f876, 0f3B33710B, 0fBC807748;
	fma.rn.f32 	%f878, %f877, %f876, 0f3D2CDAB2;
	fma.rn.f32 	%f879, %f878, %f876, 0fBD992D10;
	fma.rn.f32 	%f880, %f879, %f876, 0f3DD9EA6C;
	fma.rn.f32 	%f881, %f880, %f876, 0fBE117CB1;
	fma.rn.f32 	%f882, %f881, %f876, 0f3E4CBCE0;
	fma.rn.f32 	%f883, %f882, %f876, 0fBEAAAA7D;
	mul.f32 	%f884, %f876, %f883;
	fma.rn.f32 	%f885, %f884, %f875, %f875;
	neg.f32 	%f886, %f885;
	fma.rn.f32 	%f887, 0f3F6EE581, 0f3FD774EB, %f886;
	selp.f32 	%f888, %f887, %f885, %p188;
	selp.f32 	%f889, 0f3F6EE581, 0f3FEEE581, %p188;
	selp.f32 	%f890, %f885, %f886, %p188;
	mov.b32 	%r314, %f205;
	fma.rn.f32 	%f891, %f889, 0f3FD774EB, %f890;
	setp.lt.s32 	%p189, %r314, 0;
	selp.f32 	%f892, %f891, %f888, %p189;
	add.f32 	%f893, %f872, %f208;
	setp.eq.f32 	%p190, %f873, 0f00000000;
	selp.f32 	%f209, 0f40490FDB, 0f00000000, %p189;
	setp.eq.f32 	%p191, %f208, %f872;
	selp.f32 	%f210, 0f4016CBE4, 0f3F490FDB, %p189;
	selp.f32 	%f894, %f210, %f892, %p191;
	selp.f32 	%f895, %f209, %f894, %p190;
	abs.f32 	%f896, %f893;
	setp.nan.f32 	%p192, %f896, %f896;
	copysign.f32 	%f897, %f206, %f895;
	selp.f32 	%f211, %f893, %f897, %p192;
	mul.f32 	%f898, %f211, 0f3F22F983;
	cvt.rni.s32.f32 	%r1390, %f898;
	cvt.rn.f32.s32 	%f899, %r1390;
	fma.rn.f32 	%f900, %f899, 0fBFC90FDA, %f211;
	fma.rn.f32 	%f901, %f899, 0fB3A22168, %f900;
	fma.rn.f32 	%f1657, %f899, 0fA7C234C5, %f901;
	abs.f32 	%f213, %f211;
	setp.ltu.f32 	%p193, %f213, 0f47CE4780;
	@%p193 bra 	$L__BB0_236;
	setp.neu.f32 	%p194, %f213, 0f7F800000;
	@%p194 bra 	$L__BB0_231;
	mov.f32 	%f904, 0f00000000;
	mul.rn.f32 	%f1657, %f211, %f904;
	mov.b32 	%r1390, 0;
	bra.uni 	$L__BB0_236;
$L__BB0_231:
	mov.b32 	%r316, %f211;
	shl.b32 	%r843, %r316, 8;
	or.b32  	%r317, %r843, -2147483648;
	mov.b64 	%rd675, 0;
	mov.b32 	%r1387, 0;
$L__BB0_232:
	.pragma "nounroll";
	mul.wide.u32 	%rd380, %r1387, 4;
	mov.u64 	%rd381, __cudart_i2opi_f;
	add.s64 	%rd382, %rd381, %rd380;
	ld.global.nc.u32 	%r844, [%rd382];
	mad.wide.u32 	%rd383, %r844, %r317, %rd675;
	shr.u64 	%rd675, %rd383, 32;
	add.s64 	%rd384, %rd14, %rd380;
	st.local.u32 	[%rd384], %rd383;
	add.s32 	%r1387, %r1387, 1;
	setp.ne.s32 	%p195, %r1387, 6;
	@%p195 bra 	$L__BB0_232;
	shr.u32 	%r845, %r316, 23;
	st.local.u32 	[%rd14+24], %rd675;
	and.b32  	%r320, %r845, 31;
	and.b32  	%r846, %r845, 224;
	add.s32 	%r847, %r846, -128;
	shr.u32 	%r848, %r847, 5;
	mul.wide.u32 	%rd385, %r848, 4;
	sub.s64 	%rd111, %rd14, %rd385;
	ld.local.u32 	%r1388, [%rd111+24];
	ld.local.u32 	%r1389, [%rd111+20];
	setp.eq.s32 	%p196, %r320, 0;
	@%p196 bra 	$L__BB0_235;
	shf.l.wrap.b32 	%r1388, %r1389, %r1388, %r320;
	ld.local.u32 	%r849, [%rd111+16];
	shf.l.wrap.b32 	%r1389, %r849, %r1389, %r320;
$L__BB0_235:
	shr.u32 	%r850, %r1388, 30;
	shf.l.wrap.b32 	%r851, %r1389, %r1388, 2;
	shl.b32 	%r852, %r1389, 2;
	shr.u32 	%r853, %r851, 31;
	add.s32 	%r854, %r853, %r850;
	neg.s32 	%r855, %r854;
	setp.lt.s32 	%p197, %r316, 0;
	selp.b32 	%r1390, %r855, %r854, %p197;
	xor.b32  	%r856, %r851, %r316;
	shr.s32 	%r857, %r851, 31;
	xor.b32  	%r858, %r857, %r851;
	xor.b32  	%r859, %r857, %r852;
	cvt.u64.u32 	%rd386, %r858;
	shl.b64 	%rd387, %rd386, 32;
	cvt.u64.u32 	%rd388, %r859;
	or.b64  	%rd389, %rd387, %rd388;
	cvt.rn.f64.s64 	%fd81, %rd389;
	mul.f64 	%fd82, %fd81, 0d3BF921FB54442D19;
	cvt.rn.f32.f64 	%f902, %fd82;
	neg.f32 	%f903, %f902;
	setp.lt.s32 	%p198, %r856, 0;
	selp.f32 	%f1657, %f903, %f902, %p198;
$L__BB0_236:
	mul.rn.f32 	%f905, %f1657, %f1657;
	and.b32  	%r861, %r1390, 1;
	setp.eq.b32 	%p200, %r861, 1;
	selp.f32 	%f906, 0f3F800000, %f1657, %p200;
	fma.rn.f32 	%f907, %f905, %f906, 0f00000000;
	fma.rn.f32 	%f908, %f905, 0f37CBAC00, 0fBAB607ED;
	selp.f32 	%f909, %f908, 0fB94D4153, %p200;
	selp.f32 	%f910, 0f3D2AAABB, 0f3C0885E4, %p200;
	fma.rn.f32 	%f911, %f909, %f905, %f910;
	selp.f32 	%f912, 0fBEFFFFFF, 0fBE2AAAA8, %p200;
	fma.rn.f32 	%f913, %f911, %f905, %f912;
	fma.rn.f32 	%f914, %f913, %f907, %f906;
	and.b32  	%r862, %r1390, 2;
	setp.eq.s32 	%p201, %r862, 0;
	mov.f32 	%f915, 0f00000000;
	sub.f32 	%f916, %f915, %f914;
	selp.f32 	%f917, %f914, %f916, %p201;
	fma.rn.f32 	%f1682, %f207, %f917, %f1682;
	sub.f32 	%f918, %f1682, %f197;
	abs.f32 	%f919, %f918;
	setp.gt.f32 	%p202, %f919, %f208;
	selp.f32 	%f920, %f919, %f208, %p202;
	selp.f32 	%f921, %f208, %f919, %p202;
	div.rn.f32 	%f922, %f921, %f920;
	mul.f32 	%f923, %f922, %f922;
	fma.rn.f32 	%f924, %f923, 0f3B33710B, 0fBC807748;
	fma.rn.f32 	%f925, %f924, %f923, 0f3D2CDAB2;
	fma.rn.f32 	%f926, %f925, %f923, 0fBD992D10;
	fma.rn.f32 	%f927, %f926, %f923, 0f3DD9EA6C;
	fma.rn.f32 	%f928, %f927, %f923, 0fBE117CB1;
	fma.rn.f32 	%f929, %f928, %f923, 0f3E4CBCE0;
	fma.rn.f32 	%f930, %f929, %f923, 0fBEAAAA7D;
	mul.f32 	%f931, %f923, %f930;
	fma.rn.f32 	%f932, %f931, %f922, %f922;
	neg.f32 	%f933, %f932;
	fma.rn.f32 	%f934, 0f3F6EE581, 0f3FD774EB, %f933;
	selp.f32 	%f935, %f934, %f932, %p202;
	selp.f32 	%f936, 0f3F6EE581, 0f3FEEE581, %p202;
	selp.f32 	%f937, %f932, %f933, %p202;
	fma.rn.f32 	%f938, %f936, 0f3FD774EB, %f937;
	selp.f32 	%f939, %f938, %f935, %p189;
	add.f32 	%f940, %f208, %f919;
	setp.eq.f32 	%p203, %f920, 0f00000000;
	setp.eq.f32 	%p204, %f208, %f919;
	selp.f32 	%f941, %f210, %f939, %p204;
	selp.f32 	%f942, %f209, %f941, %p203;
	abs.f32 	%f943, %f940;
	setp.nan.f32 	%p205, %f943, %f943;
	copysign.f32 	%f944, %f918, %f942;
	selp.f32 	%f218, %f940, %f944, %p205;
	mul.f32 	%f945, %f218, 0f3F22F983;
	cvt.rni.s32.f32 	%r1394, %f945;
	cvt.rn.f32.s32 	%f946, %r1394;
	fma.rn.f32 	%f947, %f946, 0fBFC90FDA, %f218;
	fma.rn.f32 	%f948, %f946, 0fB3A22168, %f947;
	fma.rn.f32 	%f1658, %f946, 0fA7C234C5, %f948;
	abs.f32 	%f220, %f218;
	setp.ltu.f32 	%p206, %f220, 0f47CE4780;
	@%p206 bra 	$L__BB0_244;
	setp.neu.f32 	%p207, %f220, 0f7F800000;
	@%p207 bra 	$L__BB0_239;
	mov.f32 	%f951, 0f00000000;
	mul.rn.f32 	%f1658, %f218, %f951;
	mov.b32 	%r1394, 0;
	bra.uni 	$L__BB0_244;
$L__BB0_239:
	mov.b32 	%r330, %f218;
	shl.b32 	%r864, %r330, 8;
	or.b32  	%r331, %r864, -2147483648;
	mov.b64 	%rd676, 0;
	mov.b32 	%r1391, 0;
$L__BB0_240:
	.pragma "nounroll";
	mul.wide.u32 	%rd391, %r1391, 4;
	mov.u64 	%rd392, __cudart_i2opi_f;
	add.s64 	%rd393, %rd392, %rd391;
	ld.global.nc.u32 	%r865, [%rd393];
	mad.wide.u32 	%rd394, %r865, %r331, %rd676;
	shr.u64 	%rd676, %rd394, 32;
	add.s64 	%rd395, %rd13, %rd391;
	st.local.u32 	[%rd395], %rd394;
	add.s32 	%r1391, %r1391, 1;
	setp.ne.s32 	%p208, %r1391, 6;
	@%p208 bra 	$L__BB0_240;
	shr.u32 	%r866, %r330, 23;
	st.local.u32 	[%rd13+24], %rd676;
	and.b32  	%r334, %r866, 31;
	and.b32  	%r867, %r866, 224;
	add.s32 	%r868, %r867, -128;
	shr.u32 	%r869, %r868, 5;
	mul.wide.u32 	%rd396, %r869, 4;
	sub.s64 	%rd114, %rd13, %rd396;
	ld.local.u32 	%r1392, [%rd114+24];
	ld.local.u32 	%r1393, [%rd114+20];
	setp.eq.s32 	%p209, %r334, 0;
	@%p209 bra 	$L__BB0_243;
	shf.l.wrap.b32 	%r1392, %r1393, %r1392, %r334;
	ld.local.u32 	%r870, [%rd114+16];
	shf.l.wrap.b32 	%r1393, %r870, %r1393, %r334;
$L__BB0_243:
	shr.u32 	%r871, %r1392, 30;
	shf.l.wrap.b32 	%r872, %r1393, %r1392, 2;
	shl.b32 	%r873, %r1393, 2;
	shr.u32 	%r874, %r872, 31;
	add.s32 	%r875, %r874, %r871;
	neg.s32 	%r876, %r875;
	setp.lt.s32 	%p210, %r330, 0;
	selp.b32 	%r1394, %r876, %r875, %p210;
	xor.b32  	%r877, %r872, %r330;
	shr.s32 	%r878, %r872, 31;
	xor.b32  	%r879, %r878, %r872;
	xor.b32  	%r880, %r878, %r873;
	cvt.u64.u32 	%rd397, %r879;
	shl.b64 	%rd398, %rd397, 32;
	cvt.u64.u32 	%rd399, %r880;
	or.b64  	%rd400, %rd398, %rd399;
	cvt.rn.f64.s64 	%fd83, %rd400;
	mul.f64 	%fd84, %fd83, 0d3BF921FB54442D19;
	cvt.rn.f32.f64 	%f949, %fd84;
	neg.f32 	%f950, %f949;
	setp.lt.s32 	%p211, %r877, 0;
	selp.f32 	%f1658, %f950, %f949, %p211;
$L__BB0_244:
	add.s32 	%r882, %r1394, 1;
	mul.rn.f32 	%f952, %f1658, %f1658;
	and.b32  	%r883, %r1394, 1;
	setp.eq.b32 	%p212, %r883, 1;
	selp.f32 	%f953, %f1658, 0f3F800000, %p212;
	fma.rn.f32 	%f954, %f952, %f953, 0f00000000;
	fma.rn.f32 	%f955, %f952, 0f37CBAC00, 0fBAB607ED;
	selp.f32 	%f956, 0fB94D4153, %f955, %p212;
	selp.f32 	%f957, 0f3C0885E4, 0f3D2AAABB, %p212;
	fma.rn.f32 	%f958, %f956, %f952, %f957;
	selp.f32 	%f959, 0fBE2AAAA8, 0fBEFFFFFF, %p212;
	fma.rn.f32 	%f960, %f958, %f952, %f959;
	fma.rn.f32 	%f961, %f960, %f954, %f953;
	and.b32  	%r884, %r882, 2;
	setp.eq.s32 	%p213, %r884, 0;
	mov.f32 	%f962, 0f00000000;
	sub.f32 	%f963, %f962, %f961;
	selp.f32 	%f964, %f961, %f963, %p213;
	fma.rn.f32 	%f1681, %f207, %f964, %f1681;
$L__BB0_245:
	sub.f32 	%f227, %f1681, %f195;
	sub.f32 	%f228, %f1682, %f197;
	mul.f32 	%f965, %f228, %f228;
	fma.rn.f32 	%f966, %f227, %f227, %f965;
	sqrt.rn.f32 	%f967, %f966;
	ld.global.f32 	%f968, [%rd99];
	sub.f32 	%f969, %f967, %f968;
	abs.f32 	%f970, %f969;
	cvt.f64.f32 	%fd85, %f970;
	setp.geu.f64 	%p214, %fd85, 0d3F1A36E2EB1C432D;
	@%p214 bra 	$L__BB0_341;
	setp.eq.s32 	%p215, %r1439, 0;
	selp.f32 	%f229, 0fB8D1B717, 0f38D1B717, %p215;
	abs.f32 	%f230, %f227;
	abs.f32 	%f971, %f228;
	setp.gt.f32 	%p216, %f971, %f230;
	selp.f32 	%f972, %f971, %f230, %p216;
	selp.f32 	%f973, %f230, %f971, %p216;
	div.rn.f32 	%f974, %f973, %f972;
	mul.f32 	%f975, %f974, %f974;
	fma.rn.f32 	%f976, %f975, 0f3B33710B, 0fBC807748;
	fma.rn.f32 	%f977, %f976, %f975, 0f3D2CDAB2;
	fma.rn.f32 	%f978, %f977, %f975, 0fBD992D10;
	fma.rn.f32 	%f979, %f978, %f975, 0f3DD9EA6C;
	fma.rn.f32 	%f980, %f979, %f975, 0fBE117CB1;
	fma.rn.f32 	%f981, %f980, %f975, 0f3E4CBCE0;
	fma.rn.f32 	%f982, %f981, %f975, 0fBEAAAA7D;
	mul.f32 	%f983, %f975, %f982;
	fma.rn.f32 	%f984, %f983, %f974, %f974;
	neg.f32 	%f985, %f984;
	fma.rn.f32 	%f986, 0f3F6EE581, 0f3FD774EB, %f985;
	selp.f32 	%f987, %f986, %f984, %p216;
	selp.f32 	%f988, 0f3F6EE581, 0f3FEEE581, %p216;
	selp.f32 	%f989, %f984, %f985, %p216;
	mov.b32 	%r343, %f227;
	fma.rn.f32 	%f990, %f988, 0f3FD774EB, %f989;
	setp.lt.s32 	%p217, %r343, 0;
	selp.f32 	%f991, %f990, %f987, %p217;
	add.f32 	%f992, %f971, %f230;
	setp.eq.f32 	%p218, %f972, 0f00000000;
	selp.f32 	%f231, 0f40490FDB, 0f00000000, %p217;
	setp.eq.f32 	%p219, %f230, %f971;
	selp.f32 	%f232, 0f4016CBE4, 0f3F490FDB, %p217;
	selp.f32 	%f993, %f232, %f991, %p219;
	selp.f32 	%f994, %f231, %f993, %p218;
	abs.f32 	%f995, %f992;
	setp.nan.f32 	%p220, %f995, %f995;
	copysign.f32 	%f996, %f228, %f994;
	selp.f32 	%f233, %f992, %f996, %p220;
	mul.f32 	%f997, %f233, 0f3F22F983;
	cvt.rni.s32.f32 	%r1398, %f997;
	cvt.rn.f32.s32 	%f998, %r1398;
	fma.rn.f32 	%f999, %f998, 0fBFC90FDA, %f233;
	fma.rn.f32 	%f1000, %f998, 0fB3A22168, %f999;
	fma.rn.f32 	%f1661, %f998, 0fA7C234C5, %f1000;
	abs.f32 	%f235, %f233;
	setp.ltu.f32 	%p221, %f235, 0f47CE4780;
	@%p221 bra 	$L__BB0_254;
	setp.neu.f32 	%p222, %f235, 0f7F800000;
	@%p222 bra 	$L__BB0_249;
	mov.f32 	%f1003, 0f00000000;
	mul.rn.f32 	%f1661, %f233, %f1003;
	mov.b32 	%r1398, 0;
	bra.uni 	$L__BB0_254;
$L__BB0_249:
	mov.b32 	%r345, %f233;
	shl.b32 	%r886, %r345, 8;
	or.b32  	%r346, %r886, -2147483648;
	mov.b64 	%rd677, 0;
	mov.b32 	%r1395, 0;
$L__BB0_250:
	.pragma "nounroll";
	mul.wide.u32 	%rd402, %r1395, 4;
	mov.u64 	%rd403, __cudart_i2opi_f;
	add.s64 	%rd404, %rd403, %rd402;
	ld.global.nc.u32 	%r887, [%rd404];
	mad.wide.u32 	%rd405, %r887, %r346, %rd677;
	shr.u64 	%rd677, %rd405, 32;
	add.s64 	%rd406, %rd12, %rd402;
	st.local.u32 	[%rd406], %rd405;
	add.s32 	%r1395, %r1395, 1;
	setp.ne.s32 	%p223, %r1395, 6;
	@%p223 bra 	$L__BB0_250;
	shr.u32 	%r888, %r345, 23;
	st.local.u32 	[%rd12+24], %rd677;
	and.b32  	%r349, %r888, 31;
	and.b32  	%r889, %r888, 224;
	add.s32 	%r890, %r889, -128;
	shr.u32 	%r891, %r890, 5;
	mul.wide.u32 	%rd407, %r891, 4;
	sub.s64 	%rd117, %rd12, %rd407;
	ld.local.u32 	%r1396, [%rd117+24];
	ld.local.u32 	%r1397, [%rd117+20];
	setp.eq.s32 	%p224, %r349, 0;
	@%p224 bra 	$L__BB0_253;
	shf.l.wrap.b32 	%r1396, %r1397, %r1396, %r349;
	ld.local.u32 	%r892, [%rd117+16];
	shf.l.wrap.b32 	%r1397, %r892, %r1397, %r349;
$L__BB0_253:
	shr.u32 	%r893, %r1396, 30;
	shf.l.wrap.b32 	%r894, %r1397, %r1396, 2;
	shl.b32 	%r895, %r1397, 2;
	shr.u32 	%r896, %r894, 31;
	add.s32 	%r897, %r896, %r893;
	neg.s32 	%r898, %r897;
	setp.lt.s32 	%p225, %r345, 0;
	selp.b32 	%r1398, %r898, %r897, %p225;
	xor.b32  	%r899, %r894, %r345;
	shr.s32 	%r900, %r894, 31;
	xor.b32  	%r901, %r900, %r894;
	xor.b32  	%r902, %r900, %r895;
	cvt.u64.u32 	%rd408, %r901;
	shl.b64 	%rd409, %rd408, 32;
	cvt.u64.u32 	%rd410, %r902;
	or.b64  	%rd411, %rd409, %rd410;
	cvt.rn.f64.s64 	%fd86, %rd411;
	mul.f64 	%fd87, %fd86, 0d3BF921FB54442D19;
	cvt.rn.f32.f64 	%f1001, %fd87;
	neg.f32 	%f1002, %f1001;
	setp.lt.s32 	%p226, %r899, 0;
	selp.f32 	%f1661, %f1002, %f1001, %p226;
$L__BB0_254:
	mul.rn.f32 	%f1004, %f1661, %f1661;
	and.b32  	%r904, %r1398, 1;
	setp.eq.b32 	%p228, %r904, 1;
	selp.f32 	%f1005, 0f3F800000, %f1661, %p228;
	fma.rn.f32 	%f1006, %f1004, %f1005, 0f00000000;
	fma.rn.f32 	%f1007, %f1004, 0f37CBAC00, 0fBAB607ED;
	selp.f32 	%f1008, %f1007, 0fB94D4153, %p228;
	selp.f32 	%f1009, 0f3D2AAABB, 0f3C0885E4, %p228;
	fma.rn.f32 	%f1010, %f1008, %f1004, %f1009;
	selp.f32 	%f1011, 0fBEFFFFFF, 0fBE2AAAA8, %p228;
	fma.rn.f32 	%f1012, %f1010, %f1004, %f1011;
	fma.rn.f32 	%f1013, %f1012, %f1006, %f1005;
	and.b32  	%r905, %r1398, 2;
	setp.eq.s32 	%p229, %r905, 0;
	mov.f32 	%f1014, 0f00000000;
	sub.f32 	%f1015, %f1014, %f1013;
	selp.f32 	%f1016, %f1013, %f1015, %p229;
	fma.rn.f32 	%f1682, %f229, %f1016, %f1682;
	sub.f32 	%f1017, %f1682, %f197;
	abs.f32 	%f1018, %f1017;
	setp.gt.f32 	%p230, %f1018, %f230;
	selp.f32 	%f1019, %f1018, %f230, %p230;
	selp.f32 	%f1020, %f230, %f1018, %p230;
	div.rn.f32 	%f1021, %f1020, %f1019;
	mul.f32 	%f1022, %f1021, %f1021;
	fma.rn.f32 	%f1023, %f1022, 0f3B33710B, 0fBC807748;
	fma.rn.f32 	%f1024, %f1023, %f1022, 0f3D2CDAB2;
	fma.rn.f32 	%f1025, %f1024, %f1022, 0fBD992D10;
	fma.rn.f32 	%f1026, %f1025, %f1022, 0f3DD9EA6C;
	fma.rn.f32 	%f1027, %f1026, %f1022, 0fBE117CB1;
	fma.rn.f32 	%f1028, %f1027, %f1022, 0f3E4CBCE0;
	fma.rn.f32 	%f1029, %f1028, %f1022, 0fBEAAAA7D;
	mul.f32 	%f1030, %f1022, %f1029;
	fma.rn.f32 	%f1031, %f1030, %f1021, %f1021;
	neg.f32 	%f1032, %f1031;
	fma.rn.f32 	%f1033, 0f3F6EE581, 0f3FD774EB, %f1032;
	selp.f32 	%f1034, %f1033, %f1031, %p230;
	selp.f32 	%f1035, 0f3F6EE581, 0f3FEEE581, %p230;
	selp.f32 	%f1036, %f1031, %f1032, %p230;
	fma.rn.f32 	%f1037, %f1035, 0f3FD774EB, %f1036;
	selp.f32 	%f1038, %f1037, %f1034, %p217;
	add.f32 	%f1039, %f230, %f1018;
	setp.eq.f32 	%p231, %f1019, 0f00000000;
	setp.eq.f32 	%p232, %f230, %f1018;
	selp.f32 	%f1040, %f232, %f1038, %p232;
	selp.f32 	%f1041, %f231, %f1040, %p231;
	abs.f32 	%f1042, %f1039;
	setp.nan.f32 	%p233, %f1042, %f1042;
	copysign.f32 	%f1043, %f1017, %f1041;
	selp.f32 	%f240, %f1039, %f1043, %p233;
	mul.f32 	%f1044, %f240, 0f3F22F983;
	cvt.rni.s32.f32 	%r1402, %f1044;
	cvt.rn.f32.s32 	%f1045, %r1402;
	fma.rn.f32 	%f1046, %f1045, 0fBFC90FDA, %f240;
	fma.rn.f32 	%f1047, %f1045, 0fB3A22168, %f1046;
	fma.rn.f32 	%f1662, %f1045, 0fA7C234C5, %f1047;
	abs.f32 	%f242, %f240;
	setp.ltu.f32 	%p234, %f242, 0f47CE4780;
	@%p234 bra 	$L__BB0_262;
	setp.neu.f32 	%p235, %f242, 0f7F800000;
	@%p235 bra 	$L__BB0_257;
	mov.f32 	%f1050, 0f00000000;
	mul.rn.f32 	%f1662, %f240, %f1050;
	mov.b32 	%r1402, 0;
	bra.uni 	$L__BB0_262;
$L__BB0_257:
	mov.b32 	%r359, %f240;
	shl.b32 	%r907, %r359, 8;
	or.b32  	%r360, %r907, -2147483648;
	mov.b64 	%rd678, 0;
	mov.b32 	%r1399, 0;
$L__BB0_258:
	.pragma "nounroll";
	mul.wide.u32 	%rd413, %r1399, 4;
	mov.u64 	%rd414, __cudart_i2opi_f;
	add.s64 	%rd415, %rd414, %rd413;
	ld.global.nc.u32 	%r908, [%rd415];
	mad.wide.u32 	%rd416, %r908, %r360, %rd678;
	shr.u64 	%rd678, %rd416, 32;
	add.s64 	%rd417, %rd11, %rd413;
	st.local.u32 	[%rd417], %rd416;
	add.s32 	%r1399, %r1399, 1;
	setp.ne.s32 	%p236, %r1399, 6;
	@%p236 bra 	$L__BB0_258;
	shr.u32 	%r909, %r359, 23;
	st.local.u32 	[%rd11+24], %rd678;
	and.b32  	%r363, %r909, 31;
	and.b32  	%r910, %r909, 224;
	add.s32 	%r911, %r910, -128;
	shr.u32 	%r912, %r911, 5;
	mul.wide.u32 	%rd418, %r912, 4;
	sub.s64 	%rd120, %rd11, %rd418;
	ld.local.u32 	%r1400, [%rd120+24];
	ld.local.u32 	%r1401, [%rd120+20];
	setp.eq.s32 	%p237, %r363, 0;
	@%p237 bra 	$L__BB0_261;
	shf.l.wrap.b32 	%r1400, %r1401, %r1400, %r363;
	ld.local.u32 	%r913, [%rd120+16];
	shf.l.wrap.b32 	%r1401, %r913, %r1401, %r363;
$L__BB0_261:
	shr.u32 	%r914, %r1400, 30;
	shf.l.wrap.b32 	%r915, %r1401, %r1400, 2;
	shl.b32 	%r916, %r1401, 2;
	shr.u32 	%r917, %r915, 31;
	add.s32 	%r918, %r917, %r914;
	neg.s32 	%r919, %r918;
	setp.lt.s32 	%p238, %r359, 0;
	selp.b32 	%r1402, %r919, %r918, %p238;
	xor.b32  	%r920, %r915, %r359;
	shr.s32 	%r921, %r915, 31;
	xor.b32  	%r922, %r921, %r915;
	xor.b32  	%r923, %r921, %r916;
	cvt.u64.u32 	%rd419, %r922;
	shl.b64 	%rd420, %rd419, 32;
	cvt.u64.u32 	%rd421, %r923;
	or.b64  	%rd422, %rd420, %rd421;
	cvt.rn.f64.s64 	%fd88, %rd422;
	mul.f64 	%fd89, %fd88, 0d3BF921FB54442D19;
	cvt.rn.f32.f64 	%f1048, %fd89;
	neg.f32 	%f1049, %f1048;
	setp.lt.s32 	%p239, %r920, 0;
	selp.f32 	%f1662, %f1049, %f1048, %p239;
$L__BB0_262:
	add.s32 	%r925, %r1402, 1;
	mul.rn.f32 	%f1051, %f1662, %f1662;
	and.b32  	%r926, %r1402, 1;
	setp.eq.b32 	%p240, %r926, 1;
	selp.f32 	%f1052, %f1662, 0f3F800000, %p240;
	fma.rn.f32 	%f1053, %f1051, %f1052, 0f00000000;
	fma.rn.f32 	%f1054, %f1051, 0f37CBAC00, 0fBAB607ED;
	selp.f32 	%f1055, 0fB94D4153, %f1054, %p240;
	selp.f32 	%f1056, 0f3C0885E4, 0f3D2AAABB, %p240;
	fma.rn.f32 	%f1057, %f1055, %f1051, %f1056;
	selp.f32 	%f1058, 0fBE2AAAA8, 0fBEFFFFFF, %p240;
	fma.rn.f32 	%f1059, %f1057, %f1051, %f1058;
	fma.rn.f32 	%f1060, %f1059, %f1053, %f1052;
	and.b32  	%r927, %r925, 2;
	setp.eq.s32 	%p241, %r927, 0;
	mov.f32 	%f1061, 0f00000000;
	sub.f32 	%f1062, %f1061, %f1060;
	selp.f32 	%f1063, %f1060, %f1062, %p241;
	fma.rn.f32 	%f1681, %f229, %f1063, %f1681;
	bra.uni 	$L__BB0_341;
$L__BB0_263:
	ld.param.u32 	%r1261, [_Z3mc2PfS_S_fffffS_S_iffffi_param_10];
	mul.wide.s32 	%rd206, %r1438, 4;
	add.s64 	%rd121, %rd2, %rd206;
	ld.global.f32 	%f341, [%rd121];
	sub.f32 	%f247, %f1681, %f341;
	mul.wide.s32 	%rd207, %r1261, 4;
	add.s64 	%rd122, %rd121, %rd207;
	ld.global.f32 	%f342, [%rd122];
	sub.f32 	%f248, %f1682, %f342;
	add.s32 	%r496, %r1437, %r1261;
	mul.wide.s32 	%rd208, %r496, 4;
	add.s64 	%rd209, %rd1, %rd208;
	ld.global.f32 	%f249, [%rd209];
	mul.f32 	%f343, %f1680, 0f3F22F983;
	cvt.rni.s32.f32 	%r1426, %f343;
	cvt.rn.f32.s32 	%f344, %r1426;
	fma.rn.f32 	%f345, %f344, 0fBFC90FDA, %f1680;
	fma.rn.f32 	%f346, %f344, 0fB3A22168, %f345;
	fma.rn.f32 	%f1671, %f344, 0fA7C234C5, %f346;
	abs.f32 	%f251, %f1680;
	setp.ltu.f32 	%p11, %f251, 0f47CE4780;
	mov.u32 	%r1406, %r1426;
	mov.f32 	%f1663, %f1671;
	@%p11 bra 	$L__BB0_271;
	setp.neu.f32 	%p12, %f251, 0f7F800000;
	@%p12 bra 	$L__BB0_266;
	mov.f32 	%f349, 0f00000000;
	mul.rn.f32 	%f1663, %f1680, %f349;
	mov.b32 	%r1406, 0;
	bra.uni 	$L__BB0_271;
$L__BB0_266:
	mov.b32 	%r373, %f1680;
	shl.b32 	%r498, %r373, 8;
	or.b32  	%r374, %r498, -2147483648;
	mov.b64 	%rd681, 0;
	mov.b32 	%r1403, 0;
	mov.u64 	%rd679, __cudart_i2opi_f;
	mov.u64 	%rd680, %rd10;
$L__BB0_267:
	.pragma "nounroll";
	ld.global.nc.u32 	%r499, [%rd679];
	mad.wide.u32 	%rd212, %r499, %r374, %rd681;
	shr.u64 	%rd681, %rd212, 32;
	st.local.u32 	[%rd680], %rd212;
	add.s32 	%r1403, %r1403, 1;
	add.s64 	%rd680, %rd680, 4;
	add.s64 	%rd679, %rd679, 4;
	setp.ne.s32 	%p13, %r1403, 6;
	@%p13 bra 	$L__BB0_267;
	shr.u32 	%r500, %r373, 23;
	st.local.u32 	[%rd10+24], %rd681;
	and.b32  	%r377, %r500, 31;
	and.b32  	%r501, %r500, 224;
	add.s32 	%r502, %r501, -128;
	shr.u32 	%r503, %r502, 5;
	mul.wide.u32 	%rd213, %r503, 4;
	sub.s64 	%rd129, %rd10, %rd213;
	ld.local.u32 	%r1404, [%rd129+24];
	ld.local.u32 	%r1405, [%rd129+20];
	setp.eq.s32 	%p14, %r377, 0;
	@%p14 bra 	$L__BB0_270;
	shf.l.wrap.b32 	%r1404, %r1405, %r1404, %r377;
	ld.local.u32 	%r504, [%rd129+16];
	shf.l.wrap.b32 	%r1405, %r504, %r1405, %r377;
$L__BB0_270:
	shr.u32 	%r505, %r1404, 30;
	shf.l.wrap.b32 	%r506, %r1405, %r1404, 2;
	shl.b32 	%r507, %r1405, 2;
	shr.u32 	%r508, %r506, 31;
	add.s32 	%r509, %r508, %r505;
	neg.s32 	%r510, %r509;
	setp.lt.s32 	%p15, %r373, 0;
	selp.b32 	%r1406, %r510, %r509, %p15;
	xor.b32  	%r511, %r506, %r373;
	shr.s32 	%r512, %r506, 31;
	xor.b32  	%r513, %r512, %r506;
	xor.b32  	%r514, %r512, %r507;
	cvt.u64.u32 	%rd214, %r513;
	shl.b64 	%rd215, %rd214, 32;
	cvt.u64.u32 	%rd216, %r514;
	or.b64  	%rd217, %rd215, %rd216;
	cvt.rn.f64.s64 	%fd3, %rd217;
	mul.f64 	%fd4, %fd3, 0d3BF921FB54442D19;
	cvt.rn.f32.f64 	%f347, %fd4;
	neg.f32 	%f348, %f347;
	setp.lt.s32 	%p16, %r511, 0;
	selp.f32 	%f1663, %f348, %f347, %p16;
$L__BB0_271:
	add.s32 	%r516, %r1406, 1;
	mul.rn.f32 	%f350, %f1663, %f1663;
	and.b32  	%r517, %r1406, 1;
	setp.eq.b32 	%p18, %r517, 1;
	selp.f32 	%f351, %f1663, 0f3F800000, %p18;
	fma.rn.f32 	%f352, %f350, %f351, 0f00000000;
	fma.rn.f32 	%f353, %f350, 0f37CBAC00, 0fBAB607ED;
	selp.f32 	%f354, 0fB94D4153, %f353, %p18;
	selp.f32 	%f355, 0f3C0885E4, 0f3D2AAABB, %p18;
	fma.rn.f32 	%f356, %f354, %f350, %f355;
	selp.f32 	%f357, 0fBE2AAAA8, 0fBEFFFFFF, %p18;
	fma.rn.f32 	%f358, %f356, %f350, %f357;
	fma.rn.f32 	%f359, %f358, %f352, %f351;
	and.b32  	%r518, %r516, 2;
	setp.eq.s32 	%p19, %r518, 0;
	mov.f32 	%f360, 0f00000000;
	sub.f32 	%f361, %f360, %f359;
	selp.f32 	%f255, %f359, %f361, %p19;
	mov.u32 	%r1410, %r1426;
	mov.f32 	%f1664, %f1671;
	@%p11 bra 	$L__BB0_279;
	setp.neu.f32 	%p20, %f251, 0f7F800000;
	@%p20 bra 	$L__BB0_274;
	mov.f32 	%f364, 0f00000000;
	mul.rn.f32 	%f1664, %f1680, %f364;
	mov.b32 	%r1410, 0;
	bra.uni 	$L__BB0_279;
$L__BB0_274:
	mov.b32 	%r386, %f1680;
	shl.b32 	%r520, %r386, 8;
	or.b32  	%r387, %r520, -2147483648;
	mov.b64 	%rd682, 0;
	mov.b32 	%r1407, 0;
$L__BB0_275:
	.pragma "nounroll";
	mul.wide.u32 	%rd219, %r1407, 4;
	mov.u64 	%rd220, __cudart_i2opi_f;
	add.s64 	%rd221, %rd220, %rd219;
	ld.global.nc.u32 	%r521, [%rd221];
	mad.wide.u32 	%rd222, %r521, %r387, %rd682;
	shr.u64 	%rd682, %rd222, 32;
	add.s64 	%rd223, %rd9, %rd219;
	st.local.u32 	[%rd223], %rd222;
	add.s32 	%r1407, %r1407, 1;
	setp.ne.s32 	%p21, %r1407, 6;
	@%p21 bra 	$L__BB0_275;
	shr.u32 	%r522, %r386, 23;
	st.local.u32 	[%rd9+24], %rd682;
	and.b32  	%r390, %r522, 31;
	and.b32  	%r523, %r522, 224;
	add.s32 	%r524, %r523, -128;
	shr.u32 	%r525, %r524, 5;
	mul.wide.u32 	%rd224, %r525, 4;
	sub.s64 	%rd132, %rd9, %rd224;
	ld.local.u32 	%r1408, [%rd132+24];
	ld.local.u32 	%r1409, [%rd132+20];
	setp.eq.s32 	%p22, %r390, 0;
	@%p22 bra 	$L__BB0_278;
	shf.l.wrap.b32 	%r1408, %r1409, %r1408, %r390;
	ld.local.u32 	%r526, [%rd132+16];
	shf.l.wrap.b32 	%r1409, %r526, %r1409, %r390;
$L__BB0_278:
	shr.u32 	%r527, %r1408, 30;
	shf.l.wrap.b32 	%r528, %r1409, %r1408, 2;
	shl.b32 	%r529, %r1409, 2;
	shr.u32 	%r530, %r528, 31;
	add.s32 	%r531, %r530, %r527;
	neg.s32 	%r532, %r531;
	setp.lt.s32 	%p23, %r386, 0;
	selp.b32 	%r1410, %r532, %r531, %p23;
	xor.b32  	%r533, %r528, %r386;
	shr.s32 	%r534, %r528, 31;
	xor.b32  	%r535, %r534, %r528;
	xor.b32  	%r536, %r534, %r529;
	cvt.u64.u32 	%rd225, %r535;
	shl.b64 	%rd226, %rd225, 32;
	cvt.u64.u32 	%rd227, %r536;
	or.b64  	%rd228, %rd226, %rd227;
	cvt.rn.f64.s64 	%fd5, %rd228;
	mul.f64 	%fd6, %fd5, 0d3BF921FB54442D19;
	cvt.rn.f32.f64 	%f362, %fd6;
	neg.f32 	%f363, %f362;
	setp.lt.s32 	%p24, %r533, 0;
	selp.f32 	%f1664, %f363, %f362, %p24;
$L__BB0_279:
	mul.rn.f32 	%f366, %f1664, %f1664;
	and.b32  	%r538, %r1410, 1;
	setp.eq.b32 	%p25, %r538, 1;
	selp.f32 	%f367, 0f3F800000, %f1664, %p25;
	fma.rn.f32 	%f368, %f366, %f367, 0f00000000;
	fma.rn.f32 	%f369, %f366, 0f37CBAC00, 0fBAB607ED;
	selp.f32 	%f370, %f369, 0fB94D4153, %p25;
	selp.f32 	%f371, 0f3D2AAABB, 0f3C0885E4, %p25;
	fma.rn.f32 	%f372, %f370, %f366, %f371;
	selp.f32 	%f373, 0fBEFFFFFF, 0fBE2AAAA8, %p25;
	fma.rn.f32 	%f374, %f372, %f366, %f373;
	fma.rn.f32 	%f375, %f374, %f368, %f367;
	and.b32  	%r539, %r1410, 2;
	setp.eq.s32 	%p26, %r539, 0;
	mov.f32 	%f376, 0f00000000;
	sub.f32 	%f377, %f376, %f375;
	selp.f32 	%f378, %f375, %f377, %p26;
	mul.f32 	%f379, %f248, %f378;
	fma.rn.f32 	%f380, %f247, %f255, %f379;
	add.f32 	%f259, %f380, %f380;
	mul.f32 	%f381, %f248, %f248;
	fma.rn.f32 	%f382, %f247, %f247, %f381;
	mul.f32 	%f383, %f249, %f249;
	sub.f32 	%f384, %f382, %f383;
	mul.f32 	%f260, %f259, %f259;
	mul.f32 	%f261, %f384, 0f40800000;
	setp.lt.f32 	%p27, %f260, %f261;
	mov.f32 	%f1665, 0f7F800000;
	@%p27 bra 	$L__BB0_281;
	sub.f32 	%f385, %f260, %f261;
	sqrt.rn.f32 	%f386, %f385;
	sub.f32 	%f387, %f386, %f259;
	mul.f32 	%f388, %f387, 0f3F000000;
	setp.gtu.f32 	%p28, %f388, 0f00000000;
	selp.f32 	%f389, %f388, 0f7F800000, %p28;
	neg.f32 	%f390, %f259;
	sub.f32 	%f391, %f390, %f386;
	mul.f32 	%f392, %f391, 0f3F000000;
	setp.gtu.f32 	%p29, %f392, 0f00000000;
	selp.f32 	%f393, %f392, 0f7F800000, %p29;
	setp.lt.f32 	%p30, %f389, %f393;
	selp.f32 	%f1665, %f389, %f393, %p30;
$L__BB0_281:
	ld.param.f32 	%f1584, [_Z3mc2PfS_S_fffffS_S_iffffi_param_5];
	div.rn.f32 	%f394, %f1665, %f1584;
	mov.f32 	%f395, 0f3F800000;
	sub.f32 	%f1669, %f395, %f1683;
	setp.geu.f32 	%p31, %f394, %f1669;
	@%p31 bra 	$L__BB0_301;
	mov.u32 	%r1414, %r1426;
	mov.f32 	%f1666, %f1671;
	@%p11 bra 	$L__BB0_290;
	setp.neu.f32 	%p33, %f251, 0f7F800000;
	@%p33 bra 	$L__BB0_285;
	mov.f32 	%f398, 0f00000000;
	mul.rn.f32 	%f1666, %f1680, %f398;
	mov.b32 	%r1414, 0;
	bra.uni 	$L__BB0_290;
$L__BB0_285:
	mov.b32 	%r399, %f1680;
	shl.b32 	%r541, %r399, 8;
	or.b32  	%r400, %r541, -2147483648;
	mov.b64 	%rd683, 0;
	mov.b32 	%r1411, 0;
$L__BB0_286:
	.pragma "nounroll";
	mul.wide.u32 	%rd230, %r1411, 4;
	mov.u64 	%rd231, __cudart_i2opi_f;
	add.s64 	%rd232, %rd231, %rd230;
	ld.global.nc.u32 	%r542, [%rd232];
	mad.wide.u32 	%rd233, %r542, %r400, %rd683;
	shr.u64 	%rd683, %rd233, 32;
	add.s64 	%rd234, %rd8, %rd230;
	st.local.u32 	[%rd234], %rd233;
	add.s32 	%r1411, %r1411, 1;
	setp.ne.s32 	%p34, %r1411, 6;
	@%p34 bra 	$L__BB0_286;
	shr.u32 	%r543, %r399, 23;
	st.local.u32 	[%rd8+24], %rd683;
	and.b32  	%r403, %r543, 31;
	and.b32  	%r544, %r543, 224;
	add.s32 	%r545, %r544, -128;
	shr.u32 	%r546, %r545, 5;
	mul.wide.u32 	%rd235, %r546, 4;
	sub.s64 	%rd135, %rd8, %rd235;
	ld.local.u32 	%r1412, [%rd135+24];
	ld.local.u32 	%r1413, [%rd135+20];
	setp.eq.s32 	%p35, %r403, 0;
	@%p35 bra 	$L__BB0_289;
	shf.l.wrap.b32 	%r1412, %r1413, %r1412, %r403;
	ld.local.u32 	%r547, [%rd135+16];
	shf.l.wrap.b32 	%r1413, %r547, %r1413, %r403;
$L__BB0_289:
	shr.u32 	%r548, %r1412, 30;
	shf.l.wrap.b32 	%r549, %r1413, %r1412, 2;
	shl.b32 	%r550, %r1413, 2;
	shr.u32 	%r551, %r549, 31;
	add.s32 	%r552, %r551, %r548;
	neg.s32 	%r553, %r552;
	setp.lt.s32 	%p36, %r399, 0;
	selp.b32 	%r1414, %r553, %r552, %p36;
	xor.b32  	%r554, %r549, %r399;
	shr.s32 	%r555, %r549, 31;
	xor.b32  	%r556, %r555, %r549;
	xor.b32  	%r557, %r555, %r550;
	cvt.u64.u32 	%rd236, %r556;
	shl.b64 	%rd237, %rd236, 32;
	cvt.u64.u32 	%rd238, %r557;
	or.b64  	%rd239, %rd237, %rd238;
	cvt.rn.f64.s64 	%fd7, %rd239;
	mul.f64 	%fd8, %fd7, 0d3BF921FB54442D19;
	cvt.rn.f32.f64 	%f396, %fd8;
	neg.f32 	%f397, %f396;
	setp.lt.s32 	%p37, %r554, 0;
	selp.f32 	%f1666, %f397, %f396, %p37;
$L__BB0_290:
	add.s32 	%r559, %r1414, 1;
	mul.rn.f32 	%f399, %f1666, %f1666;
	and.b32  	%r560, %r1414, 1;
	setp.eq.b32 	%p39, %r560, 1;
	selp.f32 	%f400, %f1666, 0f3F800000, %p39;
	fma.rn.f32 	%f401, %f399, %f400, 0f00000000;
	fma.rn.f32 	%f402, %f399, 0f37CBAC00, 0fBAB607ED;
	selp.f32 	%f403, 0fB94D4153, %f402, %p39;
	selp.f32 	%f404, 0f3C0885E4, 0f3D2AAABB, %p39;
	fma.rn.f32 	%f405, %f403, %f399, %f404;
	selp.f32 	%f406, 0fBE2AAAA8, 0fBEFFFFFF, %p39;
	fma.rn.f32 	%f407, %f405, %f399, %f406;
	fma.rn.f32 	%f408, %f407, %f401, %f400;
	and.b32  	%r561, %r559, 2;
	setp.eq.s32 	%p40, %r561, 0;
	mov.f32 	%f409, 0f00000000;
	sub.f32 	%f410, %f409, %f408;
	selp.f32 	%f268, %f408, %f410, %p40;
	mov.u32 	%r1418, %r1426;
	mov.f32 	%f1667, %f1671;
	@%p11 bra 	$L__BB0_298;
	setp.neu.f32 	%p41, %f251, 0f7F800000;
	@%p41 bra 	$L__BB0_293;
	mov.f32 	%f413, 0f00000000;
	mul.rn.f32 	%f1667, %f1680, %f413;
	mov.b32 	%r1418, 0;
	bra.uni 	$L__BB0_298;
$L__BB0_293:
	mov.b32 	%r412, %f1680;
	shl.b32 	%r563, %r412, 8;
	or.b32  	%r413, %r563, -2147483648;
	mov.b64 	%rd684, 0;
	mov.b32 	%r1415, 0;
$L__BB0_294:
	.pragma "nounroll";
	mul.wide.u32 	%rd241, %r1415, 4;
	mov.u64 	%rd242, __cudart_i2opi_f;
	add.s64 	%rd243, %rd242, %rd241;
	ld.global.nc.u32 	%r564, [%rd243];
	mad.wide.u32 	%rd244, %r564, %r413, %rd684;
	shr.u64 	%rd684, %rd244, 32;
	add.s64 	%rd245, %rd7, %rd241;
	st.local.u32 	[%rd245], %rd244;
	add.s32 	%r1415, %r1415, 1;
	setp.ne.s32 	%p42, %r1415, 6;
	@%p42 bra 	$L__BB0_294;
	shr.u32 	%r565, %r412, 23;
	st.local.u32 	[%rd7+24], %rd684;
	and.b32  	%r416, %r565, 31;
	and.b32  	%r566, %r565, 224;
	add.s32 	%r567, %r566, -128;
	shr.u32 	%r568, %r567, 5;
	mul.wide.u32 	%rd246, %r568, 4;
	sub.s64 	%rd138, %rd7, %rd246;
	ld.local.u32 	%r1416, [%rd138+24];
	ld.local.u32 	%r1417, [%rd138+20];
	setp.eq.s32 	%p43, %r416, 0;
	@%p43 bra 	$L__BB0_297;
	shf.l.wrap.b32 	%r1416, %r1417, %r1416, %r416;
	ld.local.u32 	%r569, [%rd138+16];
	shf.l.wrap.b32 	%r1417, %r569, %r1417, %r416;
$L__BB0_297:
	shr.u32 	%r570, %r1416, 30;
	shf.l.wrap.b32 	%r571, %r1417, %r1416, 2;
	shl.b32 	%r572, %r1417, 2;
	shr.u32 	%r573, %r571, 31;
	add.s32 	%r574, %r573, %r570;
	neg.s32 	%r575, %r574;
	setp.lt.s32 	%p44, %r412, 0;
	selp.b32 	%r1418, %r575, %r574, %p44;
	xor.b32  	%r576, %r571, %r412;
	shr.s32 	%r577, %r571, 31;
	xor.b32  	%r578, %r577, %r571;
	xor.b32  	%r579, %r577, %r572;
	cvt.u64.u32 	%rd247, %r578;
	shl.b64 	%rd248, %rd247, 32;
	cvt.u64.u32 	%rd249, %r579;
	or.b64  	%rd250, %rd248, %rd249;
	cvt.rn.f64.s64 	%fd9, %rd250;
	mul.f64 	%fd10, %fd9, 0d3BF921FB54442D19;
	cvt.rn.f32.f64 	%f411, %fd10;
	neg.f32 	%f412, %f411;
	setp.lt.s32 	%p45, %r576, 0;
	selp.f32 	%f1667, %f412, %f411, %p45;
$L__BB0_298:
	mul.rn.f32 	%f415, %f1667, %f1667;
	and.b32  	%r581, %r1418, 1;
	setp.eq.b32 	%p46, %r581, 1;
	selp.f32 	%f416, 0f3F800000, %f1667, %p46;
	fma.rn.f32 	%f417, %f415, %f416, 0f00000000;
	fma.rn.f32 	%f418, %f415, 0f37CBAC00, 0fBAB607ED;
	selp.f32 	%f419, %f418, 0fB94D4153, %p46;
	selp.f32 	%f420, 0f3D2AAABB, 0f3C0885E4, %p46;
	fma.rn.f32 	%f421, %f419, %f415, %f420;
	selp.f32 	%f422, 0fBEFFFFFF, 0fBE2AAAA8, %p46;
	fma.rn.f32 	%f423, %f421, %f415, %f422;
	fma.rn.f32 	%f424, %f423, %f417, %f416;
	and.b32  	%r582, %r1418, 2;
	setp.eq.s32 	%p47, %r582, 0;
	mov.f32 	%f425, 0f00000000;
	sub.f32 	%f426, %f425, %f424;
	selp.f32 	%f427, %f424, %f426, %p47;
	mul.f32 	%f428, %f248, %f427;
	fma.rn.f32 	%f429, %f247, %f268, %f428;
	add.f32 	%f272, %f429, %f429;
	mul.f32 	%f273, %f272, %f272;
	setp.lt.f32 	%p48, %f273, %f261;
	mov.f32 	%f1668, 0f7F800000;
	@%p48 bra 	$L__BB0_300;
	sub.f32 	%f430, %f273, %f261;
	sqrt.rn.f32 	%f431, %f430;
	sub.f32 	%f432, %f431, %f272;
	mul.f32 	%f433, %f432, 0f3F000000;
	setp.gtu.f32 	%p49, %f433, 0f00000000;
	selp.f32 	%f434, %f433, 0f7F800000, %p49;
	neg.f32 	%f435, %f272;
	sub.f32 	%f436, %f435, %f431;
	mul.f32 	%f437, %f436, 0f3F000000;
	setp.gtu.f32 	%p50, %f437, 0f00000000;
	selp.f32 	%f438, %f437, 0f7F800000, %p50;
	setp.lt.f32 	%p51, %f434, %f438;
	selp.f32 	%f1668, %f434, %f438, %p51;
$L__BB0_300:
	ld.param.f32 	%f1585, [_Z3mc2PfS_S_fffffS_S_iffffi_param_5];
	div.rn.f32 	%f1669, %f1668, %f1585;
$L__BB0_301:
	mov.u32 	%r1422, %r1426;
	mov.f32 	%f1670, %f1671;
	@%p11 bra 	$L__BB0_309;
	setp.neu.f32 	%p53, %f251, 0f7F800000;
	@%p53 bra 	$L__BB0_304;
	mov.f32 	%f441, 0f00000000;
	mul.rn.f32 	%f1670, %f1680, %f441;
	mov.b32 	%r1422, 0;
	bra.uni 	$L__BB0_309;
$L__BB0_304:
	mov.b32 	%r425, %f1680;
	shl.b32 	%r584, %r425, 8;
	or.b32  	%r426, %r584, -2147483648;
	mov.b64 	%rd685, 0;
	mov.b32 	%r1419, 0;
$L__BB0_305:
	.pragma "nounroll";
	mul.wide.u32 	%rd252, %r1419, 4;
	mov.u64 	%rd253, __cudart_i2opi_f;
	add.s64 	%rd254, %rd253, %rd252;
	ld.global.nc.u32 	%r585, [%rd254];
	mad.wide.u32 	%rd255, %r585, %r426, %rd685;
	shr.u64 	%rd685, %rd255, 32;
	add.s64 	%rd256, %rd6, %rd252;
	st.local.u32 	[%rd256], %rd255;
	add.s32 	%r1419, %r1419, 1;
	setp.ne.s32 	%p54, %r1419, 6;
	@%p54 bra 	$L__BB0_305;
	shr.u32 	%r586, %r425, 23;
	st.local.u32 	[%rd6+24], %rd685;
	and.b32  	%r429, %r586, 31;
	and.b32  	%r587, %r586, 224;
	add.s32 	%r588, %r587, -128;
	shr.u32 	%r589, %r588, 5;
	mul.wide.u32 	%rd257, %r589, 4;
	sub.s64 	%rd141, %rd6, %rd257;
	ld.local.u32 	%r1420, [%rd141+24];
	ld.local.u32 	%r1421, [%rd141+20];
	setp.eq.s32 	%p55, %r429, 0;
	@%p55 bra 	$L__BB0_308;
	shf.l.wrap.b32 	%r1420, %r1421, %r1420, %r429;
	ld.local.u32 	%r590, [%rd141+16];
	shf.l.wrap.b32 	%r1421, %r590, %r1421, %r429;
$L__BB0_308:
	shr.u32 	%r591, %r1420, 30;
	shf.l.wrap.b32 	%r592, %r1421, %r1420, 2;
	shl.b32 	%r593, %r1421, 2;
	shr.u32 	%r594, %r592, 31;
	add.s32 	%r595, %r594, %r591;
	neg.s32 	%r596, %r595;
	setp.lt.s32 	%p56, %r425, 0;
	selp.b32 	%r1422, %r596, %r595, %p56;
	xor.b32  	%r597, %r592, %r425;
	shr.s32 	%r598, %r592, 31;
	xor.b32  	%r599, %r598, %r592;
	xor.b32  	%r600, %r598, %r593;
	cvt.u64.u32 	%rd258, %r599;
	shl.b64 	%rd259, %rd258, 32;
	cvt.u64.u32 	%rd260, %r600;
	or.b64  	%rd261, %rd259, %rd260;
	cvt.rn.f64.s64 	%fd11, %rd261;
	mul.f64 	%fd12, %fd11, 0d3BF921FB54442D19;
	cvt.rn.f32.f64 	%f439, %fd12;
	neg.f32 	%f440, %f439;
	setp.lt.s32 	%p57, %r597, 0;
	selp.f32 	%f1670, %f440, %f439, %p57;
$L__BB0_309:
	ld.param.f32 	%f1586, [_Z3mc2PfS_S_fffffS_S_iffffi_param_5];
	mul.rn.f32 	%f442, %f1670, %f1670;
	and.b32  	%r602, %r1422, 1;
	setp.eq.b32 	%p59, %r602, 1;
	selp.f32 	%f443, 0f3F800000, %f1670, %p59;
	fma.rn.f32 	%f444, %f442, %f443, 0f00000000;
	fma.rn.f32 	%f445, %f442, 0f37CBAC00, 0fBAB607ED;
	selp.f32 	%f446, %f445, 0fB94D4153, %p59;
	selp.f32 	%f447, 0f3D2AAABB, 0f3C0885E4, %p59;
	fma.rn.f32 	%f448, %f446, %f442, %f447;
	selp.f32 	%f449, 0fBEFFFFFF, 0fBE2AAAA8, %p59;
	fma.rn.f32 	%f450, %f448, %f442, %f449;
	fma.rn.f32 	%f451, %f450, %f444, %f443;
	and.b32  	%r603, %r1422, 2;
	setp.eq.s32 	%p60, %r603, 0;
	mov.f32 	%f452, 0f00000000;
	sub.f32 	%f453, %f452, %f451;
	selp.f32 	%f454, %f451, %f453, %p60;
	mul.f32 	%f455, %f1669, %f454;
	fma.rn.f32 	%f1678, %f1586, %f455, %f248;
	@%p11 bra 	$L__BB0_317;
	setp.neu.f32 	%p61, %f251, 0f7F800000;
	@%p61 bra 	$L__BB0_312;
	mov.f32 	%f458, 0f00000000;
	mul.rn.f32 	%f1671, %f1680, %f458;
	mov.b32 	%r1426, 0;
	bra.uni 	$L__BB0_317;
$L__BB0_312:
	mov.b32 	%r438, %f1680;
	shl.b32 	%r605, %r438, 8;
	or.b32  	%r439, %r605, -2147483648;
	mov.b64 	%rd686, 0;
	mov.b32 	%r1423, 0;
$L__BB0_313:
	.pragma "nounroll";
	mul.wide.u32 	%rd263, %r1423, 4;
	mov.u64 	%rd264, __cudart_i2opi_f;
	add.s64 	%rd265, %rd264, %rd263;
	ld.global.nc.u32 	%r606, [%rd265];
	mad.wide.u32 	%rd266, %r606, %r439, %rd686;
	shr.u64 	%rd686, %rd266, 32;
	add.s64 	%rd267, %rd5, %rd263;
	st.local.u32 	[%rd267], %rd266;
	add.s32 	%r1423, %r1423, 1;
	setp.ne.s32 	%p62, %r1423, 6;
	@%p62 bra 	$L__BB0_313;
	shr.u32 	%r607, %r438, 23;
	st.local.u32 	[%rd5+24], %rd686;
	and.b32  	%r442, %r607, 31;
	and.b32  	%r608, %r607, 224;
	add.s32 	%r609, %r608, -128;
	shr.u32 	%r610, %r609, 5;
	mul.wide.u32 	%rd268, %r610, 4;
	sub.s64 	%rd144, %rd5, %rd268;
	ld.local.u32 	%r1424, [%rd144+24];
	ld.local.u32 	%r1425, [%rd144+20];
	setp.eq.s32 	%p63, %r442, 0;
	@%p63 bra 	$L__BB0_316;
	shf.l.wrap.b32 	%r1424, %r1425, %r1424, %r442;
	ld.local.u32 	%r611, [%rd144+16];
	shf.l.wrap.b32 	%r1425, %r611, %r1425, %r442;
$L__BB0_316:
	shr.u32 	%r612, %r1424, 30;
	shf.l.wrap.b32 	%r613, %r1425, %r1424, 2;
	shl.b32 	%r614, %r1425, 2;
	shr.u32 	%r615, %r613, 31;
	add.s32 	%r616, %r615, %r612;
	neg.s32 	%r617, %r616;
	setp.lt.s32 	%p64, %r438, 0;
	selp.b32 	%r1426, %r617, %r616, %p64;
	xor.b32  	%r618, %r613, %r438;
	shr.s32 	%r619, %r613, 31;
	xor.b32  	%r620, %r619, %r613;
	xor.b32  	%r621, %r619, %r614;
	cvt.u64.u32 	%rd269, %r620;
	shl.b64 	%rd270, %rd269, 32;
	cvt.u64.u32 	%rd271, %r621;
	or.b64  	%rd272, %rd270, %rd271;
	cvt.rn.f64.s64 	%fd13, %rd272;
	mul.f64 	%fd14, %fd13, 0d3BF921FB54442D19;
	cvt.rn.f32.f64 	%f456, %fd14;
	neg.f32 	%f457, %f456;
	setp.lt.s32 	%p65, %r618, 0;
	selp.f32 	%f1671, %f457, %f456, %p65;
$L__BB0_317:
	ld.param.f32 	%f1603, [_Z3mc2PfS_S_fffffS_S_iffffi_param_14];
	ld.param.f32 	%f1587, [_Z3mc2PfS_S_fffffS_S_iffffi_param_5];
	add.s32 	%r624, %r1426, 1;
	mul.rn.f32 	%f459, %f1671, %f1671;
	and.b32  	%r625, %r1426, 1;
	setp.eq.b32 	%p66, %r625, 1;
	selp.f32 	%f460, %f1671, 0f3F800000, %p66;
	fma.rn.f32 	%f461, %f459, %f460, 0f00000000;
	fma.rn.f32 	%f462, %f459, 0f37CBAC00, 0fBAB607ED;
	selp.f32 	%f463, 0fB94D4153, %f462, %p66;
	selp.f32 	%f464, 0f3C0885E4, 0f3D2AAABB, %p66;
	fma.rn.f32 	%f465, %f463, %f459, %f464;
	selp.f32 	%f466, 0fBE2AAAA8, 0fBEFFFFFF, %p66;
	fma.rn.f32 	%f467, %f465, %f459, %f466;
	fma.rn.f32 	%f468, %f467, %f461, %f460;
	and.b32  	%r626, %r624, 2;
	setp.eq.s32 	%p67, %r626, 0;
	mov.f32 	%f469, 0f00000000;
	sub.f32 	%f470, %f469, %f468;
	selp.f32 	%f471, %f468, %f470, %p67;
	mul.f32 	%f472, %f1669, %f471;
	fma.rn.f32 	%f1677, %f1587, %f472, %f247;
	ld.global.f32 	%f473, [%rd40];
	mov.f32 	%f474, 0f3F800000;
	sub.f32 	%f475, %f474, %f1603;
	mul.f32 	%f476, %f475, %f1669;
	sub.f32 	%f477, %f474, %f476;
	mul.f32 	%f478, %f477, %f473;
	st.global.f32 	[%rd40], %f478;
	add.f32 	%f1683, %f1683, %f1669;
	setp.geu.f32 	%p68, %f1683, 0f3F800000;
	mov.b32 	%r1439, 0;
	@%p68 bra 	$L__BB0_322;
	setp.leu.f32 	%p69, %f1679, %f6;
	@%p69 bra 	$L__BB0_320;
	cvt.f64.f32 	%fd15, %f1680;
	mov.f64 	%fd16, 0d400921FB54442EEA;
	sub.f64 	%fd17, %fd16, %fd15;
	abs.f32 	%f509, %f1677;
	abs.f32 	%f510, %f1678;
	setp.gt.f32 	%p75, %f510, %f509;
	selp.f32 	%f511, %f510, %f509, %p75;
	selp.f32 	%f512, %f509, %f510, %p75;
	div.rn.f32 	%f513, %f512, %f511;
	mul.f32 	%f514, %f513, %f513;
	fma.rn.f32 	%f515, %f514, 0f3B33710B, 0fBC807748;
	fma.rn.f32 	%f516, %f515, %f514, 0f3D2CDAB2;
	fma.rn.f32 	%f517, %f516, %f514, 0fBD992D10;
	fma.rn.f32 	%f518, %f517, %f514, 0f3DD9EA6C;
	fma.rn.f32 	%f519, %f518, %f514, 0fBE117CB1;
	fma.rn.f32 	%f520, %f519, %f514, 0f3E4CBCE0;
	fma.rn.f32 	%f521, %f520, %f514, 0fBEAAAA7D;
	mul.f32 	%f522, %f514, %f521;
	fma.rn.f32 	%f523, %f522, %f513, %f513;
	neg.f32 	%f524, %f523;
	fma.rn.f32 	%f525, 0f3F6EE581, 0f3FD774EB, %f524;
	selp.f32 	%f526, %f525, %f523, %p75;
	selp.f32 	%f527, 0f3F6EE581, 0f3FEEE581, %p75;
	selp.f32 	%f528, %f523, %f524, %p75;
	mov.b32 	%r630, %f1677;
	fma.rn.f32 	%f529, %f527, 0f3FD774EB, %f528;
	setp.lt.s32 	%p76, %r630, 0;
	selp.f32 	%f530, %f529, %f526, %p76;
	add.f32 	%f531, %f510, %f509;
	setp.eq.f32 	%p77, %f511, 0f00000000;
	selp.f32 	%f532, 0f40490FDB, 0f00000000, %p76;
	setp.eq.f32 	%p78, %f509, %f510;
	selp.f32 	%f533, 0f4016CBE4, 0f3F490FDB, %p76;
	selp.f32 	%f534, %f533, %f530, %p78;
	selp.f32 	%f535, %f532, %f534, %p77;
	abs.f32 	%f536, %f531;
	setp.nan.f32 	%p79, %f536, %f536;
	copysign.f32 	%f537, %f1678, %f535;
	selp.f32 	%f538, %f531, %f537, %p79;
	add.f32 	%f539, %f538, %f538;
	cvt.f64.f32 	%fd18, %f539;
	add.f64 	%fd19, %fd17, %fd18;
	cvt.rn.f32.f64 	%f1680, %fd19;
	mov.b32 	%r1439, 0;
	bra.uni 	$L__BB0_321;
$L__BB0_320:
	abs.f32 	%f479, %f1677;
	abs.f32 	%f480, %f1678;
	setp.gt.f32 	%p70, %f480, %f479;
	selp.f32 	%f481, %f480, %f479, %p70;
	selp.f32 	%f482, %f479, %f480, %p70;
	div.rn.f32 	%f483, %f482, %f481;
	mul.f32 	%f484, %f483, %f483;
	fma.rn.f32 	%f485, %f484, 0f3B33710B, 0fBC807748;
	fma.rn.f32 	%f486, %f485, %f484, 0f3D2CDAB2;
	fma.rn.f32 	%f487, %f486, %f484, 0fBD992D10;
	fma.rn.f32 	%f488, %f487, %f484, 0f3DD9EA6C;
	fma.rn.f32 	%f489, %f488, %f484, 0fBE117CB1;
	fma.rn.f32 	%f490, %f489, %f484, 0f3E4CBCE0;
	fma.rn.f32 	%f491, %f490, %f484, 0fBEAAAA7D;
	mul.f32 	%f492, %f484, %f491;
	fma.rn.f32 	%f493, %f492, %f483, %f483;
	neg.f32 	%f494, %f493;
	fma.rn.f32 	%f495, 0f3F6EE581, 0f3FD774EB, %f494;
	selp.f32 	%f496, %f495, %f493, %p70;
	selp.f32 	%f497, 0f3F6EE581, 0f3FEEE581, %p70;
	selp.f32 	%f498, %f493, %f494, %p70;
	mov.b32 	%r628, %f1677;
	fma.rn.f32 	%f499, %f497, 0f3FD774EB, %f498;
	setp.lt.s32 	%p71, %r628, 0;
	selp.f32 	%f500, %f499, %f496, %p71;
	add.f32 	%f501, %f480, %f479;
	setp.eq.f32 	%p72, %f481, 0f00000000;
	selp.f32 	%f502, 0f40490FDB, 0f00000000, %p71;
	setp.eq.f32 	%p73, %f479, %f480;
	selp.f32 	%f503, 0f4016CBE4, 0f3F490FDB, %p71;
	selp.f32 	%f504, %f503, %f500, %p73;
	selp.f32 	%f505, %f502, %f504, %p72;
	abs.f32 	%f506, %f501;
	setp.nan.f32 	%p74, %f506, %f506;
	copysign.f32 	%f507, %f1678, %f505;
	selp.f32 	%f508, %f501, %f507, %p74;
	sub.f32 	%f1680, %f1680, %f508;
	mov.b32 	%r1439, 3;
$L__BB0_321:
	cvt.f64.f32 	%fd20, %f1679;
	mul.f64 	%fd21, %fd20, 0d41E0000000000000;
	mov.f64 	%fd22, 0d3FE0000000000000;
	copysign.f64 	%fd23, %fd21, %fd22;
	add.rz.f64 	%fd24, %fd21, %fd23;
	cvt.rzi.f64.f64 	%fd25, %fd24;
	cvt.rzi.s32.f64 	%r631, %fd25;
	mad.lo.s32 	%r632, %r631, 1103515245, 12345;
	abs.s32 	%r633, %r632;
	cvt.rn.f64.s32 	%fd26, %r633;
	mul.f64 	%fd27, %fd26, 0d3E00000000000000;
	cvt.rn.f32.f64 	%f1679, %fd27;
$L__BB0_322:
	ld.param.u32 	%r1262, [_Z3mc2PfS_S_fffffS_S_iffffi_param_10];
	add.s32 	%r634, %r1438, %r1262;
	mul.f32 	%f540, %f1677, %f1677;
	fma.rn.f32 	%f541, %f1678, %f1678, %f540;
	sqrt.rn.f32 	%f542, %f541;
	mul.wide.s32 	%rd273, %r634, 4;
	add.s64 	%rd274, %rd1, %rd273;
	ld.global.f32 	%f543, [%rd274];
	sub.f32 	%f544, %f542, %f543;
	abs.f32 	%f545, %f544;
	cvt.f64.f32 	%fd28, %f545;
	setp.geu.f64 	%p80, %fd28, 0d3F1A36E2EB1C432D;
	@%p80 bra 	$L__BB0_340;
	setp.eq.s32 	%p81, %r1439, 0;
	selp.f32 	%f293, 0fBF800000, 0f3F800000, %p81;
	abs.f32 	%f294, %f1677;
	abs.f32 	%f546, %f1678;
	setp.gt.f32 	%p82, %f546, %f294;
	selp.f32 	%f547, %f546, %f294, %p82;
	selp.f32 	%f548, %f294, %f546, %p82;
	div.rn.f32 	%f549, %f548, %f547;
	mul.f32 	%f550, %f549, %f549;
	fma.rn.f32 	%f551, %f550, 0f3B33710B, 0fBC807748;
	fma.rn.f32 	%f552, %f551, %f550, 0f3D2CDAB2;
	fma.rn.f32 	%f553, %f552, %f550, 0fBD992D10;
	fma.rn.f32 	%f554, %f553, %f550, 0f3DD9EA6C;
	fma.rn.f32 	%f555, %f554, %f550, 0fBE117CB1;
	fma.rn.f32 	%f556, %f555, %f550, 0f3E4CBCE0;
	fma.rn.f32 	%f557, %f556, %f550, 0fBEAAAA7D;
	mul.f32 	%f558, %f550, %f557;
	fma.rn.f32 	%f559, %f558, %f549, %f549;
	neg.f32 	%f560, %f559;
	fma.rn.f32 	%f561, 0f3F6EE581, 0f3FD774EB, %f560;
	selp.f32 	%f562, %f561, %f559, %p82;
	selp.f32 	%f563, 0f3F6EE581, 0f3FEEE581, %p82;
	selp.f32 	%f564, %f559, %f560, %p82;
	mov.b32 	%r453, %f1677;
	fma.rn.f32 	%f565, %f563, 0f3FD774EB, %f564;
	setp.lt.s32 	%p83, %r453, 0;
	selp.f32 	%f566, %f565, %f562, %p83;
	add.f32 	%f567, %f546, %f294;
	setp.eq.f32 	%p84, %f547, 0f00000000;
	selp.f32 	%f295, 0f40490FDB, 0f00000000, %p83;
	setp.eq.f32 	%p85, %f294, %f546;
	selp.f32 	%f296, 0f4016CBE4, 0f3F490FDB, %p83;
	selp.f32 	%f568, %f296, %f566, %p85;
	selp.f32 	%f569, %f295, %f568, %p84;
	abs.f32 	%f570, %f567;
	setp.nan.f32 	%p86, %f570, %f570;
	copysign.f32 	%f571, %f1678, %f569;
	selp.f32 	%f297, %f567, %f571, %p86;
	mul.f32 	%f572, %f297, 0f3F22F983;
	cvt.rni.s32.f32 	%r1432, %f572;
	cvt.rn.f32.s32 	%f573, %r1432;
	fma.rn.f32 	%f574, %f573, 0fBFC90FDA, %f297;
	fma.rn.f32 	%f575, %f573, 0fB3A22168, %f574;
	fma.rn.f32 	%f1675, %f573, 0fA7C234C5, %f575;
	abs.f32 	%f299, %f297;
	setp.ltu.f32 	%p87, %f299, 0f47CE4780;
	@%p87 bra 	$L__BB0_331;
	setp.neu.f32 	%p88, %f299, 0f7F800000;
	@%p88 bra 	$L__BB0_326;
	mov.f32 	%f578, 0f00000000;
	mul.rn.f32 	%f1675, %f297, %f578;
	mov.b32 	%r1432, 0;
	bra.uni 	$L__BB0_331;
$L__BB0_326:
	mov.b32 	%r455, %f297;
	shl.b32 	%r636, %r455, 8;
	or.b32  	%r456, %r636, -2147483648;
	mov.b64 	%rd687, 0;
	mov.b32 	%r1429, 0;
$L__BB0_327:
	.pragma "nounroll";
	mul.wide.u32 	%rd276, %r1429, 4;
	mov.u64 	%rd277, __cudart_i2opi_f;
	add.s64 	%rd278, %rd277, %rd276;
	ld.global.nc.u32 	%r637, [%rd278];
	mad.wide.u32 	%rd279, %r637, %r456, %rd687;
	shr.u64 	%rd687, %rd279, 32;
	add.s64 	%rd280, %rd4, %rd276;
	st.local.u32 	[%rd280], %rd279;
	add.s32 	%r1429, %r1429, 1;
	setp.ne.s32 	%p89, %r1429, 6;
	@%p89 bra 	$L__BB0_327;
	shr.u32 	%r638, %r455, 23;
	st.local.u32 	[%rd4+24], %rd687;
	and.b32  	%r459, %r638, 31;
	and.b32  	%r639, %r638, 224;
	add.s32 	%r640, %r639, -128;
	shr.u32 	%r641, %r640, 5;
	mul.wide.u32 	%rd281, %r641, 4;
	sub.s64 	%rd147, %rd4, %rd281;
	ld.local.u32 	%r1430, [%rd147+24];
	ld.local.u32 	%r1431, [%rd147+20];
	setp.eq.s32 	%p90, %r459, 0;
	@%p90 bra 	$L__BB0_330;
	shf.l.wrap.b32 	%r1430, %r1431, %r1430, %r459;
	ld.local.u32 	%r642, [%rd147+16];
	shf.l.wrap.b32 	%r1431, %r642, %r1431, %r459;
$L__BB0_330:
	shr.u32 	%r643, %r1430, 30;
	shf.l.wrap.b32 	%r644, %r1431, %r1430, 2;
	shl.b32 	%r645, %r1431, 2;
	shr.u32 	%r646, %r644, 31;
	add.s32 	%r647, %r646, %r643;
	neg.s32 	%r648, %r647;
	setp.lt.s32 	%p91, %r455, 0;
	selp.b32 	%r1432, %r648, %r647, %p91;
	xor.b32  	%r649, %r644, %r455;
	shr.s32 	%r650, %r644, 31;
	xor.b32  	%r651, %r650, %r644;
	xor.b32  	%r652, %r650, %r645;
	cvt.u64.u32 	%rd282, %r651;
	shl.b64 	%rd283, %rd282, 32;
	cvt.u64.u32 	%rd284, %r652;
	or.b64  	%rd285, %rd283, %rd284;
	cvt.rn.f64.s64 	%fd29, %rd285;
	mul.f64 	%fd30, %fd29, 0d3BF921FB54442D19;
	cvt.rn.f32.f64 	%f576, %fd30;
	neg.f32 	%f577, %f576;
	setp.lt.s32 	%p92, %r649, 0;
	selp.f32 	%f1675, %f577, %f576, %p92;
$L__BB0_331:
	mul.rn.f32 	%f579, %f1675, %f1675;
	and.b32  	%r654, %r1432, 1;
	setp.eq.b32 	%p94, %r654, 1;
	selp.f32 	%f580, 0f3F800000, %f1675, %p94;
	fma.rn.f32 	%f581, %f579, %f580, 0f00000000;
	fma.rn.f32 	%f582, %f579, 0f37CBAC00, 0fBAB607ED;
	selp.f32 	%f583, %f582, 0fB94D4153, %p94;
	selp.f32 	%f584, 0f3D2AAABB, 0f3C0885E4, %p94;
	fma.rn.f32 	%f585, %f583, %f579, %f584;
	selp.f32 	%f586, 0fBEFFFFFF, 0fBE2AAAA8, %p94;
	fma.rn.f32 	%f587, %f585, %f579, %f586;
	fma.rn.f32 	%f588, %f587, %f581, %f580;
	and.b32  	%r655, %r1432, 2;
	setp.eq.s32 	%p95, %r655, 0;
	mov.f32 	%f589, 0f00000000;
	sub.f32 	%f590, %f589, %f588;
	selp.f32 	%f591, %f588, %f590, %p95;
	mul.f32 	%f592, %f293, %f591;
	cvt.f64.f32 	%fd31, %f592;
	cvt.f64.f32 	%fd32, %f1678;
	fma.rn.f64 	%fd33, %fd31, 0d3F1A36E2EB1C432D, %fd32;
	cvt.rn.f32.f64 	%f1678, %fd33;
	abs.f32 	%f593, %f1678;
	setp.gt.f32 	%p96, %f593, %f294;
	selp.f32 	%f594, %f593, %f294, %p96;
	selp.f32 	%f595, %f294, %f593, %p96;
	div.rn.f32 	%f596, %f595, %f594;
	mul.f32 	%f597, %f596, %f596;
	fma.rn.f32 	%f598, %f597, 0f3B33710B, 0fBC807748;
	fma.rn.f32 	%f599, %f598, %f597, 0f3D2CDAB2;
	fma.rn.f32 	%f600, %f599, %f597, 0fBD992D10;
	fma.rn.f32 	%f601, %f600, %f597, 0f3DD9EA6C;
	fma.rn.f32 	%f602, %f601, %f597, 0fBE117CB1;
	fma.rn.f32 	%f603, %f602, %f597, 0f3E4CBCE0;
	fma.rn.f32 	%f604, %f603, %f597, 0fBEAAAA7D;
	mul.f32 	%f605, %f597, %f604;
	fma.rn.f32 	%f606, %f605, %f596, %f596;
	neg.f32 	%f607, %f606;
	fma.rn.f32 	%f608, 0f3F6EE581, 0f3FD774EB, %f607;
	selp.f32 	%f609, %f608, %f606, %p96;
	selp.f32 	%f610, 0f3F6EE581, 0f3FEEE581, %p96;
	selp.f32 	%f611, %f606, %f607, %p96;
	fma.rn.f32 	%f612, %f610, 0f3FD774EB, %f611;
	selp.f32 	%f613, %f612, %f609, %p83;
	add.f32 	%f614, %f294, %f593;
	setp.eq.f32 	%p97, %f594, 0f00000000;
	setp.eq.f32 	%p98, %f294, %f593;
	selp.f32 	%f615, %f296, %f613, %p98;
	selp.f32 	%f616, %f295, %f615, %p97;
	abs.f32 	%f617, %f614;
	setp.nan.f32 	%p99, %f617, %f617;
	abs.f32 	%f618, %f616;
	neg.f32 	%f619, %f618;
	mov.b64 	%rd286, %fd33;
	shr.u64 	%rd287, %rd286, 63;
	and.b64  	%rd288, %rd287, 1;
	setp.eq.b64 	%p100, %rd288, 1;
	selp.f32 	%f620, %f619, %f618, %p100;
	selp.f32 	%f304, %f614, %f620, %p99;
	mul.f32 	%f621, %f304, 0f3F22F983;
	cvt.rni.s32.f32 	%r1436, %f621;
	cvt.rn.f32.s32 	%f622, %r1436;
	fma.rn.f32 	%f623, %f622, 0fBFC90FDA, %f304;
	fma.rn.f32 	%f624, %f622, 0fB3A22168, %f623;
	fma.rn.f32 	%f1676, %f622, 0fA7C234C5, %f624;
	abs.f32 	%f306, %f304;
	setp.ltu.f32 	%p101, %f306, 0f47CE4780;
	@%p101 bra 	$L__BB0_339;
	setp.neu.f32 	%p102, %f306, 0f7F800000;
	@%p102 bra 	$L__BB0_334;
	mov.f32 	%f627, 0f00000000;
	mul.rn.f32 	%f1676, %f304, %f627;
	mov.b32 	%r1436, 0;
	bra.uni 	$L__BB0_339;
$L__BB0_334:
	mov.b32 	%r469, %f304;
	shl.b32 	%r657, %r469, 8;
	or.b32  	%r470, %r657, -2147483648;
	mov.b64 	%rd688, 0;
	mov.b32 	%r1433, 0;
$L__BB0_335:
	.pragma "nounroll";
	mul.wide.u32 	%rd290, %r1433, 4;
	mov.u64 	%rd291, __cudart_i2opi_f;
	add.s64 	%rd292, %rd291, %rd290;
	ld.global.nc.u32 	%r658, [%rd292];
	mad.wide.u32 	%rd293, %r658, %r470, %rd688;
	shr.u64 	%rd688, %rd293, 32;
	add.s64 	%rd294, %rd3, %rd290;
	st.local.u32 	[%rd294], %rd293;
	add.s32 	%r1433, %r1433, 1;
	setp.ne.s32 	%p103, %r1433, 6;
	@%p103 bra 	$L__BB0_335;
	shr.u32 	%r659, %r469, 23;
	st.local.u32 	[%rd3+24], %rd688;
	and.b32  	%r473, %r659, 31;
	and.b32  	%r660, %r659, 224;
	add.s32 	%r661, %r660, -128;
	shr.u32 	%r662, %r661, 5;
	mul.wide.u32 	%rd295, %r662, 4;
	sub.s64 	%rd150, %rd3, %rd295;
	ld.local.u32 	%r1434, [%rd150+24];
	ld.local.u32 	%r1435, [%rd150+20];
	setp.eq.s32 	%p104, %r473, 0;
	@%p104 bra 	$L__BB0_338;
	shf.l.wrap.b32 	%r1434, %r1435, %r1434, %r473;
	ld.local.u32 	%r663, [%rd150+16];
	shf.l.wrap.b32 	%r1435, %r663, %r1435, %r473;
$L__BB0_338:
	shr.u32 	%r664, %r1434, 30;
	shf.l.wrap.b32 	%r665, %r1435, %r1434, 2;
	shl.b32 	%r666, %r1435, 2;
	shr.u32 	%r667, %r665, 31;
	add.s32 	%r668, %r667, %r664;
	neg.s32 	%r669, %r668;
	setp.lt.s32 	%p105, %r469, 0;
	selp.b32 	%r1436, %r669, %r668, %p105;
	xor.b32  	%r670, %r665, %r469;
	shr.s32 	%r671, %r665, 31;
	xor.b32  	%r672, %r671, %r665;
	xor.b32  	%r673, %r671, %r666;
	cvt.u64.u32 	%rd296, %r672;
	shl.b64 	%rd297, %rd296, 32;
	cvt.u64.u32 	%rd298, %r673;
	or.b64  	%rd299, %rd297, %rd298;
	cvt.rn.f64.s64 	%fd34, %rd299;
	mul.f64 	%fd35, %fd34, 0d3BF921FB54442D19;
	cvt.rn.f32.f64 	%f625, %fd35;
	neg.f32 	%f626, %f625;
	setp.lt.s32 	%p106, %r670, 0;
	selp.f32 	%f1676, %f626, %f625, %p106;
$L__BB0_339:
	add.s32 	%r675, %r1436, 1;
	mul.rn.f32 	%f628, %f1676, %f1676;
	and.b32  	%r676, %r1436, 1;
	setp.eq.b32 	%p107, %r676, 1;
	selp.f32 	%f629, %f1676, 0f3F800000, %p107;
	fma.rn.f32 	%f630, %f628, %f629, 0f00000000;
	fma.rn.f32 	%f631, %f628, 0f37CBAC00, 0fBAB607ED;
	selp.f32 	%f632, 0fB94D4153, %f631, %p107;
	selp.f32 	%f633, 0f3C0885E4, 0f3D2AAABB, %p107;
	fma.rn.f32 	%f634, %f632, %f628, %f633;
	selp.f32 	%f635, 0fBE2AAAA8, 0fBEFFFFFF, %p107;
	fma.rn.f32 	%f636, %f634, %f628, %f635;
	fma.rn.f32 	%f637, %f636, %f630, %f629;
	and.b32  	%r677, %r675, 2;
	setp.eq.s32 	%p108, %r677, 0;
	mov.f32 	%f638, 0f00000000;
	sub.f32 	%f639, %f638, %f637;
	selp.f32 	%f640, %f637, %f639, %p108;
	mul.f32 	%f641, %f293, %f640;
	cvt.f64.f32 	%fd36, %f641;
	cvt.f64.f32 	%fd37, %f1677;
	fma.rn.f64 	%fd38, %fd36, 0d3F1A36E2EB1C432D, %fd37;
	cvt.rn.f32.f64 	%f1677, %fd38;
$L__BB0_340:
	ld.global.f32 	%f642, [%rd121];
	add.f32 	%f1681, %f1677, %f642;
	ld.global.f32 	%f643, [%rd122];
	add.f32 	%f1682, %f1678, %f643;
$L__BB0_341:
	setp.lt.f32 	%p425, %f1683, 0f3F800000;
	setp.lt.u32 	%p426, %r1280, 19;
	and.pred  	%p427, %p425, %p426;
	add.s32 	%r1280, %r1280, 1;
	@%p427 bra 	$L__BB0_7;
	ld.param.u32 	%r1272, [_Z3mc2PfS_S_fffffS_S_iffffi_param_15];
	ld.param.f32 	%f1600, [_Z3mc2PfS_S_fffffS_S_iffffi_param_11];
	ld.param.f32 	%f1599, [_Z3mc2PfS_S_fffffS_S_iffffi_param_7];
	ld.param.f32 	%f1598, [_Z3mc2PfS_S_fffffS_S_iffffi_param_6];
	mul.wide.s32 	%rd645, %r1272, 4;
	add.s64 	%rd646, %rd40, %rd645;
	ld.global.f32 	%f1560, [%rd646];
	fma.rn.f32 	%f1561, %f1598, %f1681, %f1560;
	setp.gt.f32 	%p428, %f1681, %f1600;
	sub.f32 	%f1562, %f1681, %f1600;
	mul.f32 	%f1563, %f1599, %f1600;
	sub.f32 	%f1564, %f1561, %f1563;
	selp.f32 	%f1565, %f1564, %f1561, %p428;
	selp.f32 	%f1566, %f1562, %f1681, %p428;
	setp.lt.f32 	%p429, %f1566, 0f00000000;
	add.f32 	%f1567, %f1600, %f1566;
	add.f32 	%f1568, %f1563, %f1565;
	selp.f32 	%f1569, %f1568, %f1565, %p429;
	selp.f32 	%f1570, %f1567, %f1566, %p429;
	st.global.f32 	[%rd646], %f1569;
	setp.lt.f32 	%p430, %f1682, 0f00000000;
	add.f32 	%f1571, %f1600, %f1682;
	selp.f32 	%f1572, %f1571, %f1682, %p430;
	setp.gt.f32 	%p431, %f1572, %f1600;
	sub.f32 	%f1573, %f1572, %f1600;
	selp.f32 	%f1574, %f1573, %f1572, %p431;
	st.global.f32 	[%rd39], %f1570;
	add.s64 	%rd647, %rd39, %rd645;
	st.global.f32 	[%rd647], %f1574;
	mul.f32 	%f1575, %f1680, 0f3F000000;
	cvt.f64.f32 	%fd141, %f1575;
	div.rn.f64 	%fd142, %fd141, 0d400921FB54442EEA;
	cvt.rn.f32.f64 	%f1576, %fd142;
	st.global.f32 	[%rd38], %f1576;
	add.s64 	%rd648, %rd38, %rd645;
	st.global.f32 	[%rd648], %f1679;
$L__BB0_343:
	ret;

}


// ===== COMPILED SASS (sm_100) =====

	.target	sm_100

	.elftype	@"ET_EXEC"


//--------------------- .note.nv.tkinfo           --------------------------
	.section	.note.nv.tkinfo,"",@"SHT_NOTE"
	.sectionflags	@"SHF_NOTE_NV_TKINFO"
	.tkinfo
        /*0018*/ 	.word	0x00000002
        /*0030*/ 	.string	""
        /*0030*/ 	.string	"ptxas"
        /*0030*/ 	.string	"Cuda compilation tools, release 13.0, V13.0.88"
        /*0030*/ 	.string	"Build cuda_13.0.r13.0/compiler.36424714_0"
        /*0030*/ 	.string	"-arch sm_100 -m 64 "



//--------------------- .note.nv.cuinfo           --------------------------
	.section	.note.nv.cuinfo,"",@"SHT_NOTE"
	.sectionflags	@"SHF_NOTE_NV_CUINFO"
        /*0018*/ 	.short	0x0002
        /*001a*/ 	.short	0x0064
        /*001c*/ 	.short	0x0082
	.zero		2


//--------------------- .nv.info                  --------------------------
	.section	.nv.info,"",@"SHT_CUDA_INFO"
	.align	4


	//----- nvinfo : EIATTR_REGCOUNT
	.align		4
        /*0000*/ 	.byte	0x04, 0x2f
        /*0002*/ 	.short	(.L_2 - .L_1)
	.align		4
.L_1:
        /*0004*/ 	.word	index@(_Z3mc2PfS_S_fffffS_S_iffffi)
        /*0008*/ 	.word	0x0000002e


	//----- nvinfo : EIATTR_FRAME_SIZE
	.align		4
.L_2:
        /*000c*/ 	.byte	0x04, 0x11
        /*000e*/ 	.short	(.L_4 - .L_3)
	.align		4
.L_3:
        /*0010*/ 	.word	index@($__internal_2_$__cuda_sm3x_div_rn_noftz_f32_slowpath)
        /*0014*/ 	.word	0x00000020


	//----- nvinfo : EIATTR_FRAME_SIZE
	.align		4
.L_4:
        /*0018*/ 	.byte	0x04, 0x11
        /*001a*/ 	.short	(.L_6 - .L_5)
	.align		4
.L_5:
        /*001c*/ 	.word	index@($__internal_1_$__cuda_sm20_sqrt_rn_f32_slowpath)
        /*0020*/ 	.word	0x00000020


	//----- nvinfo : EIATTR_FRAME_SIZE
	.align		4
.L_6:
        /*0024*/ 	.byte	0x04, 0x11
        /*0026*/ 	.short	(.L_8 - .L_7)
	.align		4
.L_7:
        /*0028*/ 	.word	index@($__internal_0_$__cuda_sm20_div_rn_f64_full)
        /*002c*/ 	.word	0x00000020


	//----- nvinfo : EIATTR_FRAME_SIZE
	.align		4
.L_8:
        /*0030*/ 	.byte	0x04, 0x11
        /*0032*/ 	.short	(.L_10 - .L_9)
	.align		4
.L_9:
        /*0034*/ 	.word	index@(_Z3mc2PfS_S_fffffS_S_iffffi)
        /*0038*/ 	.word	0x00000020


	//----- nvinfo : EIATTR_MIN_STACK_SIZE
	.align		4
.L_10:
        /*003c*/ 	.byte	0x04, 0x12
        /*003e*/ 	.short	(.L_12 - .L_11)
	.align		4
.L_11:
        /*0040*/ 	.word	index@(_Z3mc2PfS_S_fffffS_S_iffffi)
        /*0044*/ 	.word	0x00000020
.L_12:


//--------------------- .nv.compat                --------------------------
	.section	.nv.compat,"",@"SHT_CUDA_COMPAT_INFO"
	.align	4
        /*0000*/ 	.byte	0x02, 0x09, 0x00, 0x00, 0x02, 0x02, 0x01, 0x00, 0x02, 0x05, 0x05, 0x00, 0x03, 0x07, 0x01, 0x01
        /*0010*/ 	.byte	0x02, 0x03, 0x00, 0x00, 0x02, 0x06, 0x01, 0x00, 0x04, 0x0b, 0x08, 0x00, 0x01, 0x00, 0x00, 0x00
        /*0020*/ 	.byte	0x00, 0x00, 0x00, 0x00


//--------------------- .nv.info._Z3mc2PfS_S_fffffS_S_iffffi --------------------------
	.section	.nv.info._Z3mc2PfS_S_fffffS_S_iffffi,"",@"SHT_CUDA_INFO"
	.sectionflags	@""
	.align	4


	//----- nvinfo : EIATTR_CUDA_API_VERSION
	.align		4
        /*0000*/ 	.byte	0x04, 0x37
        /*0002*/ 	.short	(.L_14 - .L_13)
.L_13:
        /*0004*/ 	.word	0x00000082


	//----- nvinfo : EIATTR_KPARAM_INFO
	.align		4
.L_14:
        /*0008*/ 	.byte	0x04, 0x17
        /*000a*/ 	.short	(.L_16 - .L_15)
.L_15:
        /*000c*/ 	.word	0x00000000
        /*0010*/ 	.short	0x000f
        /*0012*/ 	.short	0x0054
        /*0014*/ 	.byte	0x00, 0xf0, 0x11, 0x00


	//----- nvinfo : EIATTR_KPARAM_INFO
	.align		4
.L_16:
        /*0018*/ 	.byte	0x04, 0x17
        /*001a*/ 	.short	(.L_18 - .L_17)
.L_17:
        /*001c*/ 	.word	0x00000000
        /*0020*/ 	.short	0x000e
        /*0022*/ 	.short	0x0050
        /*0024*/ 	.byte	0x00, 0xf0, 0x11, 0x00


	//----- nvinfo : EIATTR_KPARAM_INFO
	.align		4
.L_18:
        /*0028*/ 	.byte	0x04, 0x17
        /*002a*/ 	.short	(.L_20 - .L_19)
.L_19:
        /*002c*/ 	.word	0x00000000
        /*0030*/ 	.short	0x000d
        /*0032*/ 	.short	0x004c
        /*0034*/ 	.byte	0x00, 0xf0, 0x11, 0x00


	//----- nvinfo : EIATTR_KPARAM_INFO
	.align		4
.L_20:
        /*0038*/ 	.byte	0x04, 0x17
        /*003a*/ 	.short	(.L_22 - .L_21)
.L_21:
        /*003c*/ 	.word	0x00000000
        /*0040*/ 	.short	0x000c
        /*0042*/ 	.short	0x0048
        /*0044*/ 	.byte	0x00, 0xf0, 0x11, 0x00


	//----- nvinfo : EIATTR_KPARAM_INFO
	.align		4
.L_22:
        /*0048*/ 	.byte	0x04, 0x17
        /*004a*/ 	.short	(.L_24 - .L_23)
.L_23:
        /*004c*/ 	.word	0x00000000
        /*0050*/ 	.short	0x000b
        /*0052*/ 	.short	0x0044
        /*0054*/ 	.byte	0x00, 0xf0, 0x11, 0x00


	//----- nvinfo : EIATTR_KPARAM_INFO
	.align		4
.L_24:
        /*0058*/ 	.byte	0x04, 0x17
        /*005a*/ 	.short	(.L_26 - .L_25)
.L_25:
        /*005c*/ 	.word	0x00000000
        /*0060*/ 	.short	0x000a
        /*0062*/ 	.short	0x0040
        /*0064*/ 	.byte	0x00, 0xf0, 0x11, 0x00


	//----- nvinfo : EIATTR_KPARAM_INFO
	.align		4
.L_26:
        /*0068*/ 	.byte	0x04, 0x17
        /*006a*/ 	.short	(.L_28 - .L_27)
.L_27:
        /*006c*/ 	.word	0x00000000
        /*0070*/ 	.short	0x0009
        /*0072*/ 	.short	0x0038
        /*0074*/ 	.byte	0x00, 0xf5, 0x21, 0x00


	//----- nvinfo : EIATTR_KPARAM_INFO
	.align		4
.L_28:
        /*0078*/ 	.byte	0x04, 0x17
        /*007a*/ 	.short	(.L_30 - .L_29)
.L_29:
        /*007c*/ 	.word	0x00000000
        /*0080*/ 	.short	0x0008
        /*0082*/ 	.short	0x0030
        /*0084*/ 	.byte	0x00, 0xf5, 0x21, 0x00


	//----- nvinfo : EIATTR_KPARAM_INFO
	.align		4
.L_30:
        /*0088*/ 	.byte	0x04, 0x17
        /*008a*/ 	.short	(.L_32 - .L_31)
.L_31:
        /*008c*/ 	.word	0x00000000
        /*0090*/ 	.short	0x0007
        /*0092*/ 	.short	0x0028
        /*0094*/ 	.byte	0x00, 0xf0, 0x11, 0x00


	//----- nvinfo : EIATTR_KPARAM_INFO
	.align		4
.L_32:
        /*0098*/ 	.byte	0x04, 0x17
        /*009a*/ 	.short	(.L_34 - .L_33)
.L_33:
        /*009c*/ 	.word	0x00000000
        /*00a0*/ 	.short	0x0006
        /*00a2*/ 	.short	0x0024
        /*00a4*/ 	.byte	0x00, 0xf0, 0x11, 0x00


	//----- nvinfo : EIATTR_KPARAM_INFO
	.align		4
.L_34:
        /*00a8*/ 	.byte	0x04, 0x17
        /*00aa*/ 	.short	(.L_36 - .L_35)
.L_35:
        /*00ac*/ 	.word	0x00000000
        /*00b0*/ 	.short	0x0005
        /*00b2*/ 	.short	0x0020
        /*00b4*/ 	.byte	0x00, 0xf0, 0x11, 0x00


	//----- nvinfo : EIATTR_KPARAM_INFO
	.align		4
.L_36:
        /*00b8*/ 	.byte	0x04, 0x17
        /*00ba*/ 	.short	(.L_38 - .L_37)
.L_37:
        /*00bc*/ 	.word	0x00000000
        /*00c0*/ 	.short	0x0004
        /*00c2*/ 	.short	0x001c
        /*00c4*/ 	.byte	0x00, 0xf0, 0x11, 0x00


	//----- nvinfo : EIATTR_KPARAM_INFO
	.align		4
.L_38:
        /*00c8*/ 	.byte	0x04, 0x17
        /*00ca*/ 	.short	(.L_40 - .L_39)
.L_39:
        /*00cc*/ 	.word	0x00000000
        /*00d0*/ 	.short	0x0003
        /*00d2*/ 	.short	0x0018
        /*00d4*/ 	.byte	0x00, 0xf0, 0x11, 0x00


	//----- nvinfo : EIATTR_KPARAM_INFO
	.align		4
.L_40:
        /*00d8*/ 	.byte	0x04, 0x17
        /*00da*/ 	.short	(.L_42 - .L_41)
.L_41:
        /*00dc*/ 	.word	0x00000000
        /*00e0*/ 	.short	0x0002
        /*00e2*/ 	.short	0x0010
        /*00e4*/ 	.byte	0x00, 0xf5, 0x21, 0x00


	//----- nvinfo : EIATTR_KPARAM_INFO
	.align		4
.L_42:
        /*00e8*/ 	.byte	0x04, 0x17
        /*00ea*/ 	.short	(.L_44 - .L_43)
.L_43:
        /*00ec*/ 	.word	0x00000000
        /*00f0*/ 	.short	0x0001
        /*00f2*/ 	.short	0x0008
        /*00f4*/ 	.byte	0x00, 0xf5, 0x21, 0x00


	//----- nvinfo : EIATTR_KPARAM_INFO
	.align		4
.L_44:
        /*00f8*/ 	.byte	0x04, 0x17
        /*00fa*/ 	.short	(.L_46 - .L_45)
.L_45:
        /*00fc*/ 	.word	0x00000000
        /*0100*/ 	.short	0x0000
        /*0102*/ 	.short	0x0000
        /*0104*/ 	.byte	0x00, 0xf5, 0x21, 0x00


	//----- nvinfo : EIATTR_SPARSE_MMA_MASK
	.align		4
.L_46:
        /*0108*/ 	.byte	0x03, 0x50
        /*010a*/ 	.short	0x0000


	//----- nvinfo : EIATTR_MAXREG_COUNT
	.align		4
        /*010c*/ 	.byte	0x03, 0x1b
        /*010e*/ 	.short	0x00ff


	//----- nvinfo : EIATTR_MERCURY_ISA_VERSION
	.align		4
        /*0110*/ 	.byte	0x03, 0x5f
        /*0112*/ 	.short	0x0101


	//----- nvinfo : EIATTR_VRC_CTA_INIT_COUNT
	.align		4
        /*0114*/ 	.byte	0x02, 0x4a
	.zero		1
	.zero		1


	//----- nvinfo : EIATTR_EXIT_INSTR_OFFSETS
	.align		4
        /*0118*/ 	.byte	0x04, 0x1c
        /*011a*/ 	.short	(.L_48 - .L_47)


	//   ....[0]....
.L_47:
        /*011c*/ 	.word	0x00000080


	//   ....[1]....
        /*0120*/ 	.word	0x00011340


	//----- nvinfo : EIATTR_CRS_STACK_SIZE
	.align		4
.L_48:
        /*0124*/ 	.byte	0x04, 0x1e
        /*0126*/ 	.short	(.L_50 - .L_49)
.L_49:
        /*0128*/ 	.word	0x00000000


	//----- nvinfo : EIATTR_CBANK_PARAM_SIZE
	.align		4
.L_50:
        /*012c*/ 	.byte	0x03, 0x19
        /*012e*/ 	.short	0x0058


	//----- nvinfo : EIATTR_PARAM_CBANK
	.align		4
        /*0130*/ 	.byte	0x04, 0x0a
        /*0132*/ 	.short	(.L_52 - .L_51)
	.align		4
.L_51:
        /*0134*/ 	.word	index@(.nv.constant0._Z3mc2PfS_S_fffffS_S_iffffi)
        /*0138*/ 	.short	0x0380
        /*013a*/ 	.short	0x0058


	//----- nvinfo : EIATTR_SW_WAR
	.align		4
.L_52:
        /*013c*/ 	.byte	0x04, 0x36
        /*013e*/ 	.short	(.L_54 - .L_53)
.L_53:
        /*0140*/ 	.word	0x00000008
.L_54:


//--------------------- .nv.callgraph             --------------------------
	.section	.nv.callgraph,"",@"SHT_CUDA_CALLGRAPH"
	.align	4
	.sectionentsize	8
	.align		4
        /*0000*/ 	.word	0x00000000
	.align		4
        /*0004*/ 	.word	0xffffffff
	.align		4
        /*0008*/ 	.word	0x00000000
	.align		4
        /*000c*/ 	.word	0xfffffffe
	.align		4
        /*0010*/ 	.word	0x00000000
	.align		4
        /*0014*/ 	.word	0xfffffffd
	.align		4
        /*0018*/ 	.word	0x00000000
	.align		4
        /*001c*/ 	.word	0xfffffffc


//--------------------- .nv.constant4             --------------------------
	.section	.nv.constant4,"a",@progbits
	.align	8
	.align		8
.nv.constant4:
        /*0000*/ 	.dword	__cudart_i2opi_f


//--------------------- .text._Z3mc2PfS_S_fffffS_S_iffffi --------------------------
	.section	.text._Z3mc2PfS_S_fffffS_S_iffffi,"ax",@progbits
	.align	128
        .global         _Z3mc2PfS_S_fffffS_S_iffffi
        .type           _Z3mc2PfS_S_fffffS_S_iffffi,@function
        .size           _Z3mc2PfS_S_fffffS_S_iffffi,(.L_x_310 - _Z3mc2PfS_S_fffffS_S_iffffi)
        .other          _Z3mc2PfS_S_fffffS_S_iffffi,@"STO_CUDA_ENTRY STV_DEFAULT"
_Z3mc2PfS_S_fffffS_S_iffffi:
.text._Z3mc2PfS_S_fffffS_S_iffffi:
[----:B------:R-:W0:Y:S01]  /*0000*/  LDC R1, c[0x0][0x37c] ;  /* 0x0000df00ff017b82 */ /* 0x000e220000000800 */
[----:B------:R-:W1:Y:S07]  /*0010*/  S2R R20, SR_TID.X ;  /* 0x0000000000147919 */ /* 0x000e6e0000002100 */
[----:B------:R-:W2:Y:S01]  /*0020*/  LDC R11, c[0x0][0x3d4] ;  /* 0x0000f500ff0b7b82 */ /* 0x000ea20000000800 */
[----:B------:R-:W1:Y:S01]  /*0030*/  LDCU UR4, c[0x0][0x360] ;  /* 0x00006c00ff0477ac */ /* 0x000e620008000800 */
[----:B0-----:R-:W-:Y:S01]  /*0040*/  VIADD R1, R1, 0xffffffe0 ;  /* 0xffffffe001017836 */ /* 0x001fe20000000000 */
[----:B------:R-:W1:Y:S02]  /*0050*/  S2R R3, SR_CTAID.X ;  /* 0x0000000000037919 */ /* 0x000e640000002500 */
[----:B-1----:R-:W-:-:S05]  /*0060*/  IMAD R20, R3, UR4, R20 ;  /* 0x0000000403147c24 */ /* 0x002fca000f8e0214 */
[----:B--2---:R-:W-:-:S13]  /*0070*/  ISETP.GE.AND P0, PT, R20, R11, PT ;  /* 0x0000000b1400720c */ /* 0x004fda0003f06270 */
[----:B------:R-:W-:Y:S05]  /*0080*/  @P0 EXIT ;  /* 0x000000000000094d */ /* 0x000fea0003800000 */
[----:B------:R-:W0:Y:S01]  /*0090*/  LDC.64 R24, c[0x0][0x390] ;  /* 0x0000e400ff187b82 */ /* 0x000e220000000a00 */
[----:B------:R-:W1:Y:S01]  /*00a0*/  LDCU.64 UR6, c[0x0][0x358] ;  /* 0x00006b00ff0677ac */ /* 0x000e620008000a00 */
[----:B------:R-:W2:Y:S06]  /*00b0*/  LDCU UR4, c[0x0][0x3c0] ;  /* 0x00007800ff0477ac */ /* 0x000eac0008000800 */
[----:B------:R-:W3:Y:S01]  /*00c0*/  LDC.64 R22, c[0x0][0x380] ;  /* 0x0000e000ff167b82 */ /* 0x000ee20000000a00 */
[----:B0-----:R-:W-:-:S05]  /*00d0*/  IMAD.WIDE R24, R20, 0x4, R24 ;  /* 0x0000000414187825 */ /* 0x001fca00078e0218 */
[----:B-1----:R-:W4:Y:S01]  /*00e0*/  LDG.E R15, desc[UR6][R24.64] ;  /* 0x00000006180f7981 */ /* 0x002f22000c1e1900 */
[----:B---3--:R-:W-:-:S04]  /*00f0*/  IMAD.WIDE R22, R20, 0x4, R22 ;  /* 0x0000000414167825 */ /* 0x008fc800078e0216 */
[C---:B------:R-:W-:Y:S01]  /*0100*/  IMAD.WIDE R2, R11.reuse, 0x4, R24 ;  /* 0x000000040b027825 */ /* 0x040fe200078e0218 */
[----:B------:R0:W5:Y:S03]  /*0110*/  LDG.E R7, desc[UR6][R22.64] ;  /* 0x0000000616077981 */ /* 0x000166000c1e1900 */
[----:B------:R-:W-:Y:S01]  /*0120*/  IMAD.WIDE R10, R11, 0x4, R22 ;  /* 0x000000040b0a7825 */ /* 0x000fe200078e0216 */
[----:B------:R0:W5:Y:S04]  /*0130*/  LDG.E R5, desc[UR6][R2.64] ;  /* 0x0000000602057981 */ /* 0x000168000c1e1900 */
[----:B------:R0:W5:Y:S01]  /*0140*/  LDG.E R6, desc[UR6][R10.64] ;  /* 0x000000060a067981 */ /* 0x000162000c1e1900 */
[----:B--2---:R-:W-:Y:S01]  /*0150*/  UISETP.GE.AND UP0, UPT, UR4, 0x1, UPT ;  /* 0x000000010400788c */ /* 0x004fe2000bf06270 */
[----:B------:R-:W-:-:S02]  /*0160*/  IMAD.MOV.U32 R0, RZ, RZ, -0x1 ;  /* 0xffffffffff007424 */ /* 0x000fc400078e00ff */
[----:B------:R-:W-:Y:S02]  /*0170*/  IMAD.MOV.U32 R8, RZ, RZ, RZ ;  /* 0x000000ffff087224 */ /* 0x000fe400078e00ff */
[----:B------:R-:W-:Y:S02]  /*0180*/  IMAD.MOV.U32 R9, RZ, RZ, -0x1 ;  /* 0xffffffffff097424 */ /* 0x000fe400078e00ff */
[----:B----4-:R-:W-:Y:S02]  /*0190*/  FADD R15, R15, R15 ;  /* 0x0000000f0f0f7221 */ /* 0x010fe40000000000 */
[----:B0-----:R-:W-:Y:S05]  /*01a0*/  BRA.U !UP0, `(.L_x_0) ;  /* 0x0000000108b47547 */ /* 0x001fea000b800000 */
[----:B------:R-:W0:Y:S01]  /*01b0*/  LDC.64 R10, c[0x0][0x3b8] ;  /* 0x0000ee00ff0a7b82 */ /* 0x000e220000000a00 */
[----:B------:R-:W-:Y:S01]  /*01c0*/  HFMA2 R13, -RZ, RZ, 0, 0 ;  /* 0x00000000ff0d7431 */ /* 0x000fe200000001ff */
[----:B------:R-:W-:Y:S01]  /*01d0*/  BSSY.RECONVERGENT B0, `(.L_x_0) ;  /* 0x000002a000007945 */ /* 0x000fe20003800200 */
[----:B------:R-:W1:Y:S05]  /*01e0*/  LDCU UR5, c[0x0][0x3c0] ;  /* 0x00007800ff0577ac */ /* 0x000e6a0008000800 */
[----:B------:R-:W2:Y:S02]  /*01f0*/  LDC.64 R8, c[0x0][0x3b0] ;  /* 0x0000ec00ff087b82 */ /* 0x000ea40000000a00 */
.L_x_5:
[C---:B-1----:R-:W-:Y:S02]  /*0200*/  VIADD R17, R13.reuse, UR5 ;  /* 0x000000050d117c36 */ /* 0x042fe40008000000 */
[----:B0-----:R-:W-:-:S04]  /*0210*/  IMAD.WIDE.U32 R2, R13, 0x4, R10 ;  /* 0x000000040d027825 */ /* 0x001fc800078e000a */
[----:B------:R-:W-:Y:S02]  /*0220*/  IMAD.WIDE.U32 R18, R17, 0x4, R10 ;  /* 0x0000000411127825 */ /* 0x000fe400078e000a */
[----:B------:R-:W3:Y:S04]  /*0230*/  LDG.E R2, desc[UR6][R2.64] ;  /* 0x0000000602027981 */ /* 0x000ee8000c1e1900 */
[----:B------:R-:W4:Y:S01]  /*0240*/  LDG.E R19, desc[UR6][R18.64] ;  /* 0x0000000612137981 */ /* 0x000f22000c1e1900 */
[----:B------:R-:W-:Y:S01]  /*0250*/  BSSY.RECONVERGENT B1, `(.L_x_1) ;  /* 0x0000010000017945 */ /* 0x000fe20003800200 */
[----:B---3-5:R-:W-:Y:S01]  /*0260*/  FADD R4, R7, -R2 ;  /* 0x8000000207047221 */ /* 0x028fe20000000000 */
[----:B----4-:R-:W-:-:S04]  /*0270*/  FADD R12, R6, -R19 ;  /* 0x80000013060c7221 */ /* 0x010fc80000000000 */
[----:B------:R-:W-:-:S04]  /*0280*/  FMUL R21, R12, R12 ;  /* 0x0000000c0c157220 */ /* 0x000fc80000400000 */
[----:B------:R-:W-:-:S04]  /*0290*/  FFMA R3, R4, R4, R21 ;  /* 0x0000000404037223 */ /* 0x000fc80000000015 */
[----:B------:R-:W-:Y:S01]  /*02a0*/  VIADD R4, R3, 0xf3000000 ;  /* 0xf300000003047836 */ /* 0x000fe20000000000 */
[----:B------:R0:W1:Y:S04]  /*02b0*/  MUFU.RSQ R12, R3 ;  /* 0x00000003000c7308 */ /* 0x0000680000001400 */
[----:B------:R-:W-:-:S13]  /*02c0*/  ISETP.GT.U32.AND P0, PT, R4, 0x727fffff, PT ;  /* 0x727fffff0400780c */ /* 0x000fda0003f04070 */
[----:B01----:R-:W-:Y:S05]  /*02d0*/  @!P0 BRA `(.L_x_2) ;  /* 0x00000000000c8947 */ /* 0x003fea0003800000 */
[----:B------:R-:W-:-:S07]  /*02e0*/  MOV R2, 0x300 ;  /* 0x0000030000027802 */ /* 0x000fce0000000f00 */
[----:B--2---:R-:W-:Y:S05]  /*02f0*/  CALL.REL.NOINC `($__internal_1_$__cuda_sm20_sqrt_rn_f32_slowpath) ;  /* 0x0000011400507944 */ /* 0x004fea0003c00000 */
[----:B------:R-:W-:Y:S05]  /*0300*/  BRA `(.L_x_3) ;  /* 0x0000000000107947 */ /* 0x000fea0003800000 */
.L_x_2:
[----:B------:R-:W-:Y:S01]  /*0310*/  FMUL.FTZ R36, R3, R12 ;  /* 0x0000000c03247220 */ /* 0x000fe20000410000 */
[----:B------:R-:W-:-:S03]  /*0320*/  FMUL.FTZ R2, R12, 0.5 ;  /* 0x3f0000000c027820 */ /* 0x000fc60000410000 */
[----:B------:R-:W-:-:S04]  /*0330*/  FFMA R3, -R36, R36, R3 ;  /* 0x0000002424037223 */ /* 0x000fc80000000103 */
[----:B------:R-:W-:-:S07]  /*0340*/  FFMA R36, R3, R2, R36 ;  /* 0x0000000203247223 */ /* 0x000fce0000000024 */
.L_x_3:
[----:B------:R-:W-:Y:S05]  /*0350*/  BSYNC.RECONVERGENT B1 ;  /* 0x0000000000017941 */ /* 0x000fea0003800200 */
.L_x_1:
[----:B--2---:R-:W-:-:S06]  /*0360*/  IMAD.WIDE.U32 R2, R13, 0x4, R8 ;  /* 0x000000040d027825 */ /* 0x004fcc00078e0008 */
[----:B------:R-:W2:Y:S02]  /*0370*/  LDG.E R3, desc[UR6][R2.64] ;  /* 0x0000000602037981 */ /* 0x000ea4000c1e1900 */
[----:B--2---:R-:W-:-:S13]  /*0380*/  FSETP.GEU.AND P0, PT, R36, R3, PT ;  /* 0x000000032400720b */ /* 0x004fda0003f0e000 */
[----:B------:R-:W-:Y:S05]  /*0390*/  @!P0 BRA `(.L_x_4) ;  /* 0x00000000001c8947 */ /* 0x000fea0003800000 */
[----:B------:R-:W-:-:S05]  /*03a0*/  VIADD R13, R13, 0x1 ;  /* 0x000000010d0d7836 */ /* 0x000fca0000000000 */
[----:B------:R-:W-:-:S13]  /*03b0*/  ISETP.NE.AND P0, PT, R13, UR5, PT ;  /* 0x000000050d007c0c */ /* 0x000fda000bf05270 */
[----:B------:R-:W-:Y:S05]  /*03c0*/  @P0 BRA `(.L_x_5) ;  /* 0xfffffffc008c0947 */ /* 0x000fea000383ffff */
[----:B------:R-:W0:Y:S01]  /*03d0*/  LDCU UR4, c[0x0][0x3c0] ;  /* 0x00007800ff0477ac */ /* 0x000e220008000800 */
[----:B------:R-:W-:Y:S01]  /*03e0*/  IMAD.MOV.U32 R9, RZ, RZ, -0x1 ;  /* 0xffffffffff097424 */ /* 0x000fe200078e00ff */
[----:B0-----:R-:W-:Y:S01]  /*03f0*/  MOV R8, UR4 ;  /* 0x0000000400087c02 */ /* 0x001fe20008000f00 */
[----:B------:R-:W-:Y:S06]  /*0400*/  BRA `(.L_x_6) ;  /* 0x0000000000187947 */ /* 0x000fec0003800000 */
.L_x_4:
[----:B------:R-:W-:-:S06]  /*0410*/  IMAD.WIDE.U32 R2, R17, 0x4, R8 ;  /* 0x0000000411027825 */ /* 0x000fcc00078e0008 */
[----:B------:R-:W2:Y:S01]  /*0420*/  LDG.E R3, desc[UR6][R2.64] ;  /* 0x0000000602037981 */ /* 0x000ea2000c1e1900 */
[--C-:B------:R-:W-:Y:S02]  /*0430*/  IMAD.MOV.U32 R8, RZ, RZ, R13.reuse ;  /* 0x000000ffff087224 */ /* 0x100fe400078e000d */
[----:B------:R-:W-:Y:S01]  /*0440*/  IMAD.MOV.U32 R0, RZ, RZ, R13 ;  /* 0x000000ffff007224 */ /* 0x000fe200078e000d */
[----:B--2---:R-:W-:-:S04]  /*0450*/  FSETP.GT.AND P0, PT, R36, R3, PT ;  /* 0x000000032400720b */ /* 0x004fc80003f04000 */
[----:B------:R-:W-:-:S09]  /*0460*/  SEL R9, RZ, 0x3, !P0 ;  /* 0x00000003ff097807 */ /* 0x000fd20004000000 */
.L_x_6:
[----:B------:R-:W-:Y:S05]  /*0470*/  BSYNC.RECONVERGENT B0 ;  /* 0x0000000000007941 */ /* 0x000fea0003800200 */
.L_x_0:
[----:B------:R-:W0:Y:S01]  /*0480*/  LDC R12, c[0x0][0x3a0] ;  /* 0x0000e800ff0c7b82 */ /* 0x000e220000000800 */
[----:B------:R-:W1:Y:S07]  /*0490*/  LDCU UR4, c[0x0][0x398] ;  /* 0x00007300ff0477ac */ /* 0x000e6e0008000800 */
[----:B------:R-:W2:Y:S01]  /*04a0*/  LDC.64 R10, c[0x0][0x388] ;  /* 0x0000e200ff0a7b82 */ /* 0x000ea20000000a00 */
[----:B-1----:R-:W-:Y:S01]  /*04b0*/  IMAD.U32 R13, RZ, RZ, UR4 ;  /* 0x00000004ff0d7e24 */ /* 0x002fe2000f8e00ff */
[----:B0-----:R-:W0:Y:S08]  /*04c0*/  MUFU.RCP R2, R12 ;  /* 0x0000000c00027308 */ /* 0x001e300000001000 */
[----:B------:R-:W1:Y:S01]  /*04d0*/  FCHK P0, R13, R12 ;  /* 0x0000000c0d007302 */ /* 0x000e620000000000 */
[----:B--2---:R-:W-:-:S04]  /*04e0*/  IMAD.WIDE R20, R20, 0x4, R10 ;  /* 0x0000000414147825 */ /* 0x004fc800078e020a */
[----:B0-----:R-:W-:-:S04]  /*04f0*/  FFMA R3, R2, -R12, 1 ;  /* 0x3f80000002037423 */ /* 0x001fc8000000080c */
[----:B------:R-:W-:-:S04]  /*0500*/  FFMA R2, R2, R3, R2 ;  /* 0x0000000302027223 */ /* 0x000fc80000000002 */
[----:B------:R-:W-:-:S04]  /*0510*/  FFMA R3, R2, UR4, RZ ;  /* 0x0000000402037c23 */ /* 0x000fc800080000ff */
[----:B------:R-:W-:-:S04]  /*0520*/  FFMA R4, R3, -R12, UR4 ;  /* 0x0000000403047e23 */ /* 0x000fc8000800080c */
[----:B------:R-:W-:Y:S01]  /*0530*/  FFMA R10, R2, R4, R3 ;  /* 0x00000004020a7223 */ /* 0x000fe20000000003 */
[----:B-1----:R-:W-:Y:S06]  /*0540*/  @!P0 BRA `(.L_x_7) ;  /* 0x00000000001c8947 */ /* 0x002fec0003800000 */
[----:B------:R-:W0:Y:S01]  /*0550*/  LDCU UR4, c[0x0][0x398] ;  /* 0x00007300ff0477ac */ /* 0x000e220008000800 */
[----:B------:R-:W-:Y:S01]  /*0560*/  MOV R4, 0x5b0 ;  /* 0x000005b000047802 */ /* 0x000fe20000000f00 */
[----:B------:R-:W1:Y:S01]  /*0570*/  LDCU UR5, c[0x0][0x3a0] ;  /* 0x00007400ff0577ac */ /* 0x000e620008000800 */
[----:B0-----:R-:W-:Y:S01]  /*0580*/  IMAD.U32 R3, RZ, RZ, UR4 ;  /* 0x00000004ff037e24 */ /* 0x001fe2000f8e00ff */
[----:B-1----:R-:W-:-:S07]  /*0590*/  MOV R2, UR5 ;  /* 0x0000000500027c02 */ /* 0x002fce0008000f00 */
[----:B-----5:R-:W-:Y:S05]  /*05a0*/  CALL.REL.NOINC `($__internal_2_$__cuda_sm3x_div_rn_noftz_f32_slowpath) ;  /* 0x0000011000f87944 */ /* 0x020fea0003c00000 */
[----:B------:R-:W-:-:S07]  /*05b0*/  IMAD.MOV.U32 R10, RZ, RZ, R2 ;  /* 0x000000ffff0a7224 */ /* 0x000fce00078e0002 */
.L_x_7:
[----:B------:R-:W0:Y:S01]  /*05c0*/  LDC R11, c[0x0][0x398] ;  /* 0x0000e600ff0b7b82 */ /* 0x000e220000000800 */
[----:B------:R-:W1:Y:S01]  /*05d0*/  LDCU UR5, c[0x0][0x3a0] ;  /* 0x00007400ff0577ac */ /* 0x000e620008000800 */
[----:B------:R-:W2:Y:S01]  /*05e0*/  LDCU UR4, c[0x0][0x3c8] ;  /* 0x00007900ff0477ac */ /* 0x000ea20008000800 */
[----:B-1----:R-:W-:Y:S02]  /*05f0*/  IMAD.U32 R12, RZ, RZ, UR5 ;  /* 0x00000005ff0c7e24 */ /* 0x002fe4000f8e00ff */
[----:B--2---:R-:W-:Y:S01]  /*0600*/  FMUL R10, R10, UR4 ;  /* 0x000000040a0a7c20 */ /* 0x004fe20008400000 */
[----:B0-----:R-:W0:Y:S08]  /*0610*/  MUFU.RCP R2, R11 ;  /* 0x0000000b00027308 */ /* 0x001e300000001000 */
[----:B------:R-:W1:Y:S01]  /*0620*/  FCHK P0, R12, R11 ;  /* 0x0000000b0c007302 */ /* 0x000e620000000000 */
        /* <DEDUP_REMOVED lines=9> */
[----:B0-----:R-:W-:Y:S02]  /*06c0*/  IMAD.U32 R3, RZ, RZ, UR4 ;  /* 0x00000004ff037e24 */ /* 0x001fe4000f8e00ff */
[----:B-1----:R-:W-:-:S07]  /*06d0*/  IMAD.U32 R2, RZ, RZ, UR5 ;  /* 0x00000005ff027e24 */ /* 0x002fce000f8e00ff */
[----:B-----5:R-:W-:Y:S05]  /*06e0*/  CALL.REL.NOINC `($__internal_2_$__cuda_sm3x_div_rn_noftz_f32_slowpath) ;  /* 0x0000011000a87944 */ /* 0x020fea0003c00000 */
[----:B------:R-:W-:-:S07]  /*06f0*/  MOV R3, R2 ;  /* 0x0000000200037202 */ /* 0x000fce0000000f00 */
.L_x_8:
[----:B------:R-:W0:Y:S01]  /*0700*/  LDC R4, c[0x0][0x3c8] ;  /* 0x0000f200ff047b82 */ /* 0x000e220000000800 */
[----:B------:R-:W-:Y:S01]  /*0710*/  BSSY.RECONVERGENT B0, `(.L_x_9) ;  /* 0x000000e000007945 */ /* 0x000fe20003800200 */
[----:B0-----:R-:W0:Y:S08]  /*0720*/  MUFU.RCP R12, R4 ;  /* 0x00000004000c7308 */ /* 0x001e300000001000 */
[----:B------:R-:W1:Y:S01]  /*0730*/  FCHK P0, R3, R4 ;  /* 0x0000000403007302 */ /* 0x000e620000000000 */
[----:B0-----:R-:W-:-:S04]  /*0740*/  FFMA R11, R12, -R4, 1 ;  /* 0x3f8000000c0b7423 */ /* 0x001fc80000000804 */
[----:B------:R-:W-:-:S04]  /*0750*/  FFMA R12, R12, R11, R12 ;  /* 0x0000000b0c0c7223 */ /* 0x000fc8000000000c */
[----:B------:R-:W-:-:S04]  /*0760*/  FFMA R2, R12, R3, RZ ;  /* 0x000000030c027223 */ /* 0x000fc800000000ff */
[----:B------:R-:W-:-:S04]  /*0770*/  FFMA R11, R2, -R4, R3 ;  /* 0x80000004020b7223 */ /* 0x000fc80000000003 */
[----:B------:R-:W-:Y:S01]  /*0780*/  FFMA R12, R12, R11, R2 ;  /* 0x0000000b0c0c7223 */ /* 0x000fe20000000002 */
[----:B-1----:R-:W-:Y:S06]  /*0790*/  @!P0 BRA `(.L_x_10) ;  /* 0x0000000000148947 */ /* 0x002fec0003800000 */
[----:B------:R-:W0:Y:S01]  /*07a0*/  LDCU UR4, c[0x0][0x3c8] ;  /* 0x00007900ff0477ac */ /* 0x000e220008000800 */
[----:B------:R-:W-:Y:S01]  /*07b0*/  MOV R4, 0x7e0 ;  /* 0x000007e000047802 */ /* 0x000fe20000000f00 */
[----:B0-----:R-:W-:-:S07]  /*07c0*/  IMAD.U32 R2, RZ, RZ, UR4 ;  /* 0x00000004ff027e24 */ /* 0x001fce000f8e00ff */
[----:B-----5:R-:W-:Y:S05]  /*07d0*/  CALL.REL.NOINC `($__internal_2_$__cuda_sm3x_div_rn_noftz_f32_slowpath) ;  /* 0x00000110006c7944 */ /* 0x020fea0003c00000 */
[----:B------:R-:W-:-:S07]  /*07e0*/  IMAD.MOV.U32 R12, RZ, RZ, R2 ;  /* 0x000000ffff0c7224 */ /* 0x000fce00078e0002 */
.L_x_10:
[----:B------:R-:W-:Y:S05]  /*07f0*/  BSYNC.RECONVERGENT B0 ;  /* 0x0000000000007941 */ /* 0x000fea0003800200 */
.L_x_9:
[----:B------:R-:W0:Y:S01]  /*0800*/  F2F.F64.F32 R2, R15 ;  /* 0x0000000f00027310 */ /* 0x000e220000201800 */
[----:B------:R-:W-:Y:S01]  /*0810*/  UMOV UR4, 0x54442eea ;  /* 0x54442eea00047882 */ /* 0x000fe20000000000 */
[----:B------:R-:W-:Y:S01]  /*0820*/  UMOV UR5, 0x400921fb ;  /* 0x400921fb00057882 */ /* 0x000fe20000000000 */
[----:B------:R-:W-:Y:S01]  /*0830*/  BSSY.RECONVERGENT B3, `(.L_x_11) ;  /* 0x000107b000037945 */ /* 0x000fe20003800200 */
[----:B------:R-:W-:Y:S02]  /*0840*/  IMAD.MOV.U32 R13, RZ, RZ, RZ ;  /* 0x000000ffff0d7224 */ /* 0x000fe400078e00ff */
[----:B------:R-:W-:Y:S01]  /*0850*/  IMAD.MOV.U32 R14, RZ, RZ, RZ ;  /* 0x000000ffff0e7224 */ /* 0x000fe200078e00ff */
[----:B0-----:R-:W-:-:S06]  /*0860*/  DMUL R2, R2, UR4 ;  /* 0x0000000402027c28 */ /* 0x001fcc0008000000 */
[----:B------:R0:W1:Y:S05]  /*0870*/  F2F.F32.F64 R11, R2 ;  /* 0x00000002000b7310 */ /* 0x00006a0000301000 */
.L_x_288:
[----:B------:R-:W-:Y:S01]  /*0880*/  ISETP.NE.AND P0, PT, R0, -0x1, PT ;  /* 0xffffffff0000780c */ /* 0x000fe20003f05270 */
[----:B------:R-:W-:-:S12]  /*0890*/  BSSY.RECONVERGENT B2, `(.L_x_12) ;  /* 0x0001070000027945 */ /* 0x000fd80003800200 */
[----:B--234-:R-:W-:Y:S05]  /*08a0*/  @P0 BRA `(.L_x_13) ;  /* 0x0000007000540947 */ /* 0x01cfea0003800000 */
[----:B------:R-:W2:Y:S01]  /*08b0*/  LDCU UR4, c[0x0][0x3c0] ;  /* 0x00007800ff0477ac */ /* 0x000ea20008000800 */
[----:B------:R-:W-:Y:S01]  /*08c0*/  BSSY.RECONVERGENT B1, `(.L_x_14) ;  /* 0x00004d5000017945 */ /* 0x000fe20003800200 */
[----:B------:R-:W-:Y:S01]  /*08d0*/  MOV R8, RZ ;  /* 0x000000ff00087202 */ /* 0x000fe20000000f00 */
[----:B--2---:R-:W-:-:S09]  /*08e0*/  UISETP.GE.AND UP0, UPT, UR4, 0x1, UPT ;  /* 0x000000010400788c */ /* 0x004fd2000bf06270 */
[----:B------:R-:W-:Y:S05]  /*08f0*/  BRA.U !UP0, `(.L_x_15) ;  /* 0x0000003508147547 */ /* 0x000fea000b800000 */
[C---:B-1----:R-:W-:Y:S01]  /*0900*/  FMUL R15, R11.reuse, 0.63661974668502807617 ;  /* 0x3f22f9830b0f7820 */ /* 0x042fe20000400000 */
[----:B------:R-:W-:Y:S01]  /*0910*/  SHF.R.U32.HI R17, RZ, 0x17, R11 ;  /* 0x00000017ff117819 */ /* 0x000fe2000001160b */
[C---:B------:R-:W-:Y:S01]  /*0920*/  IMAD.SHL.U32 R19, R11.reuse, 0x100, RZ ;  /* 0x000001000b137824 */ /* 0x040fe200078e00ff */
[----:B------:R-:W-:Y:S01]  /*0930*/  FSETP.NEU.AND P0, PT, |R11|, +INF , PT ;  /* 0x7f8000000b00780b */ /* 0x000fe20003f0d200 */
[----:B------:R-:W-:Y:S01]  /*0940*/  BSSY.RELIABLE B0, `(.L_x_16) ;  /* 0x000019e000007945 */ /* 0x000fe20003800100 */
[----:B------:R-:W-:Y:S01]  /*0950*/  LOP3.LUT R0, R17, 0xe0, RZ, 0xc0, !PT ;  /* 0x000000e011007812 */ /* 0x000fe200078ec0ff */
[----:B------:R-:W1:Y:S01]  /*0960*/  F2I.NTZ R15, R15 ;  /* 0x0000000f000f7305 */ /* 0x000e620000203100 */
[----:B------:R-:W-:Y:S01]  /*0970*/  FSETP.GE.AND P1, PT, |R11|, 105615, PT ;  /* 0x47ce47800b00780b */ /* 0x000fe20003f26200 */
[----:B------:R-:W-:Y:S01]  /*0980*/  FADD R18, -R13, 1 ;  /* 0x3f8000000d127421 */ /* 0x000fe20000000100 */
[----:B------:R-:W-:Y:S01]  /*0990*/  P2R R31, PR, RZ, 0x1 ;  /* 0x00000001ff1f7803 */ /* 0x000fe20000000000 */
[----:B------:R-:W-:Y:S01]  /*09a0*/  VIADD R0, R0, 0xffffff80 ;  /* 0xffffff8000007836 */ /* 0x000fe20000000000 */
[----:B------:R-:W-:Y:S01]  /*09b0*/  FSETP.EQ.OR P0, PT, |R11|, +INF , !P1 ;  /* 0x7f8000000b00780b */ /* 0x000fe20004f02600 */
[----:B------:R-:W-:Y:S01]  /*09c0*/  IMAD.MOV.U32 R26, RZ, RZ, RZ ;  /* 0x000000ffff1a7224 */ /* 0x000fe200078e00ff */
[----:B------:R-:W-:-:S02]  /*09d0*/  LOP3.LUT R17, R17, 0x1f, RZ, 0xc0, !PT ;  /* 0x0000001f11117812 */ /* 0x000fc400078ec0ff */
[----:B------:R-:W-:Y:S02]  /*09e0*/  SHF.R.U32.HI R0, RZ, 0x5, R0 ;  /* 0x00000005ff007819 */ /* 0x000fe40000011600 */
[----:B------:R-:W-:-:S03]  /*09f0*/  LOP3.LUT R19, R19, 0x80000000, RZ, 0xfc, !PT ;  /* 0x8000000013137812 */ /* 0x000fc600078efcff */
[----:B------:R-:W-:Y:S01]  /*0a00*/  IMAD.MOV R0, RZ, RZ, -R0 ;  /* 0x000000ffff007224 */ /* 0x000fe200078e0a00 */
[----:B-1----:R-:W-:-:S05]  /*0a10*/  I2FP.F32.S32 R16, R15 ;  /* 0x0000000f00107245 */ /* 0x002fca0000201400 */
[----:B0-----:R-:W-:-:S04]  /*0a20*/  FFMA R3, R16, -1.5707962512969970703, R11 ;  /* 0xbfc90fda10037823 */ /* 0x001fc8000000000b */
[----:B------:R-:W-:-:S04]  /*0a30*/  FFMA R3, R16, -7.5497894158615963534e-08, R3 ;  /* 0xb3a2216810037823 */ /* 0x000fc80000000003 */
[----:B------:R-:W-:-:S07]  /*0a40*/  FFMA R16, R16, -5.3903029534742383927e-15, R3 ;  /* 0xa7c234c510107823 */ /* 0x000fce0000000003 */
.L_x_49:
[----:B------:R-:W0:Y:S01]  /*0a50*/  LDC.64 R28, c[0x0][0x3b8] ;  /* 0x0000ee00ff1c7b82 */ /* 0x000e220000000a00 */
[----:B------:R-:W1:Y:S02]  /*0a60*/  LDCU UR4, c[0x0][0x3c0] ;  /* 0x00007800ff0477ac */ /* 0x000e640008000800 */
[----:B-1----:R-:W-:-:S05]  /*0a70*/  IADD3 R3, PT, PT, R26, UR4, RZ ;  /* 0x000000041a037c10 */ /* 0x002fca000fffe0ff */
[----:B0-----:R-:W-:-:S04]  /*0a80*/  IMAD.WIDE.U32 R2, R3, 0x4, R28 ;  /* 0x0000000403027825 */ /* 0x001fc800078e001c */
[----:B------:R-:W-:Y:S02]  /*0a90*/  IMAD.WIDE.U32 R32, R26, 0x4, R28 ;  /* 0x000000041a207825 */ /* 0x000fe400078e001c */
[----:B------:R-:W2:Y:S04]  /*0aa0*/  LDG.E R3, desc[UR6][R2.64] ;  /* 0x0000000602037981 */ /* 0x000ea8000c1e1900 */
[----:B------:R-:W3:Y:S01]  /*0ab0*/  LDG.E R30, desc[UR6][R32.64] ;  /* 0x00000006201e7981 */ /* 0x000ee2000c1e1900 */
[----:B------:R-:W-:Y:S01]  /*0ac0*/  BSSY.RECONVERGENT B4, `(.L_x_17) ;  /* 0x0000011000047945 */ /* 0x000fe20003800200 */
[----:B--2--5:R-:W-:Y:S01]  /*0ad0*/  FADD R28, R6, -R3 ;  /* 0x80000003061c7221 */ /* 0x024fe20000000000 */
[----:B---3--:R-:W-:-:S03]  /*0ae0*/  FADD R29, R7, -R30 ;  /* 0x8000001e071d7221 */ /* 0x008fc60000000000 */
[----:B------:R-:W-:-:S04]  /*0af0*/  FMUL R4, R28, R28 ;  /* 0x0000001c1c047220 */ /* 0x000fc80000400000 */
[----:B------:R-:W-:-:S04]  /*0b00*/  FFMA R27, R29, R29, R4 ;  /* 0x0000001d1d1b7223 */ /* 0x000fc80000000004 */
[----:B------:R-:W-:Y:S01]  /*0b10*/  VIADD R4, R27, 0xf3000000 ;  /* 0xf30000001b047836 */ /* 0x000fe20000000000 */
[----:B------:R0:W1:Y:S04]  /*0b20*/  MUFU.RSQ R8, R27 ;  /* 0x0000001b00087308 */ /* 0x0000680000001400 */
[----:B------:R-:W-:-:S13]  /*0b30*/  ISETP.GT.U32.AND P2, PT, R4, 0x727fffff, PT ;  /* 0x727fffff0400780c */ /* 0x000fda0003f44070 */
[----:B01----:R-:W-:Y:S05]  /*0b40*/  @!P2 BRA `(.L_x_18) ;  /* 0x000000000010a947 */ /* 0x003fea0003800000 */
[----:B------:R-:W-:Y:S01]  /*0b50*/  IMAD.MOV.U32 R3, RZ, RZ, R27 ;  /* 0x000000ffff037224 */ /* 0x000fe200078e001b */
[----:B------:R-:W-:-:S07]  /*0b60*/  MOV R2, 0xb80 ;  /* 0x00000b8000027802 */ /* 0x000fce0000000f00 */
[----:B------:R-:W-:Y:S05]  /*0b70*/  CALL.REL.NOINC `($__internal_1_$__cuda_sm20_sqrt_rn_f32_slowpath) ;  /* 0x0000010c00307944 */ /* 0x000fea0003c00000 */
[----:B------:R-:W-:Y:S05]  /*0b80*/  BRA `(.L_x_19) ;  /* 0x0000000000107947 */ /* 0x000fea0003800000 */
.L_x_18:
[----:B------:R-:W-:Y:S01]  /*0b90*/  FMUL.FTZ R36, R27, R8 ;  /* 0x000000081b247220 */ /* 0x000fe20000410000 */
[----:B------:R-:W-:-:S03]  /*0ba0*/  FMUL.FTZ R2, R8, 0.5 ;  /* 0x3f00000008027820 */ /* 0x000fc60000410000 */
[----:B------:R-:W-:-:S04]  /*0bb0*/  FFMA R3, -R36, R36, R27 ;  /* 0x0000002424037223 */ /* 0x000fc8000000011b */
[----:B------:R-:W-:-:S07]  /*0bc0*/  FFMA R36, R3, R2, R36 ;  /* 0x0000000203247223 */ /* 0x000fce0000000024 */
.L_x_19:
[----:B------:R-:W-:Y:S05]  /*0bd0*/  BSYNC.RECONVERGENT B4 ;  /* 0x0000000000047941 */ /* 0x000fea0003800200 */
.L_x_17:
[----:B------:R-:W0:Y:S01]  /*0be0*/  LDC.64 R2, c[0x0][0x3b0] ;  /* 0x0000ec00ff027b82 */ /* 0x000e220000000a00 */
[----:B------:R-:W1:Y:S01]  /*0bf0*/  LDCU UR4, c[0x0][0x3a0] ;  /* 0x00007400ff0477ac */ /* 0x000e620008000800 */
[----:B0-----:R-:W-:-:S05]  /*0c00*/  IMAD.WIDE.U32 R2, R26, 0x4, R2 ;  /* 0x000000041a027825 */ /* 0x001fca00078e0002 */
[----:B------:R-:W1:Y:S01]  /*0c10*/  LDG.E R8, desc[UR6][R2.64] ;  /* 0x0000000602087981 */ /* 0x000e62000c1e1900 */
[----:B------:R-:W-:Y:S01]  /*0c20*/  BSSY.RELIABLE B4, `(.L_x_20) ;  /* 0x000016b000047945 */ /* 0x000fe20003800100 */
[----:B-1----:R-:W-:-:S05]  /*0c30*/  FFMA R33, R18, UR4, R8 ;  /* 0x0000000412217c23 */ /* 0x002fca0008000008 */
[----:B------:R-:W-:-:S13]  /*0c40*/  FSETP.GEU.AND P2, PT, R36, R33, PT ;  /* 0x000000212400720b */ /* 0x000fda0003f4e000 */
[----:B------:R-:W-:Y:S05]  /*0c50*/  @P2 BRA `(.L_x_21) ;  /* 0x00000014009c2947 */ /* 0x000fea0003800000 */
[----:B------:R-:W-:Y:S01]  /*0c60*/  FMUL R3, RZ, R11 ;  /* 0x0000000bff037220 */ /* 0x000fe20000400000 */
[----:B------:R-:W-:Y:S01]  /*0c70*/  BSSY.RECONVERGENT B5, `(.L_x_22) ;  /* 0x000002b000057945 */ /* 0x000fe20003800200 */
[----:B------:R-:W-:-:S03]  /*0c80*/  SEL R4, R15, RZ, !P1 ;  /* 0x000000ff0f047207 */ /* 0x000fc60004800000 */
[----:B------:R-:W-:Y:S01]  /*0c90*/  FSEL R38, R16, R3, !P1 ;  /* 0x0000000310267208 */ /* 0x000fe20004800000 */
[----:B------:R-:W-:Y:S06]  /*0ca0*/  @P0 BRA `(.L_x_23) ;  /* 0x00000000009c0947 */ /* 0x000fec0003800000 */
[----:B------:R-:W-:Y:S01]  /*0cb0*/  IMAD.MOV.U32 R35, RZ, RZ, RZ ;  /* 0x000000ffff237224 */ /* 0x000fe200078e00ff */
[----:B------:R-:W-:Y:S01]  /*0cc0*/  UMOV UR4, URZ ;  /* 0x000000ff00047c82 */ /* 0x000fe20008000000 */
[----:B------:R-:W-:-:S07]  /*0cd0*/  IMAD.MOV.U32 R4, RZ, RZ, RZ ;  /* 0x000000ffff047224 */ /* 0x000fce00078e00ff */
.L_x_24:
[----:B0-----:R-:W0:Y:S02]  /*0ce0*/  LDC.64 R2, c[0x4][RZ] ;  /* 0x01000000ff027b82 */ /* 0x001e240000000a00 */
[----:B0-----:R-:W-:-:S05]  /*0cf0*/  IMAD.WIDE.U32 R32, R4, 0x4, R2 ;  /* 0x0000000404207825 */ /* 0x001fca00078e0002 */
[----:B------:R-:W2:Y:S01]  /*0d00*/  LDG.E.CONSTANT R2, desc[UR6][R32.64] ;  /* 0x0000000620027981 */ /* 0x000ea2000c1e9900 */
[C---:B------:R-:W-:Y:S01]  /*0d10*/  LEA R34, R4.reuse, R1, 0x2 ;  /* 0x0000000104227211 */ /* 0x040fe200078e10ff */
[----:B------:R-:W-:-:S05]  /*0d20*/  VIADD R4, R4, 0x1 ;  /* 0x0000000104047836 */ /* 0x000fca0000000000 */
[----:B------:R-:W-:Y:S01]  /*0d30*/  ISETP.NE.AND P2, PT, R4, 0x6, PT ;  /* 0x000000060400780c */ /* 0x000fe20003f45270 */
[----:B--2---:R-:W-:-:S03]  /*0d40*/  IMAD.WIDE.U32 R2, R2, R19, RZ ;  /* 0x0000001302027225 */ /* 0x004fc600078e00ff */
[----:B------:R-:W-:-:S04]  /*0d50*/  IADD3 R37, P3, PT, R2, R35, RZ ;  /* 0x0000002302257210 */ /* 0x000fc80007f7e0ff */
[----:B------:R-:W-:Y:S01]  /*0d60*/  IADD3.X R35, PT, PT, R3, UR4, RZ, P3, !PT ;  /* 0x0000000403237c10 */ /* 0x000fe20009ffe4ff */
[----:B------:R0:W-:Y:S04]  /*0d70*/  STL [R34], R37 ;  /* 0x0000002522007387 */ /* 0x0001e80000100800 */
[----:B------:R-:W-:Y:S05]  /*0d80*/  @P2 BRA `(.L_x_24) ;  /* 0xfffffffc00d42947 */ /* 0x000fea000383ffff */
[----:B------:R-:W-:Y:S01]  /*0d90*/  ISETP.NE.AND P2, PT, R17, RZ, PT ;  /* 0x000000ff1100720c */ /* 0x000fe20003f45270 */
[----:B------:R-:W-:Y:S01]  /*0da0*/  IMAD.U32 R36, R0, 0x4, R1 ;  /* 0x0000000400247824 */ /* 0x000fe200078e0001 */
[----:B------:R1:W-:Y:S04]  /*0db0*/  STL [R1+0x18], R35 ;  /* 0x0000182301007387 */ /* 0x0003e80000100800 */
[----:B------:R-:W2:Y:S04]  /*0dc0*/  LDL R4, [R36+0x18] ;  /* 0x0000180024047983 */ /* 0x000ea80000100800 */
[----:B------:R-:W2:Y:S04]  /*0dd0*/  LDL R2, [R36+0x14] ;  /* 0x0000140024027983 */ /* 0x000ea80000100800 */
[----:B------:R-:W3:Y:S01]  /*0de0*/  @P2 LDL R3, [R36+0x10] ;  /* 0x0000100024032983 */ /* 0x000ee20000100800 */
[----:B------:R-:W-:Y:S01]  /*0df0*/  UMOV UR4, 0x54442d19 ;  /* 0x54442d1900047882 */ /* 0x000fe20000000000 */
[----:B------:R-:W-:Y:S01]  /*0e00*/  UMOV UR5, 0x3bf921fb ;  /* 0x3bf921fb00057882 */ /* 0x000fe20000000000 */
[----:B--2---:R-:W-:-:S02]  /*0e10*/  @P2 SHF.L.W.U32.HI R4, R2, R17, R4 ;  /* 0x0000001102042219 */ /* 0x004fc40000010e04 */
[----:B---3--:R-:W-:Y:S02]  /*0e20*/  @P2 SHF.L.W.U32.HI R2, R3, R17, R2 ;  /* 0x0000001103022219 */ /* 0x008fe40000010e02 */
[----:B------:R-:W-:Y:S02]  /*0e30*/  ISETP.GE.AND P2, PT, R11, RZ, PT ;  /* 0x000000ff0b00720c */ /* 0x000fe40003f46270 */
[C-C-:B0-----:R-:W-:Y:S01]  /*0e40*/  SHF.L.W.U32.HI R34, R2.reuse, 0x2, R4.reuse ;  /* 0x0000000202227819 */ /* 0x141fe20000010e04 */
[----:B------:R-:W-:Y:S01]  /*0e50*/  IMAD.SHL.U32 R2, R2, 0x4, RZ ;  /* 0x0000000402027824 */ /* 0x000fe200078e00ff */
[----:B-1----:R-:W-:Y:S02]  /*0e60*/  SHF.R.U32.HI R35, RZ, 0x1e, R4 ;  /* 0x0000001eff237819 */ /* 0x002fe40000011604 */
[----:B------:R-:W-:Y:S02]  /*0e70*/  SHF.R.S32.HI R3, RZ, 0x1f, R34 ;  /* 0x0000001fff037819 */ /* 0x000fe40000011422 */
[----:B------:R-:W-:-:S02]  /*0e80*/  LOP3.LUT R36, R34, R11, RZ, 0x3c, !PT ;  /* 0x0000000b22247212 */ /* 0x000fc400078e3cff */
[C---:B------:R-:W-:Y:S02]  /*0e90*/  LOP3.LUT R2, R3.reuse, R2, RZ, 0x3c, !PT ;  /* 0x0000000203027212 */ /* 0x040fe400078e3cff */
[----:B------:R-:W-:Y:S02]  /*0ea0*/  LOP3.LUT R3, R3, R34, RZ, 0x3c, !PT ;  /* 0x0000002203037212 */ /* 0x000fe400078e3cff */
[----:B------:R-:W-:Y:S02]  /*0eb0*/  LEA.HI R4, R34, R35, RZ, 0x1 ;  /* 0x0000002322047211 */ /* 0x000fe400078f08ff */
[----:B------:R-:W-:Y:S02]  /*0ec0*/  ISETP.GE.AND P3, PT, R36, RZ, PT ;  /* 0x000000ff2400720c */ /* 0x000fe40003f66270 */
[----:B------:R-:W0:Y:S01]  /*0ed0*/  I2F.F64.S64 R2, R2 ;  /* 0x0000000200027312 */ /* 0x000e220000301c00 */
[----:B------:R-:W-:Y:S01]  /*0ee0*/  @!P2 IMAD.MOV R4, RZ, RZ, -R4 ;  /* 0x000000ffff04a224 */ /* 0x000fe200078e0a04 */
[----:B0-----:R-:W-:-:S10]  /*0ef0*/  DMUL R32, R2, UR4 ;  /* 0x0000000402207c28 */ /* 0x001fd40008000000 */
[----:B------:R-:W0:Y:S02]  /*0f00*/  F2F.F32.F64 R32, R32 ;  /* 0x0000002000207310 */ /* 0x000e240000301000 */
[----:B0-----:R-:W-:-:S07]  /*0f10*/  FSEL R38, -R32, R32, !P3 ;  /* 0x0000002020267208 */ /* 0x001fce0005800100 */
.L_x_23:
[----:B------:R-:W-:Y:S05]  /*0f20*/  BSYNC.RECONVERGENT B5 ;  /* 0x0000000000057941 */ /* 0x000fea0003800200 */
.L_x_22:
[----:B------:R-:W-:Y:S01]  /*0f30*/  MOV R34, 0x37cbac00 ;  /* 0x37cbac0000227802 */ /* 0x000fe20000000f00 */
[----:B------:R-:W-:Y:S01]  /*0f40*/  FMUL R3, R38, R38 ;  /* 0x0000002626037220 */ /* 0x000fe20000400000 */
[----:B------:R-:W-:Y:S01]  /*0f50*/  LOP3.LUT R32, R4, 0x1, RZ, 0xc0, !PT ;  /* 0x0000000104207812 */ /* 0x000fe200078ec0ff */
[----:B------:R-:W-:Y:S01]  /*0f60*/  IMAD.MOV.U32 R35, RZ, RZ, 0x3c0885e4 ;  /* 0x3c0885e4ff237424 */ /* 0x000fe200078e00ff */
[----:B------:R-:W-:Y:S01]  /*0f70*/  FSETP.GE.AND P6, PT, |R11|, 105615, PT ;  /* 0x47ce47800b00780b */ /* 0x000fe20003fc6200 */
[----:B------:R-:W-:Y:S01]  /*0f80*/  FFMA R2, R3, R34, -0.0013887860113754868507 ;  /* 0xbab607ed03027423 */ /* 0x000fe20000000022 */
[----:B------:R-:W-:Y:S01]  /*0f90*/  ISETP.NE.U32.AND P2, PT, R32, 0x1, PT ;  /* 0x000000012000780c */ /* 0x000fe20003f45070 */
[----:B------:R-:W-:Y:S01]  /*0fa0*/  VIADD R4, R4, 0x1 ;  /* 0x0000000104047836 */ /* 0x000fe20000000000 */
[----:B------:R-:W-:Y:S01]  /*0fb0*/  BSSY.RECONVERGENT B5, `(.L_x_25) ;  /* 0x0000037000057945 */ /* 0x000fe20003800200 */
[----:B------:R-:W-:Y:S01]  /*0fc0*/  IMAD.MOV.U32 R36, RZ, RZ, 0x3e2aaaa8 ;  /* 0x3e2aaaa8ff247424 */ /* 0x000fe200078e00ff */
[----:B------:R-:W-:-:S02]  /*0fd0*/  FSEL R2, R2, -0.00019574658654164522886, P2 ;  /* 0xb94d415302027808 */ /* 0x000fc40001000000 */
[----:B------:R-:W-:Y:S02]  /*0fe0*/  FSEL R32, R35, 0.041666727513074874878, !P2 ;  /* 0x3d2aaabb23207808 */ /* 0x000fe40005000000 */
[----:B------:R-:W-:Y:S02]  /*0ff0*/  LOP3.LUT P3, RZ, R4, 0x2, RZ, 0xc0, !PT ;  /* 0x0000000204ff7812 */ /* 0x000fe4000786c0ff */
[----:B------:R-:W-:Y:S01]  /*1000*/  FSEL R38, R38, 1, !P2 ;  /* 0x3f80000026267808 */ /* 0x000fe20005000000 */
[----:B------:R-:W-:Y:S01]  /*1010*/  FFMA R2, R3, R2, R32 ;  /* 0x0000000203027223 */ /* 0x000fe20000000020 */
[----:B------:R-:W-:Y:S02]  /*1020*/  FSEL R37, -R36, -0.4999999701976776123, !P2 ;  /* 0xbeffffff24257808 */ /* 0x000fe40005000100 */
[----:B------:R-:W-:Y:S01]  /*1030*/  SEL R4, R15, RZ, !P6 ;  /* 0x000000ff0f047207 */ /* 0x000fe20007000000 */
[C---:B------:R-:W-:Y:S02]  /*1040*/  FFMA R33, R3.reuse, R38, RZ ;  /* 0x0000002603217223 */ /* 0x040fe400000000ff */
[----:B------:R-:W-:Y:S01]  /*1050*/  FFMA R2, R3, R2, R37 ;  /* 0x0000000203027223 */ /* 0x000fe20000000025 */
[----:B------:R-:W-:-:S03]  /*1060*/  FMUL R37, RZ, R11 ;  /* 0x0000000bff257220 */ /* 0x000fc60000400000 */
[----:B------:R-:W-:Y:S02]  /*1070*/  FFMA R38, R33, R2, R38 ;  /* 0x0000000221267223 */ /* 0x000fe40000000026 */
[----:B------:R-:W-:Y:S02]  /*1080*/  FSEL R37, R16, R37, !P6 ;  /* 0x0000002510257208 */ /* 0x000fe40007000000 */
[----:B------:R-:W-:Y:S01]  /*1090*/  @P3 FADD R38, RZ, -R38 ;  /* 0x80000026ff263221 */ /* 0x000fe20000000000 */
[----:B------:R-:W-:Y:S06]  /*10a0*/  @P0 BRA `(.L_x_26) ;  /* 0x00000000009c0947 */ /* 0x000fec0003800000 */
[----:B------:R-:W-:Y:S02]  /*10b0*/  HFMA2 R4, -RZ, RZ, 0, 0 ;  /* 0x00000000ff047431 */ /* 0x000fe400000001ff */
[----:B------:R-:W-:Y:S01]  /*10c0*/  IMAD.MOV.U32 R37, RZ, RZ, RZ ;  /* 0x000000ffff257224 */ /* 0x000fe200078e00ff */
[----:B------:R-:W-:-:S06]  /*10d0*/  UMOV UR4, URZ ;  /* 0x000000ff00047c82 */ /* 0x000fcc0008000000 */
.L_x_27:
[----:B0-----:R-:W0:Y:S02]  /*10e0*/  LDC.64 R2, c[0x4][RZ] ;  /* 0x01000000ff027b82 */ /* 0x001e240000000a00 */
[----:B0-----:R-:W-:-:S05]  /*10f0*/  IMAD.WIDE.U32 R32, R4, 0x4, R2 ;  /* 0x0000000404207825 */ /* 0x001fca00078e0002 */
[----:B------:R-:W2:Y:S01]  /*1100*/  LDG.E.CONSTANT R2, desc[UR6][R32.64] ;  /* 0x0000000620027981 */ /* 0x000ea2000c1e9900 */
[C---:B------:R-:W-:Y:S02]  /*1110*/  IMAD R39, R4.reuse, 0x4, R1 ;  /* 0x0000000404277824 */ /* 0x040fe400078e0201 */
        /* <DEDUP_REMOVED lines=8> */
[----:B0-----:R-:W-:Y:S01]  /*11a0*/  IMAD.U32 R39, R0, 0x4, R1 ;  /* 0x0000000400277824 */ /* 0x001fe200078e0001 */
[----:B------:R0:W-:Y:S04]  /*11b0*/  STL [R1+0x18], R37 ;  /* 0x0000182501007387 */ /* 0x0001e80000100800 */
[----:B------:R-:W2:Y:S04]  /*11c0*/  LDL R40, [R39+0x18] ;  /* 0x0000180027287983 */ /* 0x000ea80000100800 */
[----:B------:R-:W2:Y:S04]  /*11d0*/  LDL R2, [R39+0x14] ;  /* 0x0000140027027983 */ /* 0x000ea80000100800 */
[----:B------:R-:W3:Y:S01]  /*11e0*/  @P2 LDL R3, [R39+0x10] ;  /* 0x0000100027032983 */ /* 0x000ee20000100800 */
[----:B------:R-:W-:Y:S01]  /*11f0*/  UMOV UR4, 0x54442d19 ;  /* 0x54442d1900047882 */ /* 0x000fe20000000000 */
[----:B------:R-:W-:Y:S01]  /*1200*/  UMOV UR5, 0x3bf921fb ;  /* 0x3bf921fb00057882 */ /* 0x000fe20000000000 */
[----:B------:R-:W-:-:S02]  /*1210*/  ISETP.GE.AND P3, PT, R11, RZ, PT ;  /* 0x000000ff0b00720c */ /* 0x000fc40003f66270 */
[-C--:B--2---:R-:W-:Y:S02]  /*1220*/  @P2 SHF.L.W.U32.HI R40, R2, R17.reuse, R40 ;  /* 0x0000001102282219 */ /* 0x084fe40000010e28 */
[----:B---3--:R-:W-:Y:S02]  /*1230*/  @P2 SHF.L.W.U32.HI R2, R3, R17, R2 ;  /* 0x0000001103022219 */ /* 0x008fe40000010e02 */
[--C-:B0-----:R-:W-:Y:S02]  /*1240*/  SHF.R.U32.HI R37, RZ, 0x1e, R40.reuse ;  /* 0x0000001eff257819 */ /* 0x101fe40000011628 */
[C---:B------:R-:W-:Y:S01]  /*1250*/  SHF.L.W.U32.HI R4, R2.reuse, 0x2, R40 ;  /* 0x0000000202047819 */ /* 0x040fe20000010e28 */
[----:B------:R-:W-:-:S03]  /*1260*/  IMAD.SHL.U32 R2, R2, 0x4, RZ ;  /* 0x0000000402027824 */ /* 0x000fc600078e00ff */
[----:B------:R-:W-:Y:S02]  /*1270*/  SHF.R.S32.HI R3, RZ, 0x1f, R4 ;  /* 0x0000001fff037819 */ /* 0x000fe40000011404 */
[C---:B------:R-:W-:Y:S02]  /*1280*/  LOP3.LUT R39, R4.reuse, R11, RZ, 0x3c, !PT ;  /* 0x0000000b04277212 */ /* 0x040fe400078e3cff */
[C---:B------:R-:W-:Y:S02]  /*1290*/  LOP3.LUT R2, R3.reuse, R2, RZ, 0x3c, !PT ;  /* 0x0000000203027212 */ /* 0x040fe400078e3cff */
[----:B------:R-:W-:Y:S02]  /*12a0*/  LOP3.LUT R3, R3, R4, RZ, 0x3c, !PT ;  /* 0x0000000403037212 */ /* 0x000fe400078e3cff */
[----:B------:R-:W-:Y:S02]  /*12b0*/  ISETP.GE.AND P2, PT, R39, RZ, PT ;  /* 0x000000ff2700720c */ /* 0x000fe40003f46270 */
[----:B------:R-:W-:-:S02]  /*12c0*/  LEA.HI R4, R4, R37, RZ, 0x1 ;  /* 0x0000002504047211 */ /* 0x000fc400078f08ff */
[----:B------:R-:W0:Y:S02]  /*12d0*/  I2F.F64.S64 R2, R2 ;  /* 0x0000000200027312 */ /* 0x000e240000301c00 */
[----:B------:R-:W-:Y:S01]  /*12e0*/  @!P3 IADD3 R4, PT, PT, -R4, RZ, RZ ;  /* 0x000000ff0404b210 */ /* 0x000fe20007ffe1ff */
[----:B0-----:R-:W-:-:S10]  /*12f0*/  DMUL R32, R2, UR4 ;  /* 0x0000000402207c28 */ /* 0x001fd40008000000 */
[----:B------:R-:W0:Y:S02]  /*1300*/  F2F.F32.F64 R32, R32 ;  /* 0x0000002000207310 */ /* 0x000e240000301000 */
[----:B0-----:R-:W-:-:S07]  /*1310*/  FSEL R37, -R32, R32, !P2 ;  /* 0x0000002020257208 */ /* 0x001fce0005000100 */
.L_x_26:
[----:B------:R-:W-:Y:S05]  /*1320*/  BSYNC.RECONVERGENT B5 ;  /* 0x0000000000057941 */ /* 0x000fea0003800200 */
.L_x_25:
[----:B------:R-:W-:Y:S01]  /*1330*/  FMUL R3, R37, R37 ;  /* 0x0000002525037220 */ /* 0x000fe20000400000 */
[----:B------:R-:W-:Y:S01]  /*1340*/  LOP3.LUT R2, R4, 0x1, RZ, 0xc0, !PT ;  /* 0x0000000104027812 */ /* 0x000fe200078ec0ff */
[----:B------:R-:W-:Y:S01]  /*1350*/  FFMA R27, -R8, R8, R27 ;  /* 0x00000008081b7223 */ /* 0x000fe2000000011b */
[----:B------:R-:W-:Y:S01]  /*1360*/  LOP3.LUT P3, RZ, R4, 0x2, RZ, 0xc0, !PT ;  /* 0x0000000204ff7812 */ /* 0x000fe2000786c0ff */
[----:B------:R-:W-:Y:S01]  /*1370*/  FFMA R34, R3, R34, -0.0013887860113754868507 ;  /* 0xbab607ed03227423 */ /* 0x000fe20000000022 */
[----:B------:R-:W-:Y:S01]  /*1380*/  ISETP.NE.U32.AND P2, PT, R2, 0x1, PT ;  /* 0x000000010200780c */ /* 0x000fe20003f45070 */
[----:B------:R-:W-:Y:S01]  /*1390*/  FMUL R27, R27, 4 ;  /* 0x408000001b1b7820 */ /* 0x000fe20000400000 */
[----:B------:R-:W-:Y:S02]  /*13a0*/  BSSY.RECONVERGENT B5, `(.L_x_28) ;  /* 0x0000029000057945 */ /* 0x000fe40003800200 */
[----:B------:R-:W-:Y:S02]  /*13b0*/  FSEL R32, R35, 0.041666727513074874878, P2 ;  /* 0x3d2aaabb23207808 */ /* 0x000fe40001000000 */
[----:B------:R-:W-:-:S02]  /*13c0*/  FSEL R34, R34, -0.00019574658654164522886, !P2 ;  /* 0xb94d415322227808 */ /* 0x000fc40005000000 */
[----:B------:R-:W-:Y:S02]  /*13d0*/  FSEL R2, R37, 1, P2 ;  /* 0x3f80000025027808 */ /* 0x000fe40001000000 */
[----:B------:R-:W-:Y:S01]  /*13e0*/  FSEL R35, -R36, -0.4999999701976776123, P2 ;  /* 0xbeffffff24237808 */ /* 0x000fe20001000100 */
[C---:B------:R-:W-:Y:S02]  /*13f0*/  FFMA R32, R3.reuse, R34, R32 ;  /* 0x0000002203207223 */ /* 0x040fe40000000020 */
[C---:B------:R-:W-:Y:S02]  /*1400*/  FFMA R33, R3.reuse, R2, RZ ;  /* 0x0000000203217223 */ /* 0x040fe400000000ff */
[----:B------:R-:W-:Y:S01]  /*1410*/  FFMA R32, R3, R32, R35 ;  /* 0x0000002003207223 */ /* 0x000fe20000000023 */
[----:B------:R-:W-:-:S03]  /*1420*/  IMAD.MOV.U32 R3, RZ, RZ, 0x7f800000 ;  /* 0x7f800000ff037424 */ /* 0x000fc600078e00ff */
[----:B------:R-:W-:-:S04]  /*1430*/  FFMA R33, R33, R32, R2 ;  /* 0x0000002021217223 */ /* 0x000fc80000000002 */
[----:B------:R-:W-:-:S04]  /*1440*/  @P3 FADD R33, RZ, -R33 ;  /* 0x80000021ff213221 */ /* 0x000fc80000000000 */
[----:B------:R-:W-:-:S04]  /*1450*/  FMUL R2, R28, R33 ;  /* 0x000000211c027220 */ /* 0x000fc80000400000 */
[----:B------:R-:W-:-:S04]  /*1460*/  FFMA R2, R29, R38, R2 ;  /* 0x000000261d027223 */ /* 0x000fc80000000002 */
[----:B------:R-:W-:-:S04]  /*1470*/  FADD R32, R2, R2 ;  /* 0x0000000202207221 */ /* 0x000fc80000000000 */
[----:B------:R-:W-:-:S05]  /*1480*/  FMUL R2, R32, R32 ;  /* 0x0000002020027220 */ /* 0x000fca0000400000 */
[----:B------:R-:W-:-:S13]  /*1490*/  FSETP.GEU.AND P2, PT, R2, R27, PT ;  /* 0x0000001b0200720b */ /* 0x000fda0003f4e000 */
[----:B------:R-:W-:Y:S05]  /*14a0*/  @!P2 BRA `(.L_x_29) ;  /* 0x000000000060a947 */ /* 0x000fea0003800000 */
[----:B------:R-:W-:Y:S01]  /*14b0*/  FADD R3, R2, -R27 ;  /* 0x8000001b02037221 */ /* 0x000fe20000000000 */
[----:B------:R-:W-:Y:S03]  /*14c0*/  BSSY.RECONVERGENT B6, `(.L_x_30) ;  /* 0x000000c000067945 */ /* 0x000fe60003800200 */
[----:B------:R-:W-:Y:S01]  /*14d0*/  VIADD R4, R3, 0xf3000000 ;  /* 0xf300000003047836 */ /* 0x000fe20000000000 */
[----:B------:R0:W1:Y:S04]  /*14e0*/  MUFU.RSQ R2, R3 ;  /* 0x0000000300027308 */ /* 0x0000680000001400 */
[----:B------:R-:W-:-:S13]  /*14f0*/  ISETP.GT.U32.AND P2, PT, R4, 0x727fffff, PT ;  /* 0x727fffff0400780c */ /* 0x000fda0003f44070 */
[----:B01----:R-:W-:Y:S05]  /*1500*/  @!P2 BRA `(.L_x_31) ;  /* 0x00000000000ca947 */ /* 0x003fea0003800000 */
[----:B------:R-:W-:-:S07]  /*1510*/  MOV R2, 0x1530 ;  /* 0x0000153000027802 */ /* 0x000fce0000000f00 */
[----:B------:R-:W-:Y:S05]  /*1520*/  CALL.REL.NOINC `($__internal_1_$__cuda_sm20_sqrt_rn_f32_slowpath) ;  /* 0x0000010000c47944 */ /* 0x000fea0003c00000 */
[----:B------:R-:W-:Y:S05]  /*1530*/  BRA `(.L_x_32) ;  /* 0x0000000000107947 */ /* 0x000fea0003800000 */
.L_x_31:
[----:B------:R-:W-:Y:S01]  /*1540*/  FMUL.FTZ R36, R3, R2 ;  /* 0x0000000203247220 */ /* 0x000fe20000410000 */
[----:B------:R-:W-:-:S03]  /*1550*/  FMUL.FTZ R2, R2, 0.5 ;  /* 0x3f00000002027820 */ /* 0x000fc60000410000 */
[----:B------:R-:W-:-:S04]  /*1560*/  FFMA R3, -R36, R36, R3 ;  /* 0x0000002424037223 */ /* 0x000fc80000000103 */
[----:B------:R-:W-:-:S07]  /*1570*/  FFMA R36, R3, R2, R36 ;  /* 0x0000000203247223 */ /* 0x000fce0000000024 */
.L_x_32:
[----:B------:R-:W-:Y:S05]  /*1580*/  BSYNC.RECONVERGENT B6 ;  /* 0x0000000000067941 */ /* 0x000fea0003800200 */
.L_x_30:
[C-C-:B------:R-:W-:Y:S01]  /*1590*/  FADD R2, -R32.reuse, R36.reuse ;  /* 0x0000002420027221 */ /* 0x140fe20000000100 */
[----:B------:R-:W-:-:S03]  /*15a0*/  FADD R32, -R32, -R36 ;  /* 0x8000002420207221 */ /* 0x000fc60000000100 */
[----:B------:R-:W-:Y:S01]  /*15b0*/  FMUL R2, R2, 0.5 ;  /* 0x3f00000002027820 */ /* 0x000fe20000400000 */
[----:B------:R-:W-:-:S04]  /*15c0*/  FMUL R32, R32, 0.5 ;  /* 0x3f00000020207820 */ /* 0x000fc80000400000 */
[----:B------:R-:W-:Y:S02]  /*15d0*/  FSETP.GTU.AND P2, PT, R2, RZ, PT ;  /* 0x000000ff0200720b */ /* 0x000fe40003f4c000 */
[----:B------:R-:W-:Y:S02]  /*15e0*/  FSETP.GTU.AND P3, PT, R32, RZ, PT ;  /* 0x000000ff2000720b */ /* 0x000fe40003f6c000 */
[----:B------:R-:W-:Y:S02]  /*15f0*/  FSEL R2, R2, +INF , P2 ;  /* 0x7f80000002027808 */ /* 0x000fe40001000000 */
[----:B------:R-:W-:-:S04]  /*1600*/  FSEL R3, R32, +INF , P3 ;  /* 0x7f80000020037808 */ /* 0x000fc80001800000 */
[----:B------:R-:W-:-:S04]  /*1610*/  FSETP.GEU.AND P2, PT, R2, R3, PT ;  /* 0x000000030200720b */ /* 0x000fc80003f4e000 */
[----:B------:R-:W-:-:S09]  /*1620*/  FSEL R3, R2, R3, !P2 ;  /* 0x0000000302037208 */ /* 0x000fd20005000000 */
.L_x_29:
[----:B------:R-:W-:Y:S05]  /*1630*/  BSYNC.RECONVERGENT B5 ;  /* 0x0000000000057941 */ /* 0x000fea0003800200 */
.L_x_28:
        /* <DEDUP_REMOVED lines=13> */
[----:B------:R-:W-:Y:S05]  /*1710*/  CALL.REL.NOINC `($__internal_2_$__cuda_sm3x_div_rn_noftz_f32_slowpath) ;  /* 0x00000100009c7944 */ /* 0x000fea0003c00000 */
.L_x_34:
[----:B------:R-:W-:Y:S05]  /*1720*/  BSYNC.RECONVERGENT B5 ;  /* 0x0000000000057941 */ /* 0x000fea0003800200 */
.L_x_33:
[----:B------:R-:W-:-:S13]  /*1730*/  FSETP.GEU.AND P2, PT, R2, R18, PT ;  /* 0x000000120200720b */ /* 0x000fda0003f4e000 */
[----:B------:R-:W-:Y:S05]  /*1740*/  @P2 BRA `(.L_x_21) ;  /* 0x0000000800e02947 */ /* 0x000fea0003800000 */
[----:B------:R-:W-:Y:S01]  /*1750*/  FMUL R3, RZ, R11 ;  /* 0x0000000bff037220 */ /* 0x000fe20000400000 */
[----:B------:R-:W-:Y:S01]  /*1760*/  BSSY.RECONVERGENT B5, `(.L_x_35) ;  /* 0x0000030000057945 */ /* 0x000fe20003800200 */
[----:B------:R-:W-:Y:S02]  /*1770*/  IADD3 R4, PT, PT, -R17, 0x20, RZ ;  /* 0x0000002011047810 */ /* 0x000fe40007ffe1ff */
[----:B------:R-:W-:Y:S02]  /*1780*/  SEL R34, R15, RZ, !P6 ;  /* 0x000000ff0f227207 */ /* 0x000fe40007000000 */
[----:B------:R-:W-:Y:S01]  /*1790*/  FSEL R38, R16, R3, !P6 ;  /* 0x0000000310267208 */ /* 0x000fe20007000000 */
[----:B------:R-:W-:Y:S06]  /*17a0*/  @P0 BRA `(.L_x_36) ;  /* 0x0000000000ac0947 */ /* 0x000fec0003800000 */
[----:B------:R-:W-:Y:S02]  /*17b0*/  HFMA2 R34, -RZ, RZ, 0, 0 ;  /* 0x00000000ff227431 */ /* 0x000fe400000001ff */
[----:B------:R-:W-:Y:S01]  /*17c0*/  IMAD.MOV.U32 R37, RZ, RZ, RZ ;  /* 0x000000ffff257224 */ /* 0x000fe200078e00ff */
[----:B------:R-:W-:-:S06]  /*17d0*/  UMOV UR4, URZ ;  /* 0x000000ff00047c82 */ /* 0x000fcc0008000000 */
.L_x_37:
        /* <DEDUP_REMOVED lines=15> */
[----:B------:R-:W3:Y:S04]  /*18d0*/  LDL R3, [R38+0x14] ;  /* 0x0000140026037983 */ /* 0x000ee80000100800 */
[----:B0-----:R-:W4:Y:S01]  /*18e0*/  @P2 LDL R35, [R38+0x10] ;  /* 0x0000100026232983 */ /* 0x001f220000100800 */
[----:B------:R-:W-:Y:S01]  /*18f0*/  UMOV UR4, 0x54442d19 ;  /* 0x54442d1900047882 */ /* 0x000fe20000000000 */
[----:B------:R-:W-:Y:S01]  /*1900*/  UMOV UR5, 0x3bf921fb ;  /* 0x3bf921fb00057882 */ /* 0x000fe20000000000 */
[----:B------:R-:W-:-:S02]  /*1910*/  ISETP.GE.AND P3, PT, R11, RZ, PT ;  /* 0x000000ff0b00720c */ /* 0x000fc40003f66270 */
[-C--:B--2---:R-:W-:Y:S02]  /*1920*/  @P2 SHF.L.U32 R2, R34, R17.reuse, RZ ;  /* 0x0000001122022219 */ /* 0x084fe400000006ff */
[-C--:B---3--:R-:W-:Y:S02]  /*1930*/  @P2 SHF.R.U32.HI R33, RZ, R4.reuse, R3 ;  /* 0x00000004ff212219 */ /* 0x088fe40000011603 */
[----:B------:R-:W-:Y:S02]  /*1940*/  @P2 SHF.L.U32 R32, R3, R17, RZ ;  /* 0x0000001103202219 */ /* 0x000fe400000006ff */
[----:B----4-:R-:W-:Y:S01]  /*1950*/  @P2 SHF.R.U32.HI R35, RZ, R4, R35 ;  /* 0x00000004ff232219 */ /* 0x010fe20000011623 */
[----:B------:R-:W-:-:S03]  /*1960*/  @P2 IMAD.IADD R34, R2, 0x1, R33 ;  /* 0x0000000102222824 */ /* 0x000fc600078e0221 */
[----:B------:R-:W-:Y:S02]  /*1970*/  @P2 IADD3 R3, PT, PT, R32, R35, RZ ;  /* 0x0000002320032210 */ /* 0x000fe40007ffe0ff */
[--C-:B------:R-:W-:Y:S02]  /*1980*/  SHF.R.U32.HI R35, RZ, 0x1e, R34.reuse ;  /* 0x0000001eff237819 */ /* 0x100fe40000011622 */
[C---:B------:R-:W-:Y:S01]  /*1990*/  SHF.L.W.U32.HI R36, R3.reuse, 0x2, R34 ;  /* 0x0000000203247819 */ /* 0x040fe20000010e22 */
[----:B------:R-:W-:-:S03]  /*19a0*/  IMAD.SHL.U32 R3, R3, 0x4, RZ ;  /* 0x0000000403037824 */ /* 0x000fc600078e00ff */
[----:B------:R-:W-:Y:S02]  /*19b0*/  SHF.R.S32.HI R32, RZ, 0x1f, R36 ;  /* 0x0000001fff207819 */ /* 0x000fe40000011424 */
[----:B-1----:R-:W-:Y:S02]  /*19c0*/  LOP3.LUT R37, R36, R11, RZ, 0x3c, !PT ;  /* 0x0000000b24257212 */ /* 0x002fe400078e3cff */
[C---:B------:R-:W-:Y:S02]  /*19d0*/  LOP3.LUT R2, R32.reuse, R3, RZ, 0x3c, !PT ;  /* 0x0000000320027212 */ /* 0x040fe400078e3cff */
[----:B------:R-:W-:Y:S02]  /*19e0*/  LOP3.LUT R3, R32, R36, RZ, 0x3c, !PT ;  /* 0x0000002420037212 */ /* 0x000fe400078e3cff */
[----:B------:R-:W-:Y:S02]  /*19f0*/  LEA.HI R34, R36, R35, RZ, 0x1 ;  /* 0x0000002324227211 */ /* 0x000fe400078f08ff */
[----:B------:R-:W-:-:S02]  /*1a00*/  ISETP.GE.AND P2, PT, R37, RZ, PT ;  /* 0x000000ff2500720c */ /* 0x000fc40003f46270 */
[----:B------:R-:W0:Y:S01]  /*1a10*/  I2F.F64.S64 R2, R2 ;  /* 0x0000000200027312 */ /* 0x000e220000301c00 */
[----:B------:R-:W-:Y:S01]  /*1a20*/  @!P3 IMAD.MOV R34, RZ, RZ, -R34 ;  /* 0x000000ffff22b224 */ /* 0x000fe200078e0a22 */
[----:B0-----:R-:W-:-:S10]  /*1a30*/  DMUL R32, R2, UR4 ;  /* 0x0000000402207c28 */ /* 0x001fd40008000000 */
[----:B------:R-:W0:Y:S02]  /*1a40*/  F2F.F32.F64 R32, R32 ;  /* 0x0000002000207310 */ /* 0x000e240000301000 */
[----:B0-----:R-:W-:-:S07]  /*1a50*/  FSEL R38, -R32, R32, !P2 ;  /* 0x0000002020267208 */ /* 0x001fce0005000100 */
.L_x_36:
[----:B------:R-:W-:Y:S05]  /*1a60*/  BSYNC.RECONVERGENT B5 ;  /* 0x0000000000057941 */ /* 0x000fea0003800200 */
.L_x_35:
[----:B------:R-:W-:Y:S02]  /*1a70*/  IMAD.MOV.U32 R35, RZ, RZ, 0x37cbac00 ;  /* 0x37cbac00ff237424 */ /* 0x000fe400078e00ff */
[----:B------:R-:W-:Y:S01]  /*1a80*/  FMUL R3, R38, R38 ;  /* 0x0000002626037220 */ /* 0x000fe20000400000 */
[C---:B------:R-:W-:Y:S01]  /*1a90*/  LOP3.LUT R32, R34.reuse, 0x1, RZ, 0xc0, !PT ;  /* 0x0000000122207812 */ /* 0x040fe200078ec0ff */
[----:B------:R-:W-:Y:S01]  /*1aa0*/  IMAD.MOV.U32 R36, RZ, RZ, 0x3c0885e4 ;  /* 0x3c0885e4ff247424 */ /* 0x000fe200078e00ff */
[----:B------:R-:W-:Y:S01]  /*1ab0*/  IADD3 R34, PT, PT, R34, 0x1, RZ ;  /* 0x0000000122227810 */ /* 0x000fe20007ffe0ff */
[----:B------:R-:W-:Y:S01]  /*1ac0*/  FFMA R2, R3, R35, -0.0013887860113754868507 ;  /* 0xbab607ed03027423 */ /* 0x000fe20000000023 */
[----:B------:R-:W-:Y:S01]  /*1ad0*/  ISETP.NE.U32.AND P2, PT, R32, 0x1, PT ;  /* 0x000000012000780c */ /* 0x000fe20003f45070 */
[----:B------:R-:W-:Y:S01]  /*1ae0*/  IMAD.MOV.U32 R37, RZ, RZ, 0x3e2aaaa8 ;  /* 0x3e2aaaa8ff257424 */ /* 0x000fe200078e00ff */
[----:B------:R-:W-:Y:S01]  /*1af0*/  LOP3.LUT P3, RZ, R34, 0x2, RZ, 0xc0, !PT ;  /* 0x0000000222ff7812 */ /* 0x000fe2000786c0ff */
[----:B------:R-:W-:Y:S01]  /*1b00*/  BSSY.RECONVERGENT B5, `(.L_x_38) ;  /* 0x000003b000057945 */ /* 0x000fe20003800200 */
[----:B------:R-:W-:-:S02]  /*1b10*/  FSEL R32, R2, -0.00019574658654164522886, P2 ;  /* 0xb94d415302207808 */ /* 0x000fc40001000000 */
[----:B------:R-:W-:Y:S02]  /*1b20*/  FSEL R40, R36, 0.041666727513074874878, !P2 ;  /* 0x3d2aaabb24287808 */ /* 0x000fe40005000000 */
[----:B------:R-:W-:Y:S02]  /*1b30*/  FSEL R2, R38, 1, !P2 ;  /* 0x3f80000026027808 */ /* 0x000fe40005000000 */
[----:B------:R-:W-:Y:S01]  /*1b40*/  FSEL R39, -R37, -0.4999999701976776123, !P2 ;  /* 0xbeffffff25277808 */ /* 0x000fe20005000100 */
[----:B------:R-:W-:Y:S01]  /*1b50*/  FFMA R32, R3, R32, R40 ;  /* 0x0000002003207223 */ /* 0x000fe20000000028 */
[----:B------:R-:W-:Y:S01]  /*1b60*/  FSETP.GE.AND P2, PT, |R11|, 105615, PT ;  /* 0x47ce47800b00780b */ /* 0x000fe20003f46200 */
[C---:B------:R-:W-:Y:S02]  /*1b70*/  FFMA R33, R3.reuse, R2, RZ ;  /* 0x0000000203217223 */ /* 0x040fe400000000ff */
[----:B------:R-:W-:Y:S01]  /*1b80*/  FFMA R32, R3, R32, R39 ;  /* 0x0000002003207223 */ /* 0x000fe20000000027 */
[----:B------:R-:W-:Y:S01]  /*1b90*/  FMUL R3, RZ, R11 ;  /* 0x0000000bff037220 */ /* 0x000fe20000400000 */
[----:B------:R-:W-:-:S02]  /*1ba0*/  SEL R34, R15, RZ, !P2 ;  /* 0x000000ff0f227207 */ /* 0x000fc40005000000 */
[----:B------:R-:W-:Y:S02]  /*1bb0*/  FFMA R2, R33, R32, R2 ;  /* 0x0000002021027223 */ /* 0x000fe40000000002 */
[----:B------:R-:W-:Y:S02]  /*1bc0*/  FSEL R38, R16, R3, !P2 ;  /* 0x0000000310267208 */ /* 0x000fe40005000000 */
[----:B------:R-:W-:-:S04]  /*1bd0*/  @P3 FADD R2, RZ, -R2 ;  /* 0x80000002ff023221 */ /* 0x000fc80000000000 */
[----:B------:R-:W-:Y:S01]  /*1be0*/  FMUL R29, R29, R2 ;  /* 0x000000021d1d7220 */ /* 0x000fe20000400000 */
[----:B------:R-:W-:Y:S06]  /*1bf0*/  @P0 BRA `(.L_x_39) ;  /* 0x0000000000ac0947 */ /* 0x000fec0003800000 */
[----:B------:R-:W-:Y:S01]  /*1c00*/  IMAD.MOV.U32 R38, RZ, RZ, RZ ;  /* 0x000000ffff267224 */ /* 0x000fe200078e00ff */
[----:B------:R-:W-:Y:S01]  /*1c10*/  UMOV UR4, URZ ;  /* 0x000000ff00047c82 */ /* 0x000fe20008000000 */
[----:B------:R-:W-:-:S07]  /*1c20*/  IMAD.MOV.U32 R34, RZ, RZ, RZ ;  /* 0x000000ffff227224 */ /* 0x000fce00078e00ff */
.L_x_40:
[----:B0-----:R-:W0:Y:S02]  /*1c30*/  LDC.64 R2, c[0x4][RZ] ;  /* 0x01000000ff027b82 */ /* 0x001e240000000a00 */
[----:B0-----:R-:W-:-:S05]  /*1c40*/  IMAD.WIDE.U32 R32, R34, 0x4, R2 ;  /* 0x0000000422207825 */ /* 0x001fca00078e0002 */
[----:B------:R-:W2:Y:S01]  /*1c50*/  LDG.E.CONSTANT R2, desc[UR6][R32.64] ;  /* 0x0000000620027981 */ /* 0x000ea2000c1e9900 */
[C---:B------:R-:W-:Y:S01]  /*1c60*/  IMAD R39, R34.reuse, 0x4, R1 ;  /* 0x0000000422277824 */ /* 0x040fe200078e0201 */
[----:B------:R-:W-:-:S04]  /*1c70*/  IADD3 R34, PT, PT, R34, 0x1, RZ ;  /* 0x0000000122227810 */ /* 0x000fc80007ffe0ff */
        /* <DEDUP_REMOVED lines=10> */
[----:B------:R-:W0:Y:S04]  /*1d20*/  LDL R34, [R40+0x18] ;  /* 0x0000180028227983 */ /* 0x000e280000100800 */
[----:B------:R-:W3:Y:S01]  /*1d30*/  @P2 LDL R33, [R40+0x10] ;  /* 0x0000100028212983 */ /* 0x000ee20000100800 */
[----:B------:R-:W-:Y:S01]  /*1d40*/  UMOV UR4, 0x54442d19 ;  /* 0x54442d1900047882 */ /* 0x000fe20000000000 */
[----:B------:R-:W-:Y:S01]  /*1d50*/  UMOV UR5, 0x3bf921fb ;  /* 0x3bf921fb00057882 */ /* 0x000fe20000000000 */
[----:B------:R-:W-:-:S02]  /*1d60*/  ISETP.GE.AND P3, PT, R11, RZ, PT ;  /* 0x000000ff0b00720c */ /* 0x000fc40003f66270 */
[-C--:B0-----:R-:W-:Y:S02]  /*1d70*/  @P2 SHF.L.U32 R2, R34, R17.reuse, RZ ;  /* 0x0000001122022219 */ /* 0x081fe400000006ff */
[-C--:B---3--:R-:W-:Y:S02]  /*1d80*/  @P2 SHF.R.U32.HI R39, RZ, R4.reuse, R33 ;  /* 0x00000004ff272219 */ /* 0x088fe40000011621 */
[----:B--2---:R-:W-:Y:S02]  /*1d90*/  @P2 SHF.R.U32.HI R33, RZ, R4, R3 ;  /* 0x00000004ff212219 */ /* 0x004fe40000011603 */
[----:B------:R-:W-:-:S03]  /*1da0*/  @P2 SHF.L.U32 R4, R3, R17, RZ ;  /* 0x0000001103042219 */ /* 0x000fc600000006ff */
[----:B------:R-:W-:Y:S02]  /*1db0*/  @P2 IMAD.IADD R34, R2, 0x1, R33 ;  /* 0x0000000102222824 */ /* 0x000fe400078e0221 */
[----:B------:R-:W-:-:S05]  /*1dc0*/  @P2 IMAD.IADD R3, R4, 0x1, R39 ;  /* 0x0000000104032824 */ /* 0x000fca00078e0227 */
[C---:B------:R-:W-:Y:S01]  /*1dd0*/  SHF.L.W.U32.HI R4, R3.reuse, 0x2, R34 ;  /* 0x0000000203047819 */ /* 0x040fe20000010e22 */
[----:B------:R-:W-:-:S03]  /*1de0*/  IMAD.SHL.U32 R3, R3, 0x4, RZ ;  /* 0x0000000403037824 */ /* 0x000fc600078e00ff */
[----:B------:R-:W-:-:S04]  /*1df0*/  SHF.R.S32.HI R32, RZ, 0x1f, R4 ;  /* 0x0000001fff207819 */ /* 0x000fc80000011404 */
[C---:B------:R-:W-:Y:S02]  /*1e00*/  LOP3.LUT R2, R32.reuse, R3, RZ, 0x3c, !PT ;  /* 0x0000000320027212 */ /* 0x040fe400078e3cff */
[----:B------:R-:W-:-:S06]  /*1e10*/  LOP3.LUT R3, R32, R4, RZ, 0x3c, !PT ;  /* 0x0000000420037212 */ /* 0x000fcc00078e3cff */
[----:B------:R-:W0:Y:S02]  /*1e20*/  I2F.F64.S64 R2, R2 ;  /* 0x0000000200027312 */ /* 0x000e240000301c00 */
[----:B0-----:R-:W-:Y:S01]  /*1e30*/  DMUL R32, R2, UR4 ;  /* 0x0000000402207c28 */ /* 0x001fe20008000000 */
[----:B-1----:R-:W-:Y:S02]  /*1e40*/  LOP3.LUT R38, R4, R11, RZ, 0x3c, !PT ;  /* 0x0000000b04267212 */ /* 0x002fe400078e3cff */
[----:B------:R-:W-:-:S07]  /*1e50*/  SHF.R.U32.HI R39, RZ, 0x1e, R34 ;  /* 0x0000001eff277819 */ /* 0x000fce0000011622 */
[----:B------:R-:W0:Y:S01]  /*1e60*/  F2F.F32.F64 R32, R32 ;  /* 0x0000002000207310 */ /* 0x000e220000301000 */
[----:B------:R-:W-:Y:S02]  /*1e70*/  ISETP.GE.AND P2, PT, R38, RZ, PT ;  /* 0x000000ff2600720c */ /* 0x000fe40003f46270 */
[----:B------:R-:W-:-:S04]  /*1e80*/  LEA.HI R34, R4, R39, RZ, 0x1 ;  /* 0x0000002704227211 */ /* 0x000fc800078f08ff */
[----:B------:R-:W-:Y:S02]  /*1e90*/  @!P3 IADD3 R34, PT, PT, -R34, RZ, RZ ;  /* 0x000000ff2222b210 */ /* 0x000fe40007ffe1ff */
[----:B0-----:R-:W-:-:S07]  /*1ea0*/  FSEL R38, -R32, R32, !P2 ;  /* 0x0000002020267208 */ /* 0x001fce0005000100 */
.L_x_39:
[----:B------:R-:W-:Y:S05]  /*1eb0*/  BSYNC.RECONVERGENT B5 ;  /* 0x0000000000057941 */ /* 0x000fea0003800200 */
.L_x_38:
[----:B------:R-:W-:Y:S01]  /*1ec0*/  FMUL R3, R38, R38 ;  /* 0x0000002626037220 */ /* 0x000fe20000400000 */
[C---:B------:R-:W-:Y:S01]  /*1ed0*/  LOP3.LUT R2, R34.reuse, 0x1, RZ, 0xc0, !PT ;  /* 0x0000000122027812 */ /* 0x040fe200078ec0ff */
[----:B------:R-:W-:Y:S01]  /*1ee0*/  BSSY.RECONVERGENT B5, `(.L_x_41) ;  /* 0x000002b000057945 */ /* 0x000fe20003800200 */
[----:B------:R-:W-:Y:S01]  /*1ef0*/  LOP3.LUT P3, RZ, R34, 0x2, RZ, 0xc0, !PT ;  /* 0x0000000222ff7812 */ /* 0x000fe2000786c0ff */
[----:B------:R-:W-:Y:S01]  /*1f00*/  FFMA R35, R3, R35, -0.0013887860113754868507 ;  /* 0xbab607ed03237423 */ /* 0x000fe20000000023 */
[----:B------:R-:W-:-:S04]  /*1f10*/  ISETP.NE.U32.AND P2, PT, R2, 0x1, PT ;  /* 0x000000010200780c */ /* 0x000fc80003f45070 */
[----:B------:R-:W-:Y:S02]  /*1f20*/  FSEL R36, R36, 0.041666727513074874878, P2 ;  /* 0x3d2aaabb24247808 */ /* 0x000fe40001000000 */
[----:B------:R-:W-:Y:S02]  /*1f30*/  FSEL R4, R35, -0.00019574658654164522886, !P2 ;  /* 0xb94d415323047808 */ /* 0x000fe40005000000 */
        /* <DEDUP_REMOVED lines=8> */
[----:B------:R-:W-:-:S04]  /*1fc0*/  FFMA R28, R28, R2, R29 ;  /* 0x000000021c1c7223 */ /* 0x000fc8000000001d */
[----:B------:R-:W-:-:S04]  /*1fd0*/  FADD R28, R28, R28 ;  /* 0x0000001c1c1c7221 */ /* 0x000fc80000000000 */
[----:B------:R-:W-:-:S05]  /*1fe0*/  FMUL R2, R28, R28 ;  /* 0x0000001c1c027220 */ /* 0x000fca0000400000 */
[----:B------:R-:W-:-:S13]  /*1ff0*/  FSETP.GEU.AND P2, PT, R2, R27, PT ;  /* 0x0000001b0200720b */ /* 0x000fda0003f4e000 */
[----:B------:R-:W-:Y:S05]  /*2000*/  @!P2 BRA `(.L_x_42) ;  /* 0x000000000060a947 */ /* 0x000fea0003800000 */
[----:B------:R-:W-:Y:S01]  /*2010*/  FADD R3, -R27, R2 ;  /* 0x000000021b037221 */ /* 0x000fe20000000100 */
        /* <DEDUP_REMOVED lines=8> */
.L_x_44:
[----:B------:R-:W-:Y:S01]  /*20a0*/  FMUL.FTZ R36, R3, R2 ;  /* 0x0000000203247220 */ /* 0x000fe20000410000 */
[----:B------:R-:W-:-:S03]  /*20b0*/  FMUL.FTZ R2, R2, 0.5 ;  /* 0x3f00000002027820 */ /* 0x000fc60000410000 */
[----:B------:R-:W-:-:S04]  /*20c0*/  FFMA R3, -R36, R36, R3 ;  /* 0x0000002424037223 */ /* 0x000fc80000000103 */
[----:B------:R-:W-:-:S07]  /*20d0*/  FFMA R36, R3, R2, R36 ;  /* 0x0000000203247223 */ /* 0x000fce0000000024 */
.L_x_45:
[----:B------:R-:W-:Y:S05]  /*20e0*/  BSYNC.RECONVERGENT B6 ;  /* 0x0000000000067941 */ /* 0x000fea0003800200 */
.L_x_43:
        /* <DEDUP_REMOVED lines=10> */
.L_x_42:
[----:B------:R-:W-:Y:S05]  /*2190*/  BSYNC.RECONVERGENT B5 ;  /* 0x0000000000057941 */ /* 0x000fea0003800200 */
.L_x_41:
        /* <DEDUP_REMOVED lines=14> */
.L_x_47:
[----:B------:R-:W-:Y:S05]  /*2280*/  BSYNC.RECONVERGENT B8 ;  /* 0x0000000000087941 */ /* 0x000fea0003800200 */
.L_x_46:
[----:B------:R-:W-:-:S13]  /*2290*/  FSETP.GEU.AND P2, PT, R2, R18, PT ;  /* 0x000000120200720b */ /* 0x000fda0003f4e000 */
[----:B------:R-:W-:Y:S05]  /*22a0*/  @!P2 BREAK.RELIABLE B4 ;  /* 0x000000000004a942 */ /* 0x000fea0003800100 */
[----:B------:R-:W-:Y:S05]  /*22b0*/  @!P2 BREAK.RELIABLE B0 ;  /* 0x000000000000a942 */ /* 0x000fea0003800100 */
[----:B------:R-:W-:Y:S05]  /*22c0*/  @!P2 BRA `(.L_x_48) ;  /* 0x0000001800b0a947 */ /* 0x000fea0003800000 */
.L_x_21:
[----:B------:R-:W-:Y:S05]  /*22d0*/  BSYNC.RELIABLE B4 ;  /* 0x0000000000047941 */ /* 0x000fea0003800100 */
.L_x_20:
[----:B------:R-:W0:Y:S01]  /*22e0*/  LDCU UR4, c[0x0][0x3c0] ;  /* 0x00007800ff0477ac */ /* 0x000e220008000800 */
[----:B------:R-:W-:-:S05]  /*22f0*/  VIADD R26, R26, 0x1 ;  /* 0x000000011a1a7836 */ /* 0x000fca0000000000 */
[----:B0-----:R-:W-:-:S13]  /*2300*/  ISETP.NE.AND P2, PT, R26, UR4, PT ;  /* 0x000000041a007c0c */ /* 0x001fda000bf45270 */
[----:B------:R-:W-:Y:S05]  /*2310*/  @P2 BRA `(.L_x_49) ;  /* 0xffffffe400cc2947 */ /* 0x000fea000383ffff */
[----:B------:R-:W-:Y:S05]  /*2320*/  BSYNC.RELIABLE B0 ;  /* 0x0000000000007941 */ /* 0x000fea0003800100 */
.L_x_16:
[----:B------:R-:W-:-:S07]  /*2330*/  HFMA2 R26, -RZ, RZ, 0, 0 ;  /* 0x00000000ff1a7431 */ /* 0x000fce00000001ff */
.L_x_85:
[----:B------:R-:W0:Y:S01]  /*2340*/  LDC.64 R32, c[0x0][0x3b8] ;  /* 0x0000ee00ff207b82 */ /* 0x000e220000000a00 */
[----:B------:R-:W1:Y:S02]  /*2350*/  LDCU UR4, c[0x0][0x3c0] ;  /* 0x00007800ff0477ac */ /* 0x000e640008000800 */
[----:B-1----:R-:W-:-:S04]  /*2360*/  VIADD R3, R26, UR4 ;  /* 0x000000041a037c36 */ /* 0x002fc80008000000 */
[----:B0-----:R-:W-:-:S04]  /*2370*/  IMAD.WIDE.U32 R2, R3, 0x4, R32 ;  /* 0x0000000403027825 */ /* 0x001fc800078e0020 */
[----:B------:R-:W-:Y:S02]  /*2380*/  IMAD.WIDE.U32 R32, R26, 0x4, R32 ;  /* 0x000000041a207825 */ /* 0x000fe400078e0020 */
[----:B------:R-:W2:Y:S04]  /*2390*/  LDG.E R3, desc[UR6][R2.64] ;  /* 0x0000000602037981 */ /* 0x000ea8000c1e1900 */
[----:B------:R-:W3:Y:S01]  /*23a0*/  LDG.E R30, desc[UR6][R32.64] ;  /* 0x00000006201e7981 */ /* 0x000ee2000c1e1900 */
[----:B------:R-:W-:Y:S01]  /*23b0*/  BSSY.RECONVERGENT B5, `(.L_x_50) ;  /* 0x0000012000057945 */ /* 0x000fe20003800200 */
[----:B--2---:R-:W-:Y:S01]  /*23c0*/  FADD R28, R6, -R3 ;  /* 0x80000003061c7221 */ /* 0x004fe20000000000 */
        /* <DEDUP_REMOVED lines=10> */
[----:B------:R-:W-:Y:S01]  /*2470*/  IMAD.MOV.U32 R34, RZ, RZ, R36 ;  /* 0x000000ffff227224 */ /* 0x000fe200078e0024 */
[----:B------:R-:W-:Y:S06]  /*2480*/  BRA `(.L_x_52) ;  /* 0x0000000000107947 */ /* 0x000fec0003800000 */
.L_x_51:
[----:B------:R-:W-:Y:S01]  /*2490*/  FMUL.FTZ R34, R27, R8 ;  /* 0x000000081b227220 */ /* 0x000fe20000410000 */
[----:B------:R-:W-:-:S03]  /*24a0*/  FMUL.FTZ R2, R8, 0.5 ;  /* 0x3f00000008027820 */ /* 0x000fc60000410000 */
[----:B------:R-:W-:-:S04]  /*24b0*/  FFMA R3, -R34, R34, R27 ;  /* 0x0000002222037223 */ /* 0x000fc8000000011b */
[----:B------:R-:W-:-:S07]  /*24c0*/  FFMA R34, R3, R2, R34 ;  /* 0x0000000203227223 */ /* 0x000fce0000000022 */
.L_x_52:
[----:B------:R-:W-:Y:S05]  /*24d0*/  BSYNC.RECONVERGENT B5 ;  /* 0x0000000000057941 */ /* 0x000fea0003800200 */
.L_x_50:
[----:B------:R-:W0:Y:S01]  /*24e0*/  LDC.64 R2, c[0x0][0x3b0] ;  /* 0x0000ec00ff027b82 */ /* 0x000e220000000a00 */
[----:B------:R-:W1:Y:S01]  /*24f0*/  LDCU UR4, c[0x0][0x3a0] ;  /* 0x00007400ff0477ac */ /* 0x000e620008000800 */
[----:B0-----:R-:W-:-:S05]  /*2500*/  IMAD.WIDE.U32 R36, R26, 0x4, R2 ;  /* 0x000000041a247825 */ /* 0x001fca00078e0002 */
[----:B------:R-:W1:Y:S01]  /*2510*/  LDG.E R8, desc[UR6][R36.64] ;  /* 0x0000000624087981 */ /* 0x000e62000c1e1900 */
[----:B------:R-:W-:Y:S01]  /*2520*/  F2F.F64.F32 R34, R34 ;  /* 0x0000002200227310 */ /* 0x000fe20000201800 */
[----:B------:R-:W-:Y:S01]  /*2530*/  MOV R32, 0xeb1c432d ;  /* 0xeb1c432d00207802 */ /* 0x000fe20000000f00 */
[----:B------:R-:W-:Y:S01]  /*2540*/  IMAD.MOV.U32 R33, RZ, RZ, 0x3f1a36e2 ;  /* 0x3f1a36e2ff217424 */ /* 0x000fe200078e00ff */
[----:B------:R-:W-:Y:S01]  /*2550*/  BSSY.RELIABLE B5, `(.L_x_53) ;  /* 0x0000179000057945 */ /* 0x000fe20003800100 */
[----:B-1----:R-:W-:-:S04]  /*2560*/  FFMA R4, R18, UR4, R8 ;  /* 0x0000000412047c23 */ /* 0x002fc80008000008 */
[----:B------:R-:W0:Y:S02]  /*2570*/  F2F.F64.F32 R2, R4 ;  /* 0x0000000400027310 */ /* 0x000e240000201800 */
[----:B0-----:R-:W-:-:S08]  /*2580*/  DADD R2, R2, R32 ;  /* 0x0000000002027229 */ /* 0x001fd00000000020 */
[----:B------:R-:W-:-:S14]  /*2590*/  DSETP.GT.AND P2, PT, R2, R34, PT ;  /* 0x000000220200722a */ /* 0x000fdc0003f44000 */
[----:B------:R-:W-:Y:S05]  /*25a0*/  @!P2 BRA `(.L_x_54) ;  /* 0x0000001400cca947 */ /* 0x000fea0003800000 */
[----:B------:R-:W-:Y:S01]  /*25b0*/  FMUL R37, RZ, R11 ;  /* 0x0000000bff257220 */ /* 0x000fe20000400000 */
[----:B------:R-:W-:Y:S01]  /*25c0*/  BSSY.RECONVERGENT B6, `(.L_x_55) ;  /* 0x000002d000067945 */ /* 0x000fe20003800200 */
[----:B------:R-:W-:-:S03]  /*25d0*/  SEL R36, R15, RZ, !P1 ;  /* 0x000000ff0f247207 */ /* 0x000fc60004800000 */
[----:B------:R-:W-:Y:S01]  /*25e0*/  FSEL R37, R16, R37, !P1 ;  /* 0x0000002510257208 */ /* 0x000fe20004800000 */
[----:B------:R-:W-:Y:S06]  /*25f0*/  @P0 BRA `(.L_x_56) ;  /* 0x0000000000a40947 */ /* 0x000fec0003800000 */
[----:B------:R-:W-:Y:S01]  /*2600*/  BSSY.RECONVERGENT B7, `(.L_x_57) ;  /* 0x000000f000077945 */ /* 0x000fe20003800200 */
[----:B------:R-:W-:Y:S02]  /*2610*/  IMAD.MOV.U32 R37, RZ, RZ, RZ ;  /* 0x000000ffff257224 */ /* 0x000fe400078e00ff */
[----:B------:R-:W-:Y:S02]  /*2620*/  IMAD.MOV.U32 R41, RZ, RZ, RZ ;  /* 0x000000ffff297224 */ /* 0x000fe400078e00ff */
[----:B------:R-:W-:-:S07]  /*2630*/  IMAD.MOV.U32 R4, RZ, RZ, RZ ;  /* 0x000000ffff047224 */ /* 0x000fce00078e00ff */
.L_x_58:
[----:B0-----:R-:W0:Y:S02]  /*2640*/  LDC.64 R2, c[0x4][RZ] ;  /* 0x01000000ff027b82 */ /* 0x001e240000000a00 */
[----:B0-----:R-:W-:-:S05]  /*2650*/  IMAD.WIDE.U32 R34, R4, 0x4, R2 ;  /* 0x0000000404227825 */ /* 0x001fca00078e0002 */
[----:B------:R-:W2:Y:S01]  /*2660*/  LDG.E.CONSTANT R2, desc[UR6][R34.64] ;  /* 0x0000000622027981 */ /* 0x000ea2000c1e9900 */
[C---:B------:R-:W-:Y:S01]  /*2670*/  LEA R36, R4.reuse, R1, 0x2 ;  /* 0x0000000104247211 */ /* 0x040fe200078e10ff */
[----:B------:R-:W-:-:S05]  /*2680*/  VIADD R4, R4, 0x1 ;  /* 0x0000000104047836 */ /* 0x000fca0000000000 */
[----:B------:R-:W-:Y:S01]  /*2690*/  ISETP.NE.AND P2, PT, R4, 0x6, PT ;  /* 0x000000060400780c */ /* 0x000fe20003f45270 */
[----:B--2---:R-:W-:-:S03]  /*26a0*/  IMAD.WIDE.U32 R2, R2, R19, RZ ;  /* 0x0000001302027225 */ /* 0x004fc600078e00ff */
[----:B------:R-:W-:-:S05]  /*26b0*/  IADD3 R39, P3, PT, R2, R37, RZ ;  /* 0x0000002502277210 */ /* 0x000fca0007f7e0ff */
[----:B------:R0:W-:Y:S01]  /*26c0*/  STL [R36], R39 ;  /* 0x0000002724007387 */ /* 0x0001e20000100800 */
[----:B------:R-:W-:-:S03]  /*26d0*/  IMAD.X R37, R3, 0x1, R41, P3 ;  /* 0x0000000103257824 */ /* 0x000fc600018e0629 */
[----:B------:R-:W-:Y:S05]  /*26e0*/  @P2 BRA `(.L_x_58) ;  /* 0xfffffffc00d42947 */ /* 0x000fea000383ffff */
[----:B------:R-:W-:Y:S05]  /*26f0*/  BSYNC.RECONVERGENT B7 ;  /* 0x0000000000077941 */ /* 0x000fea0003800200 */
.L_x_57:
        /* <DEDUP_REMOVED lines=11> */
[--C-:B-1----:R-:W-:Y:S02]  /*27b0*/  SHF.R.U32.HI R37, RZ, 0x1e, R4.reuse ;  /* 0x0000001eff257819 */ /* 0x102fe40000011604 */
[C---:B0-----:R-:W-:Y:S01]  /*27c0*/  SHF.L.W.U32.HI R36, R2.reuse, 0x2, R4 ;  /* 0x0000000202247819 */ /* 0x041fe20000010e04 */
[----:B------:R-:W-:-:S03]  /*27d0*/  IMAD.SHL.U32 R2, R2, 0x4, RZ ;  /* 0x0000000402027824 */ /* 0x000fc600078e00ff */
[----:B------:R-:W-:Y:S02]  /*27e0*/  SHF.R.S32.HI R3, RZ, 0x1f, R36 ;  /* 0x0000001fff037819 */ /* 0x000fe40000011424 */
[----:B------:R-:W-:Y:S02]  /*27f0*/  LOP3.LUT R38, R36, R11, RZ, 0x3c, !PT ;  /* 0x0000000b24267212 */ /* 0x000fe400078e3cff */
        /* <DEDUP_REMOVED lines=9> */
.L_x_56:
[----:B------:R-:W-:Y:S05]  /*2890*/  BSYNC.RECONVERGENT B6 ;  /* 0x0000000000067941 */ /* 0x000fea0003800200 */
.L_x_55:
[C---:B------:R-:W-:Y:S01]  /*28a0*/  LOP3.LUT R34, R36.reuse, 0x1, RZ, 0xc0, !PT ;  /* 0x0000000124227812 */ /* 0x040fe200078ec0ff */
[----:B------:R-:W-:Y:S02]  /*28b0*/  IMAD.MOV.U32 R4, RZ, RZ, 0x37cbac00 ;  /* 0x37cbac00ff047424 */ /* 0x000fe400078e00ff */
[----:B------:R-:W-:Y:S01]  /*28c0*/  FMUL R3, R37, R37 ;  /* 0x0000002525037220 */ /* 0x000fe20000400000 */
[----:B------:R-:W-:Y:S01]  /*28d0*/  VIADD R36, R36, 0x1 ;  /* 0x0000000124247836 */ /* 0x000fe20000000000 */
[----:B------:R-:W-:Y:S01]  /*28e0*/  ISETP.NE.U32.AND P2, PT, R34, 0x1, PT ;  /* 0x000000012200780c */ /* 0x000fe20003f45070 */
[----:B------:R-:W-:Y:S02]  /*28f0*/  IMAD.MOV.U32 R34, RZ, RZ, 0x3c0885e4 ;  /* 0x3c0885e4ff227424 */ /* 0x000fe400078e00ff */
[----:B------:R-:W-:Y:S01]  /*2900*/  FFMA R2, R3, R4, -0.0013887860113754868507 ;  /* 0xbab607ed03027423 */ /* 0x000fe20000000004 */
[----:B------:R-:W-:Y:S01]  /*2910*/  IMAD.MOV.U32 R35, RZ, RZ, 0x3e2aaaa8 ;  /* 0x3e2aaaa8ff237424 */ /* 0x000fe200078e00ff */
[----:B------:R-:W-:Y:S01]  /*2920*/  LOP3.LUT P3, RZ, R36, 0x2, RZ, 0xc0, !PT ;  /* 0x0000000224ff7812 */ /* 0x000fe2000786c0ff */
[----:B------:R-:W-:Y:S01]  /*2930*/  BSSY.RECONVERGENT B6, `(.L_x_59) ;  /* 0x0000038000067945 */ /* 0x000fe20003800200 */
[----:B------:R-:W-:-:S02]  /*2940*/  FSEL R34, R34, 0.041666727513074874878, !P2 ;  /* 0x3d2aaabb22227808 */ /* 0x000fc40005000000 */
[----:B------:R-:W-:Y:S02]  /*2950*/  FSEL R2, R2, -0.00019574658654164522886, P2 ;  /* 0xb94d415302027808 */ /* 0x000fe40001000000 */
        /* <DEDUP_REMOVED lines=10> */
[----:B------:R-:W-:Y:S01]  /*2a00*/  @P3 FADD R36, RZ, -R36 ;  /* 0x80000024ff243221 */ /* 0x000fe20000000000 */
[----:B------:R-:W-:Y:S06]  /*2a10*/  @P0 BRA `(.L_x_60) ;  /* 0x0000000000a40947 */ /* 0x000fec0003800000 */
[----:B------:R-:W-:Y:S01]  /*2a20*/  BSSY.RECONVERGENT B7, `(.L_x_61) ;  /* 0x000000f000077945 */ /* 0x000fe20003800200 */
[----:B------:R-:W-:Y:S01]  /*2a30*/  MOV R37, RZ ;  /* 0x000000ff00257202 */ /* 0x000fe20000000f00 */
[----:B------:R-:W-:Y:S02]  /*2a40*/  IMAD.MOV.U32 R41, RZ, RZ, RZ ;  /* 0x000000ffff297224 */ /* 0x000fe400078e00ff */
[----:B------:R-:W-:-:S07]  /*2a50*/  IMAD.MOV.U32 R38, RZ, RZ, RZ ;  /* 0x000000ffff267224 */ /* 0x000fce00078e00ff */
.L_x_62:
        /* <DEDUP_REMOVED lines=8> */
[----:B------:R-:W-:Y:S01]  /*2ae0*/  IADD3.X R37, PT, PT, R3, R41, RZ, P3, !PT ;  /* 0x0000002903257210 */ /* 0x000fe20001ffe4ff */
[----:B------:R0:W-:Y:S04]  /*2af0*/  STL [R39], R2 ;  /* 0x0000000227007387 */ /* 0x0001e80000100800 */
[----:B------:R-:W-:Y:S05]  /*2b00*/  @P2 BRA `(.L_x_62) ;  /* 0xfffffffc00d42947 */ /* 0x000fea000383ffff */
[----:B------:R-:W-:Y:S05]  /*2b10*/  BSYNC.RECONVERGENT B7 ;  /* 0x0000000000077941 */ /* 0x000fea0003800200 */
.L_x_61:
        /* <DEDUP_REMOVED lines=25> */
.L_x_60:
[----:B------:R-:W-:Y:S05]  /*2cb0*/  BSYNC.RECONVERGENT B6 ;  /* 0x0000000000067941 */ /* 0x000fea0003800200 */
.L_x_59:
[----:B------:R-:W-:Y:S01]  /*2cc0*/  LOP3.LUT R34, R38, 0x1, RZ, 0xc0, !PT ;  /* 0x0000000126227812 */ /* 0x000fe200078ec0ff */
[----:B------:R-:W-:Y:S01]  /*2cd0*/  FMUL R35, R37, R37 ;  /* 0x0000002525237220 */ /* 0x000fe20000400000 */
[----:B------:R-:W0:Y:S01]  /*2ce0*/  F2F.F64.F32 R2, R8 ;  /* 0x0000000800027310 */ /* 0x000e220000201800 */
[----:B------:R-:W-:Y:S01]  /*2cf0*/  MOV R39, 0x3effffff ;  /* 0x3effffff00277802 */ /* 0x000fe20000000f00 */
[----:B------:R-:W-:Y:S01]  /*2d00*/  BSSY.RECONVERGENT B6, `(.L_x_63) ;  /* 0x0000031000067945 */ /* 0x000fe20003800200 */
[----:B------:R-:W-:Y:S01]  /*2d10*/  ISETP.NE.U32.AND P2, PT, R34, 0x1, PT ;  /* 0x000000012200780c */ /* 0x000fe20003f45070 */
[----:B------:R-:W-:Y:S01]  /*2d20*/  FFMA R4, R35, R4, -0.0013887860113754868507 ;  /* 0xbab607ed23047423 */ /* 0x000fe20000000004 */
[----:B------:R-:W-:Y:S01]  /*2d30*/  IMAD.MOV.U32 R34, RZ, RZ, 0x3d2aaabb ;  /* 0x3d2aaabbff227424 */ /* 0x000fe200078e00ff */
[----:B------:R-:W-:Y:S02]  /*2d40*/  LOP3.LUT P3, RZ, R38, 0x2, RZ, 0xc0, !PT ;  /* 0x0000000226ff7812 */ /* 0x000fe4000786c0ff */
[----:B------:R-:W-:-:S02]  /*2d50*/  FSEL R38, -R39, -0.16666662693023681641, !P2 ;  /* 0xbe2aaaa827267808 */ /* 0x000fc40005000100 */
[----:B------:R-:W-:Y:S02]  /*2d60*/  FSEL R4, R4, -0.00019574658654164522886, !P2 ;  /* 0xb94d415304047808 */ /* 0x000fe40005000000 */
[----:B------:R-:W-:Y:S01]  /*2d70*/  FSEL R34, R34, 0.0083327032625675201416, !P2 ;  /* 0x3c0885e422227808 */ /* 0x000fe20005000000 */
[----:B0-----:R-:W-:-:S04]  /*2d80*/  DADD R2, R2, R32 ;  /* 0x0000000002027229 */ /* 0x001fc80000000020 */
[----:B------:R-:W-:Y:S01]  /*2d90*/  FFMA R34, R35, R4, R34 ;  /* 0x0000000423227223 */ /* 0x000fe20000000022 */
[----:B------:R-:W-:-:S03]  /*2da0*/  FSEL R4, R37, 1, P2 ;  /* 0x3f80000025047808 */ /* 0x000fc60001000000 */
[C---:B------:R-:W-:Y:S02]  /*2db0*/  FFMA R34, R35.reuse, R34, R38 ;  /* 0x0000002223227223 */ /* 0x040fe40000000026 */
[----:B------:R-:W-:Y:S01]  /*2dc0*/  FFMA R35, R35, R4, RZ ;  /* 0x0000000423237223 */ /* 0x000fe200000000ff */
[----:B------:R0:W1:Y:S03]  /*2dd0*/  F2F.F32.F64 R2, R2 ;  /* 0x0000000200027310 */ /* 0x0000660000301000 */
[----:B------:R-:W-:-:S04]  /*2de0*/  FFMA R35, R35, R34, R4 ;  /* 0x0000002223237223 */ /* 0x000fc80000000004 */
[----:B------:R-:W-:-:S04]  /*2df0*/  @P3 FADD R35, RZ, -R35 ;  /* 0x80000023ff233221 */ /* 0x000fc80000000000 */
[----:B------:R-:W-:Y:S01]  /*2e00*/  FMUL R4, R28, R35 ;  /* 0x000000231c047220 */ /* 0x000fe20000400000 */
[----:B0-----:R-:W-:-:S03]  /*2e10*/  IMAD.MOV.U32 R3, RZ, RZ, 0x7f800000 ;  /* 0x7f800000ff037424 */ /* 0x001fc600078e00ff */
[----:B------:R-:W-:Y:S01]  /*2e20*/  FFMA R4, R29, R36, R4 ;  /* 0x000000241d047223 */ /* 0x000fe20000000004 */
[----:B-1----:R-:W-:-:S03]  /*2e30*/  FFMA R27, -R2, R2, R27 ;  /* 0x00000002021b7223 */ /* 0x002fc6000000011b */
[----:B------:R-:W-:Y:S01]  /*2e40*/  FADD R32, R4, R4 ;  /* 0x0000000404207221 */ /* 0x000fe20000000000 */
[----:B------:R-:W-:-:S03]  /*2e50*/  FMUL R27, R27, 4 ;  /* 0x408000001b1b7820 */ /* 0x000fc60000400000 */
        /* <DEDUP_REMOVED lines=12> */
.L_x_66:
[----:B------:R-:W-:Y:S01]  /*2f20*/  FMUL.FTZ R36, R3, R2 ;  /* 0x0000000203247220 */ /* 0x000fe20000410000 */
[----:B------:R-:W-:-:S03]  /*2f30*/  FMUL.FTZ R2, R2, 0.5 ;  /* 0x3f00000002027820 */ /* 0x000fc60000410000 */
[----:B------:R-:W-:-:S04]  /*2f40*/  FFMA R3, -R36, R36, R3 ;  /* 0x0000002424037223 */ /* 0x000fc80000000103 */
[----:B------:R-:W-:-:S07]  /*2f50*/  FFMA R36, R3, R2, R36 ;  /* 0x0000000203247223 */ /* 0x000fce0000000024 */
.L_x_67:
[----:B------:R-:W-:Y:S05]  /*2f60*/  BSYNC.RECONVERGENT B7 ;  /* 0x0000000000077941 */ /* 0x000fea0003800200 */
.L_x_65:
        /* <DEDUP_REMOVED lines=10> */
.L_x_64:
[----:B------:R-:W-:Y:S05]  /*3010*/  BSYNC.RECONVERGENT B6 ;  /* 0x0000000000067941 */ /* 0x000fea0003800200 */
.L_x_63:
        /* <DEDUP_REMOVED lines=14> */
.L_x_69:
[----:B------:R-:W-:Y:S05]  /*3100*/  BSYNC.RECONVERGENT B8 ;  /* 0x0000000000087941 */ /* 0x000fea0003800200 */
.L_x_68:
        /* <DEDUP_REMOVED lines=8> */
[----:B------:R-:W-:Y:S01]  /*3190*/  HFMA2 R39, -RZ, RZ, 0, 0 ;  /* 0x00000000ff277431 */ /* 0x000fe200000001ff */
[----:B------:R-:W-:Y:S01]  /*31a0*/  BSSY.RECONVERGENT B7, `(.L_x_72) ;  /* 0x000000e000077945 */ /* 0x000fe20003800200 */
[----:B------:R-:W-:Y:S02]  /*31b0*/  IMAD.MOV.U32 R37, RZ, RZ, RZ ;  /* 0x000000ffff257224 */ /* 0x000fe400078e00ff */
[----:B------:R-:W-:-:S07]  /*31c0*/  IMAD.MOV.U32 R34, RZ, RZ, RZ ;  /* 0x000000ffff227224 */ /* 0x000fce00078e00ff */
.L_x_73:
[----:B0-----:R-:W0:Y:S02]  /*31d0*/  LDC.64 R2, c[0x4][RZ] ;  /* 0x01000000ff027b82 */ /* 0x001e240000000a00 */
[----:B0-----:R-:W-:-:S05]  /*31e0*/  IMAD.WIDE.U32 R32, R34, 0x4, R2 ;  /* 0x0000000422207825 */ /* 0x001fca00078e0002 */
[----:B------:R-:W2:Y:S01]  /*31f0*/  LDG.E.CONSTANT R2, desc[UR6][R32.64] ;  /* 0x0000000620027981 */ /* 0x000ea2000c1e9900 */
[C---:B------:R-:W-:Y:S02]  /*3200*/  IMAD R35, R34.reuse, 0x4, R1 ;  /* 0x0000000422237824 */ /* 0x040fe400078e0201 */
        /* <DEDUP_REMOVED lines=8> */
.L_x_72:
[----:B------:R-:W-:Y:S01]  /*3290*/  ISETP.NE.AND P2, PT, R17, RZ, PT ;  /* 0x000000ff1100720c */ /* 0x000fe20003f45270 */
[----:B------:R1:W-:Y:S01]  /*32a0*/  STL [R1+0x18], R37 ;  /* 0x0000182501007387 */ /* 0x0003e20000100800 */
[----:B------:R-:W-:-:S05]  /*32b0*/  LEA R38, R0, R1, 0x2 ;  /* 0x0000000100267211 */ /* 0x000fca00078e10ff */
        /* <DEDUP_REMOVED lines=10> */
[----:B------:R-:W-:-:S04]  /*3360*/  @P2 IMAD.IADD R34, R2, 0x1, R33 ;  /* 0x0000000102222824 */ /* 0x000fc800078e0221 */
[----:B------:R-:W-:Y:S01]  /*3370*/  @P2 IMAD.IADD R3, R32, 0x1, R35 ;  /* 0x0000000120032824 */ /* 0x000fe200078e0223 */
[----:B------:R-:W-:-:S04]  /*3380*/  SHF.R.U32.HI R35, RZ, 0x1e, R34 ;  /* 0x0000001eff237819 */ /* 0x000fc80000011622 */
        /* <DEDUP_REMOVED lines=13> */
.L_x_71:
[----:B------:R-:W-:Y:S05]  /*3460*/  BSYNC.RECONVERGENT B6 ;  /* 0x0000000000067941 */ /* 0x000fea0003800200 */
.L_x_70:
[----:B------:R-:W-:Y:S01]  /*3470*/  MOV R35, 0x37cbac00 ;  /* 0x37cbac0000237802 */ /* 0x000fe20000000f00 */
[----:B------:R-:W-:Y:S01]  /*3480*/  FMUL R3, R38, R38 ;  /* 0x0000002626037220 */ /* 0x000fe20000400000 */
[----:B------:R-:W-:Y:S01]  /*3490*/  LOP3.LUT R32, R34, 0x1, RZ, 0xc0, !PT ;  /* 0x0000000122207812 */ /* 0x000fe200078ec0ff */
[----:B------:R-:W-:Y:S01]  /*34a0*/  IMAD.MOV.U32 R36, RZ, RZ, 0x3c0885e4 ;  /* 0x3c0885e4ff247424 */ /* 0x000fe200078e00ff */
[----:B------:R-:W-:Y:S01]  /*34b0*/  BSSY.RECONVERGENT B6, `(.L_x_74) ;  /* 0x0000042000067945 */ /* 0x000fe20003800200 */
[----:B------:R-:W-:Y:S01]  /*34c0*/  FFMA R2, R3, R35, -0.0013887860113754868507 ;  /* 0xbab607ed03027423 */ /* 0x000fe20000000023 */
[----:B------:R-:W-:Y:S01]  /*34d0*/  ISETP.NE.U32.AND P2, PT, R32, 0x1, PT ;  /* 0x000000012000780c */ /* 0x000fe20003f45070 */
[----:B------:R-:W-:Y:S02]  /*34e0*/  VIADD R34, R34, 0x1 ;  /* 0x0000000122227836 */ /* 0x000fe40000000000 */
[----:B------:R-:W-:Y:S01]  /*34f0*/  IMAD.MOV.U32 R37, RZ, RZ, 0x3e2aaaa8 ;  /* 0x3e2aaaa8ff257424 */ /* 0x000fe200078e00ff */
[----:B------:R-:W-:-:S02]  /*3500*/  FSEL R32, R2, -0.00019574658654164522886, P2 ;  /* 0xb94d415302207808 */ /* 0x000fc40001000000 */
[----:B------:R-:W-:Y:S02]  /*3510*/  FSEL R40, R36, 0.041666727513074874878, !P2 ;  /* 0x3d2aaabb24287808 */ /* 0x000fe40005000000 */
[----:B------:R-:W-:Y:S02]  /*3520*/  LOP3.LUT P3, RZ, R34, 0x2, RZ, 0xc0, !PT ;  /* 0x0000000222ff7812 */ /* 0x000fe4000786c0ff */
[----:B------:R-:W-:Y:S01]  /*3530*/  FSEL R2, R38, 1, !P2 ;  /* 0x3f80000026027808 */ /* 0x000fe20005000000 */
[----:B------:R-:W-:Y:S01]  /*3540*/  FFMA R32, R3, R32, R40 ;  /* 0x0000002003207223 */ /* 0x000fe20000000028 */
[----:B------:R-:W-:Y:S02]  /*3550*/  FSEL R39, -R37, -0.4999999701976776123, !P2 ;  /* 0xbeffffff25277808 */ /* 0x000fe40005000100 */
        /* <DEDUP_REMOVED lines=10> */
[----:B------:R-:W-:Y:S01]  /*3600*/  HFMA2 R41, -RZ, RZ, 0, 0 ;  /* 0x00000000ff297431 */ /* 0x000fe200000001ff */
[----:B------:R-:W-:Y:S01]  /*3610*/  BSSY.RECONVERGENT B7, `(.L_x_76) ;  /* 0x000000e000077945 */ /* 0x000fe20003800200 */
[----:B------:R-:W-:Y:S02]  /*3620*/  IMAD.MOV.U32 R38, RZ, RZ, RZ ;  /* 0x000000ffff267224 */ /* 0x000fe400078e00ff */
[----:B------:R-:W-:-:S07]  /*3630*/  IMAD.MOV.U32 R34, RZ, RZ, RZ ;  /* 0x000000ffff227224 */ /* 0x000fce00078e00ff */
.L_x_77:
        /* <DEDUP_REMOVED lines=12> */
.L_x_76:
[----:B------:R-:W-:Y:S01]  /*3700*/  ISETP.NE.AND P2, PT, R17, RZ, PT ;  /* 0x000000ff1100720c */ /* 0x000fe20003f45270 */
[----:B------:R1:W-:Y:S01]  /*3710*/  STL [R1+0x18], R38 ;  /* 0x0000182601007387 */ /* 0x0003e20000100800 */
[----:B------:R-:W-:-:S05]  /*3720*/  LEA R40, R0, R1, 0x2 ;  /* 0x0000000100287211 */ /* 0x000fca00078e10ff */
        /* <DEDUP_REMOVED lines=19> */
[----:B------:R-:W-:Y:S02]  /*3860*/  SHF.R.U32.HI R39, RZ, 0x1e, R34 ;  /* 0x0000001eff277819 */ /* 0x000fe40000011622 */
[----:B-1----:R-:W-:-:S07]  /*3870*/  LOP3.LUT R38, R4, R11, RZ, 0x3c, !PT ;  /* 0x0000000b04267212 */ /* 0x002fce00078e3cff */
[----:B------:R-:W0:Y:S01]  /*3880*/  F2F.F32.F64 R32, R32 ;  /* 0x0000002000207310 */ /* 0x000e220000301000 */
[----:B------:R-:W-:Y:S02]  /*3890*/  LEA.HI R34, R4, R39, RZ, 0x1 ;  /* 0x0000002704227211 */ /* 0x000fe400078f08ff */
[----:B------:R-:W-:-:S03]  /*38a0*/  ISETP.GE.AND P2, PT, R38, RZ, PT ;  /* 0x000000ff2600720c */ /* 0x000fc60003f46270 */
[----:B------:R-:W-:Y:S01]  /*38b0*/  @!P3 IMAD.MOV R34, RZ, RZ, -R34 ;  /* 0x000000ffff22b224 */ /* 0x000fe200078e0a22 */
[----:B0-----:R-:W-:-:S09]  /*38c0*/  FSEL R38, -R32, R32, !P2 ;  /* 0x0000002020267208 */ /* 0x001fd20005000100 */
.L_x_75:
[----:B------:R-:W-:Y:S05]  /*38d0*/  BSYNC.RECONVERGENT B6 ;  /* 0x0000000000067941 */ /* 0x000fea0003800200 */
.L_x_74:
        /* <DEDUP_REMOVED lines=13> */
[----:B------:R-:W-:-:S03]  /*39b0*/  MOV R3, 0x7f800000 ;  /* 0x7f80000000037802 */ /* 0x000fc60000000f00 */
        /* <DEDUP_REMOVED lines=16> */
.L_x_81:
[----:B------:R-:W-:Y:S01]  /*3ac0*/  FMUL.FTZ R36, R3, R2 ;  /* 0x0000000203247220 */ /* 0x000fe20000410000 */
[----:B------:R-:W-:-:S03]  /*3ad0*/  FMUL.FTZ R2, R2, 0.5 ;  /* 0x3f00000002027820 */ /* 0x000fc60000410000 */
[----:B------:R-:W-:-:S04]  /*3ae0*/  FFMA R3, -R36, R36, R3 ;  /* 0x0000002424037223 */ /* 0x000fc80000000103 */
[----:B------:R-:W-:-:S07]  /*3af0*/  FFMA R36, R3, R2, R36 ;  /* 0x0000000203247223 */ /* 0x000fce0000000024 */
.L_x_82:
[----:B------:R-:W-:Y:S05]  /*3b00*/  BSYNC.RECONVERGENT B7 ;  /* 0x0000000000077941 */ /* 0x000fea0003800200 */
.L_x_80:
        /* <DEDUP_REMOVED lines=10> */
.L_x_79:
[----:B------:R-:W-:Y:S05]  /*3bb0*/  BSYNC.RECONVERGENT B6 ;  /* 0x0000000000067941 */ /* 0x000fea0003800200 */
.L_x_78:
        /* <DEDUP_REMOVED lines=14> */
.L_x_84:
[----:B------:R-:W-:Y:S05]  /*3ca0*/  BSYNC.RECONVERGENT B8 ;  /* 0x0000000000087941 */ /* 0x000fea0003800200 */
.L_x_83:
[----:B------:R-:W-:-:S13]  /*3cb0*/  FSETP.GEU.AND P2, PT, R2, R18, PT ;  /* 0x000000120200720b */ /* 0x000fda0003f4e000 */
[----:B------:R-:W-:Y:S05]  /*3cc0*/  @!P2 BREAK.RELIABLE B5 ;  /* 0x000000000005a942 */ /* 0x000fea0003800100 */
[----:B------:R-:W-:Y:S05]  /*3cd0*/  @!P2 BRA `(.L_x_48) ;  /* 0x00000000002ca947 */ /* 0x000fea0003800000 */
.L_x_54:
[----:B------:R-:W-:Y:S05]  /*3ce0*/  BSYNC.RELIABLE B5 ;  /* 0x0000000000057941 */ /* 0x000fea0003800100 */
.L_x_53:
[----:B------:R-:W0:Y:S01]  /*3cf0*/  LDCU UR4, c[0x0][0x3c0] ;  /* 0x00007800ff0477ac */ /* 0x000e220008000800 */
[----:B------:R-:W-:-:S05]  /*3d00*/  VIADD R26, R26, 0x1 ;  /* 0x000000011a1a7836 */ /* 0x000fca0000000000 */
[----:B0-----:R-:W-:-:S13]  /*3d10*/  ISETP.NE.AND P2, PT, R26, UR4, PT ;  /* 0x000000041a007c0c */ /* 0x001fda000bf45270 */
[----:B------:R-:W-:Y:S05]  /*3d20*/  @P2 BRA `(.L_x_85) ;  /* 0xffffffe400842947 */ /* 0x000fea000383ffff */
[----:B------:R-:W0:Y:S02]  /*3d30*/  LDCU UR4, c[0x0][0x3c0] ;  /* 0x00007800ff0477ac */ /* 0x000e240008000800 */
[----:B0-----:R-:W-:-:S07]  /*3d40*/  IMAD.U32 R8, RZ, RZ, UR4 ;  /* 0x00000004ff087e24 */ /* 0x001fce000f8e00ff */
.L_x_15:
[----:B------:R-:W-:Y:S01]  /*3d50*/  PLOP3.LUT P0, PT, PT, PT, PT, 0x8, 0x80 ;  /* 0x000000000080781c */ /* 0x000fe20003f0e170 */
[----:B------:R-:W-:Y:S01]  /*3d60*/  FADD R18, -R13, 1 ;  /* 0x3f8000000d127421 */ /* 0x000fe20000000100 */
[----:B------:R-:W-:Y:S01]  /*3d70*/  MOV R26, 0xffffffff ;  /* 0xffffffff001a7802 */ /* 0x000fe20000000f00 */
[----:B------:R-:W-:Y:S10]  /*3d80*/  BRA `(.L_x_86) ;  /* 0x0000001800207947 */ /* 0x000ff40003800000 */
.L_x_48:
[----:B------:R-:W0:Y:S01]  /*3d90*/  LDC.64 R2, c[0x0][0x3b8] ;  /* 0x0000ee00ff027b82 */ /* 0x000e220000000a00 */
[----:B------:R-:W1:Y:S02]  /*3da0*/  LDCU UR4, c[0x0][0x3c0] ;  /* 0x00007800ff0477ac */ /* 0x000e640008000800 */
[----:B-1----:R-:W-:-:S04]  /*3db0*/  VIADD R27, R26, UR4 ;  /* 0x000000041a1b7c36 */ /* 0x002fc80008000000 */
[----:B0-----:R-:W-:-:S06]  /*3dc0*/  IMAD.WIDE.U32 R2, R27, 0x4, R2 ;  /* 0x000000041b027825 */ /* 0x001fcc00078e0002 */
[----:B------:R-:W2:Y:S01]  /*3dd0*/  LDG.E R3, desc[UR6][R2.64] ;  /* 0x0000000602037981 */ /* 0x000ea2000c1e1900 */
[----:B------:R-:W-:Y:S01]  /*3de0*/  BSSY.RECONVERGENT B6, `(.L_x_87) ;  /* 0x0000038000067945 */ /* 0x000fe20003800200 */
[----:B------:R-:W-:Y:S01]  /*3df0*/  FADD R27, R7, -R30 ;  /* 0x8000001e071b7221 */ /* 0x000fe20000000000 */
[----:B------:R-:W-:Y:S01]  /*3e00*/  IADD3 R28, PT, PT, -R17, 0x20, RZ ;  /* 0x00000020111c7810 */ /* 0x000fe20007ffe1ff */
[----:B------:R-:W-:Y:S01]  /*3e10*/  FMUL R29, RZ, R11 ;  /* 0x0000000bff1d7220 */ /* 0x000fe20000400000 */
[----:B------:R-:W-:Y:S02]  /*3e20*/  IMAD.MOV.U32 R4, RZ, RZ, R15 ;  /* 0x000000ffff047224 */ /* 0x000fe400078e000f */
[----:B------:R-:W-:Y:S02]  /*3e30*/  IMAD.MOV.U32 R37, RZ, RZ, R16 ;  /* 0x000000ffff257224 */ /* 0x000fe400078e0010 */
[----:B--2---:R-:W-:Y:S01]  /*3e40*/  FADD R30, R6, -R3 ;  /* 0x80000003061e7221 */ /* 0x004fe20000000000 */
[----:B------:R-:W-:Y:S06]  /*3e50*/  @!P1 BRA `(.L_x_88) ;  /* 0x0000000000c09947 */ /* 0x000fec0003800000 */
[----:B------:R-:W-:Y:S01]  /*3e60*/  ISETP.NE.AND P2, PT, R31, RZ, PT ;  /* 0x000000ff1f00720c */ /* 0x000fe20003f45270 */
[----:B------:R-:W-:Y:S01]  /*3e70*/  IMAD.MOV.U32 R4, RZ, RZ, RZ ;  /* 0x000000ffff047224 */ /* 0x000fe200078e00ff */
[----:B------:R-:W-:-:S11]  /*3e80*/  MOV R37, R29 ;  /* 0x0000001d00257202 */ /* 0x000fd60000000f00 */
[----:B------:R-:W-:Y:S05]  /*3e90*/  @!P2 BRA `(.L_x_88) ;  /* 0x0000000000b0a947 */ /* 0x000fea0003800000 */
[----:B------:R-:W-:Y:S01]  /*3ea0*/  BSSY.RECONVERGENT B7, `(.L_x_89) ;  /* 0x000000e000077945 */ /* 0x000fe20003800200 */
[----:B------:R-:W-:Y:S01]  /*3eb0*/  CS2R R36, SRZ ;  /* 0x0000000000247805 */ /* 0x000fe2000001ff00 */
[----:B------:R-:W-:-:S07]  /*3ec0*/  IMAD.MOV.U32 R4, RZ, RZ, RZ ;  /* 0x000000ffff047224 */ /* 0x000fce00078e00ff */
.L_x_90:
        /* <DEDUP_REMOVED lines=12> */
.L_x_89:
        /* <DEDUP_REMOVED lines=29> */
.L_x_88:
[----:B------:R-:W-:Y:S05]  /*4160*/  BSYNC.RECONVERGENT B6 ;  /* 0x0000000000067941 */ /* 0x000fea0003800200 */
.L_x_87:
        /* <DEDUP_REMOVED lines=9> */
[----:B------:R-:W-:Y:S01]  /*4200*/  FSEL R2, R2, -0.00019574658654164522886, P0 ;  /* 0xb94d415302027808 */ /* 0x000fe20000000000 */
[----:B------:R-:W-:Y:S01]  /*4210*/  IMAD.MOV.U32 R40, RZ, RZ, R15 ;  /* 0x000000ffff287224 */ /* 0x000fe200078e000f */
[----:B------:R-:W-:-:S02]  /*4220*/  FSEL R4, R35, 0.041666727513074874878, !P0 ;  /* 0x3d2aaabb23047808 */ /* 0x000fc40004000000 */
[----:B------:R-:W-:Y:S02]  /*4230*/  FSEL R38, R37, 1, !P0 ;  /* 0x3f80000025267808 */ /* 0x000fe40004000000 */
[----:B------:R-:W-:Y:S01]  /*4240*/  LOP3.LUT P2, RZ, R32, 0x2, RZ, 0xc0, !PT ;  /* 0x0000000220ff7812 */ /* 0x000fe2000784c0ff */
[C---:B------:R-:W-:Y:S01]  /*4250*/  FFMA R2, R3.reuse, R2, R4 ;  /* 0x0000000203027223 */ /* 0x040fe20000000004 */
[----:B------:R-:W-:Y:S01]  /*4260*/  FSEL R37, -R36, -0.4999999701976776123, !P0 ;  /* 0xbeffffff24257808 */ /* 0x000fe20004000100 */
[----:B------:R-:W-:Y:S01]  /*4270*/  FFMA R33, R3, R38, RZ ;  /* 0x0000002603217223 */ /* 0x000fe200000000ff */
[----:B------:R-:W-:-:S03]  /*4280*/  MOV R4, R16 ;  /* 0x0000001000047202 */ /* 0x000fc60000000f00 */
[----:B------:R-:W-:-:S04]  /*4290*/  FFMA R2, R3, R2, R37 ;  /* 0x0000000203027223 */ /* 0x000fc80000000025 */
[----:B------:R-:W-:-:S04]  /*42a0*/  FFMA R38, R33, R2, R38 ;  /* 0x0000000221267223 */ /* 0x000fc80000000026 */
[----:B------:R-:W-:Y:S01]  /*42b0*/  @P2 FADD R38, RZ, -R38 ;  /* 0x80000026ff262221 */ /* 0x000fe20000000000 */
[----:B------:R-:W-:Y:S06]  /*42c0*/  @!P1 BRA `(.L_x_92) ;  /* 0x0000000000c49947 */ /* 0x000fec0003800000 */
[----:B------:R-:W-:Y:S01]  /*42d0*/  ISETP.NE.AND P3, PT, R31, RZ, PT ;  /* 0x000000ff1f00720c */ /* 0x000fe20003f65270 */
[----:B------:R-:W-:Y:S02]  /*42e0*/  IMAD.MOV.U32 R40, RZ, RZ, RZ ;  /* 0x000000ffff287224 */ /* 0x000fe400078e00ff */
[----:B------:R-:W-:-:S10]  /*42f0*/  IMAD.MOV.U32 R4, RZ, RZ, R29 ;  /* 0x000000ffff047224 */ /* 0x000fd400078e001d */
[----:B------:R-:W-:Y:S05]  /*4300*/  @!P3 BRA `(.L_x_92) ;  /* 0x0000000000b4b947 */ /* 0x000fea0003800000 */
[----:B------:R-:W-:Y:S01]  /*4310*/  HFMA2 R4, -RZ, RZ, 0, 0 ;  /* 0x00000000ff047431 */ /* 0x000fe200000001ff */
[----:B------:R-:W-:Y:S01]  /*4320*/  BSSY.RECONVERGENT B7, `(.L_x_93) ;  /* 0x000000e000077945 */ /* 0x000fe20003800200 */
[----:B------:R-:W-:Y:S02]  /*4330*/  IMAD.MOV.U32 R39, RZ, RZ, RZ ;  /* 0x000000ffff277224 */ /* 0x000fe400078e00ff */
[----:B------:R-:W-:-:S07]  /*4340*/  IMAD.MOV.U32 R41, RZ, RZ, RZ ;  /* 0x000000ffff297224 */ /* 0x000fce00078e00ff */
.L_x_94:
        /* <DEDUP_REMOVED lines=12> */
.L_x_93:
        /* <DEDUP_REMOVED lines=10> */
[-C--:B------:R-:W-:Y:S02]  /*44b0*/  @P0 SHF.R.U32.HI R33, RZ, R28.reuse, R3 ;  /* 0x0000001cff210219 */ /* 0x080fe40000011603 */
[----:B---3--:R-:W-:Y:S02]  /*44c0*/  @P0 SHF.L.U32 R2, R4, R17, RZ ;  /* 0x0000001104020219 */ /* 0x008fe400000006ff */
[----:B----4-:R-:W-:Y:S02]  /*44d0*/  @P0 SHF.R.U32.HI R37, RZ, R28, R37 ;  /* 0x0000001cff250219 */ /* 0x010fe40000011625 */
[----:B------:R-:W-:-:S03]  /*44e0*/  @P0 IADD3 R4, PT, PT, R2, R33, RZ ;  /* 0x0000002102040210 */ /* 0x000fc60007ffe0ff */
        /* <DEDUP_REMOVED lines=15> */
.L_x_92:
[----:B------:R-:W-:Y:S05]  /*45e0*/  BSYNC.RECONVERGENT B6 ;  /* 0x0000000000067941 */ /* 0x000fea0003800200 */
.L_x_91:
        /* <DEDUP_REMOVED lines=12> */
[----:B------:R-:W-:-:S04]  /*46b0*/  FFMA R32, R3, R32, R35 ;  /* 0x0000002003207223 */ /* 0x000fc80000000023 */
[----:B------:R-:W-:Y:S01]  /*46c0*/  FFMA R33, R33, R32, R2 ;  /* 0x0000002021217223 */ /* 0x000fe20000000002 */
[----:B------:R-:W-:-:S03]  /*46d0*/  FMUL R2, R30, R30 ;  /* 0x0000001e1e027220 */ /* 0x000fc60000400000 */
[----:B------:R-:W-:Y:S01]  /*46e0*/  @P2 FADD R33, RZ, -R33 ;  /* 0x80000021ff212221 */ /* 0x000fe20000000000 */
[----:B------:R-:W-:-:S03]  /*46f0*/  FFMA R3, R27, R27, R2 ;  /* 0x0000001b1b037223 */ /* 0x000fc60000000002 */
[----:B------:R-:W-:Y:S01]  /*4700*/  FMUL R33, R30, R33 ;  /* 0x000000211e217220 */ /* 0x000fe20000400000 */
[----:B------:R-:W-:-:S03]  /*4710*/  FFMA R3, -R8, R8, R3 ;  /* 0x0000000808037223 */ /* 0x000fc60000000103 */
[----:B------:R-:W-:Y:S01]  /*4720*/  FFMA R33, R27, R38, R33 ;  /* 0x000000261b217223 */ /* 0x000fe20000000021 */
[----:B------:R-:W-:Y:S01]  /*4730*/  FMUL R32, R3, 4 ;  /* 0x4080000003207820 */ /* 0x000fe20000400000 */
[----:B------:R-:W-:Y:S02]  /*4740*/  IMAD.MOV.U32 R3, RZ, RZ, 0x7f800000 ;  /* 0x7f800000ff037424 */ /* 0x000fe400078e00ff */
[----:B------:R-:W-:-:S04]  /*4750*/  FADD R8, R33, R33 ;  /* 0x0000002121087221 */ /* 0x000fc80000000000 */
[----:B------:R-:W-:-:S05]  /*4760*/  FMUL R33, R8, R8 ;  /* 0x0000000808217220 */ /* 0x000fca0000400000 */
[----:B------:R-:W-:-:S13]  /*4770*/  FSETP.GEU.AND P0, PT, R33, R32, PT ;  /* 0x000000202100720b */ /* 0x000fda0003f0e000 */
[----:B------:R-:W-:Y:S05]  /*4780*/  @!P0 BRA `(.L_x_96) ;  /* 0x0000000000608947 */ /* 0x000fea0003800000 */
[----:B------:R-:W-:Y:S01]  /*4790*/  FADD R3, R33, -R32 ;  /* 0x8000002021037221 */ /* 0x000fe20000000000 */
[----:B------:R-:W-:Y:S03]  /*47a0*/  BSSY.RECONVERGENT B7, `(.L_x_97) ;  /* 0x000000c000077945 */ /* 0x000fe60003800200 */
[----:B------:R0:W1:Y:S01]  /*47b0*/  MUFU.RSQ R2, R3 ;  /* 0x0000000300027308 */ /* 0x0000620000001400 */
[----:B------:R-:W-:-:S04]  /*47c0*/  IADD3 R4, PT, PT, R3, -0xd000000, RZ ;  /* 0xf300000003047810 */ /* 0x000fc80007ffe0ff */
[----:B------:R-:W-:-:S13]  /*47d0*/  ISETP.GT.U32.AND P0, PT, R4, 0x727fffff, PT ;  /* 0x727fffff0400780c */ /* 0x000fda0003f04070 */
[----:B01----:R-:W-:Y:S05]  /*47e0*/  @!P0 BRA `(.L_x_98) ;  /* 0x00000000000c8947 */ /* 0x003fea0003800000 */
[----:B------:R-:W-:-:S07]  /*47f0*/  MOV R2, 0x4810 ;  /* 0x0000481000027802 */ /* 0x000fce0000000f00 */
[----:B------:R-:W-:Y:S05]  /*4800*/  CALL.REL.NOINC `($__internal_1_$__cuda_sm20_sqrt_rn_f32_slowpath) ;  /* 0x000000d0000c7944 */ /* 0x000fea0003c00000 */
[----:B------:R-:W-:Y:S05]  /*4810*/  BRA `(.L_x_99) ;  /* 0x0000000000107947 */ /* 0x000fea0003800000 */
.L_x_98:
[----:B------:R-:W-:Y:S01]  /*4820*/  FMUL.FTZ R36, R3, R2 ;  /* 0x0000000203247220 */ /* 0x000fe20000410000 */
[----:B------:R-:W-:-:S03]  /*4830*/  FMUL.FTZ R2, R2, 0.5 ;  /* 0x3f00000002027820 */ /* 0x000fc60000410000 */
[----:B------:R-:W-:-:S04]  /*4840*/  FFMA R3, -R36, R36, R3 ;  /* 0x0000002424037223 */ /* 0x000fc80000000103 */
[----:B------:R-:W-:-:S07]  /*4850*/  FFMA R36, R3, R2, R36 ;  /* 0x0000000203247223 */ /* 0x000fce0000000024 */
.L_x_99:
[----:B------:R-:W-:Y:S05]  /*4860*/  BSYNC.RECONVERGENT B7 ;  /* 0x0000000000077941 */ /* 0x000fea0003800200 */
.L_x_97:
        /* <DEDUP_REMOVED lines=10> */
.L_x_96:
[----:B------:R-:W-:Y:S05]  /*4910*/  BSYNC.RECONVERGENT B6 ;  /* 0x0000000000067941 */ /* 0x000fea0003800200 */
.L_x_95:
        /* <DEDUP_REMOVED lines=14> */
.L_x_101:
[----:B------:R-:W-:Y:S05]  /*4a00*/  BSYNC.RECONVERGENT B8 ;  /* 0x0000000000087941 */ /* 0x000fea0003800200 */
.L_x_100:
[----:B------:R-:W-:Y:S01]  /*4a10*/  FSETP.GEU.AND P2, PT, R2, R18, PT ;  /* 0x000000120200720b */ /* 0x000fe20003f4e000 */
[----:B------:R-:W-:Y:S01]  /*4a20*/  IMAD.MOV.U32 R8, RZ, RZ, R26 ;  /* 0x000000ffff087224 */ /* 0x000fe200078e001a */
[----:B------:R-:W-:-:S11]  /*4a30*/  PLOP3.LUT P0, PT, PT, PT, PT, 0x80, 0x8 ;  /* 0x000000000008781c */ /* 0x000fd60003f0f070 */
[----:B------:R-:W-:Y:S05]  /*4a40*/  @P2 BRA `(.L_x_86) ;  /* 0x0000000800f02947 */ /* 0x000fea0003800000 */
[----:B------:R-:W-:Y:S01]  /*4a50*/  BSSY.RECONVERGENT B6, `(.L_x_102) ;  /* 0x0000035000067945 */ /* 0x000fe20003800200 */
[----:B------:R-:W-:Y:S02]  /*4a60*/  IMAD.MOV.U32 R8, RZ, RZ, R15 ;  /* 0x000000ffff087224 */ /* 0x000fe400078e000f */
[----:B------:R-:W-:Y:S01]  /*4a70*/  IMAD.MOV.U32 R4, RZ, RZ, R16 ;  /* 0x000000ffff047224 */ /* 0x000fe200078e0010 */
[----:B------:R-:W-:Y:S06]  /*4a80*/  @!P1 BRA `(.L_x_103) ;  /* 0x0000000000c49947 */ /* 0x000fec0003800000 */
[----:B------:R-:W-:Y:S01]  /*4a90*/  ISETP.NE.AND P3, PT, R31, RZ, PT ;  /* 0x000000ff1f00720c */ /* 0x000fe20003f65270 */
[----:B------:R-:W-:Y:S02]  /*4aa0*/  HFMA2 R8, -RZ, RZ, 0, 0 ;  /* 0x00000000ff087431 */ /* 0x000fe400000001ff */
[----:B------:R-:W-:-:S10]  /*4ab0*/  IMAD.MOV.U32 R4, RZ, RZ, R29 ;  /* 0x000000ffff047224 */ /* 0x000fd400078e001d */
[----:B------:R-:W-:Y:S05]  /*4ac0*/  @!P3 BRA `(.L_x_103) ;  /* 0x0000000000b4b947 */ /* 0x000fea0003800000 */
[----:B------:R-:W-:Y:S01]  /*4ad0*/  BSSY.RECONVERGENT B7, `(.L_x_104) ;  /* 0x000000f000077945 */ /* 0x000fe20003800200 */
[----:B------:R-:W-:Y:S02]  /*4ae0*/  IMAD.MOV.U32 R18, RZ, RZ, RZ ;  /* 0x000000ffff127224 */ /* 0x000fe400078e00ff */
[----:B------:R-:W-:Y:S02]  /*4af0*/  IMAD.MOV.U32 R37, RZ, RZ, RZ ;  /* 0x000000ffff257224 */ /* 0x000fe400078e00ff */
[----:B------:R-:W-:-:S07]  /*4b00*/  IMAD.MOV.U32 R4, RZ, RZ, RZ ;  /* 0x000000ffff047224 */ /* 0x000fce00078e00ff */
.L_x_105:
        /* <DEDUP_REMOVED lines=12> */
.L_x_104:
        /* <DEDUP_REMOVED lines=9> */
[-C--:B--2---:R-:W-:Y:S02]  /*4c60*/  @P2 SHF.L.U32 R2, R4, R17.reuse, RZ ;  /* 0x0000001104022219 */ /* 0x084fe400000006ff */
[-C--:B0-----:R-:W-:Y:S02]  /*4c70*/  @P2 SHF.R.U32.HI R33, RZ, R28.reuse, R3 ;  /* 0x0000001cff212219 */ /* 0x081fe40000011603 */
[----:B------:R-:W-:Y:S02]  /*4c80*/  @P2 SHF.L.U32 R8, R3, R17, RZ ;  /* 0x0000001103082219 */ /* 0x000fe400000006ff */
[----:B---3--:R-:W-:Y:S01]  /*4c90*/  @P2 SHF.R.U32.HI R35, RZ, R28, R35 ;  /* 0x0000001cff232219 */ /* 0x008fe20000011623 */
[----:B------:R-:W-:-:S03]  /*4ca0*/  @P2 IMAD.IADD R4, R2, 0x1, R33 ;  /* 0x0000000102042824 */ /* 0x000fc600078e0221 */
[----:B------:R-:W-:Y:S02]  /*4cb0*/  @P2 IADD3 R3, PT, PT, R8, R35, RZ ;  /* 0x0000002308032210 */ /* 0x000fe40007ffe0ff */
[--C-:B------:R-:W-:Y:S02]  /*4cc0*/  SHF.R.U32.HI R33, RZ, 0x1e, R4.reuse ;  /* 0x0000001eff217819 */ /* 0x100fe40000011604 */
[C---:B------:R-:W-:Y:S01]  /*4cd0*/  SHF.L.W.U32.HI R8, R3.reuse, 0x2, R4 ;  /* 0x0000000203087819 */ /* 0x040fe20000010e04 */
[----:B------:R-:W-:-:S03]  /*4ce0*/  IMAD.SHL.U32 R3, R3, 0x4, RZ ;  /* 0x0000000403037824 */ /* 0x000fc600078e00ff */
[----:B-1----:R-:W-:-:S04]  /*4cf0*/  SHF.R.S32.HI R18, RZ, 0x1f, R8 ;  /* 0x0000001fff127819 */ /* 0x002fc80000011408 */
[C---:B------:R-:W-:Y:S02]  /*4d00*/  LOP3.LUT R2, R18.reuse, R3, RZ, 0x3c, !PT ;  /* 0x0000000312027212 */ /* 0x040fe400078e3cff */
[----:B------:R-:W-:Y:S02]  /*4d10*/  LOP3.LUT R3, R18, R8, RZ, 0x3c, !PT ;  /* 0x0000000812037212 */ /* 0x000fe400078e3cff */
[C---:B------:R-:W-:Y:S02]  /*4d20*/  LOP3.LUT R18, R8.reuse, R11, RZ, 0x3c, !PT ;  /* 0x0000000b08127212 */ /* 0x040fe400078e3cff */
[----:B------:R-:W-:Y:S02]  /*4d30*/  LEA.HI R8, R8, R33, RZ, 0x1 ;  /* 0x0000002108087211 */ /* 0x000fe400078f08ff */
[----:B------:R-:W0:Y:S01]  /*4d40*/  I2F.F64.S64 R2, R2 ;  /* 0x0000000200027312 */ /* 0x000e220000301c00 */
[----:B------:R-:W-:Y:S02]  /*4d50*/  ISETP.GE.AND P2, PT, R18, RZ, PT ;  /* 0x000000ff1200720c */ /* 0x000fe40003f46270 */
[----:B------:R-:W-:Y:S01]  /*4d60*/  @!P3 IMAD.MOV R8, RZ, RZ, -R8 ;  /* 0x000000ffff08b224 */ /* 0x000fe200078e0a08 */
[----:B0-----:R-:W-:-:S10]  /*4d70*/  DMUL R34, R2, UR4 ;  /* 0x0000000402227c28 */ /* 0x001fd40008000000 */
[----:B------:R-:W0:Y:S02]  /*4d80*/  F2F.F32.F64 R34, R34 ;  /* 0x0000002200227310 */ /* 0x000e240000301000 */
[----:B0-----:R-:W-:-:S07]  /*4d90*/  FSEL R4, -R34, R34, !P2 ;  /* 0x0000002222047208 */ /* 0x001fce0005000100 */
.L_x_103:
[----:B------:R-:W-:Y:S05]  /*4da0*/  BSYNC.RECONVERGENT B6 ;  /* 0x0000000000067941 */ /* 0x000fea0003800200 */
.L_x_102:
[----:B------:R-:W-:Y:S01]  /*4db0*/  LOP3.LUT R18, R8, 0x1, RZ, 0xc0, !PT ;  /* 0x0000000108127812 */ /* 0x000fe200078ec0ff */
[----:B------:R-:W-:Y:S02]  /*4dc0*/  IMAD.MOV.U32 R33, RZ, RZ, 0x37cbac00 ;  /* 0x37cbac00ff217424 */ /* 0x000fe400078e00ff */
[----:B------:R-:W-:Y:S01]  /*4dd0*/  FMUL R3, R4, R4 ;  /* 0x0000000404037220 */ /* 0x000fe20000400000 */
[----:B------:R-:W-:Y:S01]  /*4de0*/  IADD3 R35, PT, PT, R8, 0x1, RZ ;  /* 0x0000000108237810 */ /* 0x000fe20007ffe0ff */
[----:B------:R-:W-:Y:S01]  /*4df0*/  IMAD.MOV.U32 R8, RZ, RZ, 0x3e2aaaa8 ;  /* 0x3e2aaaa8ff087424 */ /* 0x000fe200078e00ff */
[----:B------:R-:W-:Y:S01]  /*4e00*/  ISETP.NE.U32.AND P2, PT, R18, 0x1, PT ;  /* 0x000000011200780c */ /* 0x000fe20003f45070 */
[----:B------:R-:W-:Y:S01]  /*4e10*/  FFMA R2, R3, R33, -0.0013887860113754868507 ;  /* 0xbab607ed03027423 */ /* 0x000fe20000000021 */
[----:B------:R-:W-:Y:S01]  /*4e20*/  IMAD.MOV.U32 R18, RZ, RZ, 0x3c0885e4 ;  /* 0x3c0885e4ff127424 */ /* 0x000fe200078e00ff */
[----:B------:R-:W-:Y:S01]  /*4e30*/  LOP3.LUT P3, RZ, R35, 0x2, RZ, 0xc0, !PT ;  /* 0x0000000223ff7812 */ /* 0x000fe2000786c0ff */
[----:B------:R-:W-:Y:S01]  /*4e40*/  BSSY.RECONVERGENT B6, `(.L_x_106) ;  /* 0x000003d000067945 */ /* 0x000fe20003800200 */
[----:B------:R-:W-:-:S02]  /*4e50*/  FSEL R37, -R8, -0.4999999701976776123, !P2 ;  /* 0xbeffffff08257808 */ /* 0x000fc40005000100 */
[----:B------:R-:W-:Y:S02]  /*4e60*/  FSEL R34, R2, -0.00019574658654164522886, P2 ;  /* 0xb94d415302227808 */ /* 0x000fe40001000000 */
[----:B------:R-:W-:Y:S02]  /*4e70*/  FSEL R36, R18, 0.041666727513074874878, !P2 ;  /* 0x3d2aaabb12247808 */ /* 0x000fe40005000000 */
[----:B------:R-:W-:-:S03]  /*4e80*/  FSEL R2, R4, 1, !P2 ;  /* 0x3f80000004027808 */ /* 0x000fc60005000000 */
[C---:B------:R-:W-:Y:S02]  /*4e90*/  FFMA R34, R3.reuse, R34, R36 ;  /* 0x0000002203227223 */ /* 0x040fe40000000024 */
[C---:B------:R-:W-:Y:S02]  /*4ea0*/  FFMA R35, R3.reuse, R2, RZ ;  /* 0x0000000203237223 */ /* 0x040fe400000000ff */
[----:B------:R-:W-:-:S04]  /*4eb0*/  FFMA R34, R3, R34, R37 ;  /* 0x0000002203227223 */ /* 0x000fc80000000025 */
[----:B------:R-:W-:-:S04]  /*4ec0*/  FFMA R2, R35, R34, R2 ;  /* 0x0000002223027223 */ /* 0x000fc80000000002 */
[----:B------:R-:W-:-:S04]  /*4ed0*/  @P3 FADD R2, RZ, -R2 ;  /* 0x80000002ff023221 */ /* 0x000fc80000000000 */
[----:B------:R-:W-:Y:S01]  /*4ee0*/  FMUL R27, R27, R2 ;  /* 0x000000021b1b7220 */ /* 0x000fe20000400000 */
[----:B------:R-:W-:Y:S06]  /*4ef0*/  @!P1 BRA `(.L_x_107) ;  /* 0x0000000000c49947 */ /* 0x000fec0003800000 */
[----:B------:R-:W-:Y:S01]  /*4f00*/  ISETP.NE.AND P4, PT, R31, RZ, PT ;  /* 0x000000ff1f00720c */ /* 0x000fe20003f85270 */
[----:B------:R-:W-:Y:S02]  /*4f10*/  IMAD.MOV.U32 R16, RZ, RZ, R29 ;  /* 0x000000ffff107224 */ /* 0x000fe400078e001d */
[----:B------:R-:W-:-:S10]  /*4f20*/  IMAD.MOV.U32 R15, RZ, RZ, RZ ;  /* 0x000000ffff0f7224 */ /* 0x000fd400078e00ff */
[----:B------:R-:W-:Y:S05]  /*4f30*/  @!P4 BRA `(.L_x_107) ;  /* 0x0000000000b4c947 */ /* 0x000fea0003800000 */
[----:B------:R-:W-:Y:S01]  /*4f40*/  BSSY.RECONVERGENT B7, `(.L_x_108) ;  /* 0x000000f000077945 */ /* 0x000fe20003800200 */
[----:B------:R-:W-:Y:S01]  /*4f50*/  IMAD.MOV.U32 R16, RZ, RZ, RZ ;  /* 0x000000ffff107224 */ /* 0x000fe200078e00ff */
[----:B------:R-:W-:Y:S01]  /*4f60*/  MOV R29, RZ ;  /* 0x000000ff001d7202 */ /* 0x000fe20000000f00 */
[----:B------:R-:W-:-:S07]  /*4f70*/  IMAD.MOV.U32 R4, RZ, RZ, RZ ;  /* 0x000000ffff047224 */ /* 0x000fce00078e00ff */
.L_x_109:
[----:B0-----:R-:W0:Y:S02]  /*4f80*/  LDC.64 R2, c[0x4][RZ] ;  /* 0x01000000ff027b82 */ /* 0x001e240000000a00 */
[----:B0-----:R-:W-:-:S06]  /*4f90*/  IMAD.WIDE.U32 R2, R4, 0x4, R2 ;  /* 0x0000000404027825 */ /* 0x001fcc00078e0002 */
        /* <DEDUP_REMOVED lines=10> */
.L_x_108:
        /* <DEDUP_REMOVED lines=10> */
[----:B---3--:R-:W-:Y:S02]  /*50e0*/  @P1 SHF.L.U32 R17, R3, R17, RZ ;  /* 0x0000001103111219 */ /* 0x008fe400000006ff */
[-C--:B----4-:R-:W-:Y:S02]  /*50f0*/  @P1 SHF.R.U32.HI R4, RZ, R28.reuse, R15 ;  /* 0x0000001cff041219 */ /* 0x090fe4000001160f */
[----:B------:R-:W-:-:S03]  /*5100*/  @P1 SHF.R.U32.HI R15, RZ, R28, R3 ;  /* 0x0000001cff0f1219 */ /* 0x000fc60000011603 */
        /* <DEDUP_REMOVED lines=10> */
[----:B------:R-:W-:-:S07]  /*51b0*/  LOP3.LUT R3, R2, R11, RZ, 0x3c, !PT ;  /* 0x0000000b02037212 */ /* 0x000fce00078e3cff */
[----:B------:R-:W1:Y:S01]  /*51c0*/  F2F.F32.F64 R34, R34 ;  /* 0x0000002200227310 */ /* 0x000e620000301000 */
[----:B------:R-:W-:Y:S02]  /*51d0*/  LEA.HI R15, R2, R15, RZ, 0x1 ;  /* 0x0000000f020f7211 */ /* 0x000fe400078f08ff */
[----:B------:R-:W-:-:S03]  /*51e0*/  ISETP.GE.AND P1, PT, R3, RZ, PT ;  /* 0x000000ff0300720c */ /* 0x000fc60003f26270 */
[----:B------:R-:W-:Y:S01]  /*51f0*/  @!P2 IMAD.MOV R15, RZ, RZ, -R15 ;  /* 0x000000ffff0fa224 */ /* 0x000fe200078e0a0f */
[----:B-1----:R-:W-:-:S09]  /*5200*/  FSEL R16, -R34, R34, !P1 ;  /* 0x0000002222107208 */ /* 0x002fd20004800100 */
.L_x_107:
[----:B------:R-:W-:Y:S05]  /*5210*/  BSYNC.RECONVERGENT B6 ;  /* 0x0000000000067941 */ /* 0x000fea0003800200 */
.L_x_106:
        /* <DEDUP_REMOVED lines=13> */
[----:B------:R-:W-:-:S04]  /*52f0*/  FFMA R3, R3, R8, R16 ;  /* 0x0000000803037223 */ /* 0x000fc80000000010 */
[----:B------:R-:W-:-:S04]  /*5300*/  @P2 FADD R3, RZ, -R3 ;  /* 0x80000003ff032221 */ /* 0x000fc80000000000 */
[----:B------:R-:W-:Y:S01]  /*5310*/  FFMA R27, R30, R3, R27 ;  /* 0x000000031e1b7223 */ /* 0x000fe2000000001b */
[----:B------:R-:W-:-:S03]  /*5320*/  MOV R3, 0x7f800000 ;  /* 0x7f80000000037802 */ /* 0x000fc60000000f00 */
        /* <DEDUP_REMOVED lines=13> */
.L_x_113:
[----:B------:R-:W-:Y:S01]  /*5400*/  FMUL.FTZ R36, R3, R0 ;  /* 0x0000000003247220 */ /* 0x000fe20000410000 */
[----:B------:R-:W-:-:S03]  /*5410*/  FMUL.FTZ R0, R0, 0.5 ;  /* 0x3f00000000007820 */ /* 0x000fc60000410000 */
[----:B------:R-:W-:-:S04]  /*5420*/  FFMA R3, -R36, R36, R3 ;  /* 0x0000002424037223 */ /* 0x000fc80000000103 */
[----:B------:R-:W-:-:S07]  /*5430*/  FFMA R36, R3, R0, R36 ;  /* 0x0000000003247223 */ /* 0x000fce0000000024 */
.L_x_114:
[----:B------:R-:W-:Y:S05]  /*5440*/  BSYNC.RECONVERGENT B7 ;  /* 0x0000000000077941 */ /* 0x000fea0003800200 */
.L_x_112:
        /* <DEDUP_REMOVED lines=10> */
.L_x_111:
[----:B------:R-:W-:Y:S05]  /*54f0*/  BSYNC.RECONVERGENT B6 ;  /* 0x0000000000067941 */ /* 0x000fea0003800200 */
.L_x_110:
        /* <DEDUP_REMOVED lines=14> */
.L_x_116:
[----:B------:R-:W-:Y:S05]  /*55e0*/  BSYNC.RECONVERGENT B8 ;  /* 0x0000000000087941 */ /* 0x000fea0003800200 */
.L_x_115:
[----:B------:R-:W-:Y:S02]  /*55f0*/  IMAD.MOV.U32 R18, RZ, RZ, R2 ;  /* 0x000000ffff127224 */ /* 0x000fe400078e0002 */
[----:B------:R-:W-:-:S07]  /*5600*/  IMAD.MOV.U32 R8, RZ, RZ, R26 ;  /* 0x000000ffff087224 */ /* 0x000fce00078e001a */
.L_x_86:
[----:B------:R-:W-:Y:S05]  /*5610*/  BSYNC.RECONVERGENT B1 ;  /* 0x0000000000017941 */ /* 0x000fea0003800200 */
.L_x_14:
[C---:B01----:R-:W-:Y:S01]  /*5620*/  FMUL R2, R11.reuse, 0.63661974668502807617 ;  /* 0x3f22f9830b027820 */ /* 0x043fe20000400000 */
[----:B------:R-:W-:Y:S01]  /*5630*/  FSETP.GE.AND P1, PT, |R11|, 105615, PT ;  /* 0x47ce47800b00780b */ /* 0x000fe20003f26200 */
[----:B------:R-:W-:Y:S04]  /*5640*/  BSSY.RECONVERGENT B0, `(.L_x_117) ;  /* 0x000003c000007945 */ /* 0x000fe80003800200 */
[----:B------:R-:W0:Y:S02]  /*5650*/  F2I.NTZ R2, R2 ;  /* 0x0000000200027305 */ /* 0x000e240000203100 */
[-C--:B0-----:R-:W-:Y:S02]  /*5660*/  I2FP.F32.S32 R0, R2.reuse ;  /* 0x0000000200007245 */ /* 0x081fe40000201400 */
[----:B------:R-:W-:-:S03]  /*5670*/  MOV R30, R2 ;  /* 0x00000002001e7202 */ /* 0x000fc60000000f00 */
[----:B------:R-:W-:-:S04]  /*5680*/  FFMA R3, R0, -1.5707962512969970703, R11 ;  /* 0xbfc90fda00037823 */ /* 0x000fc8000000000b */
[----:B------:R-:W-:-:S04]  /*5690*/  FFMA R3, R0, -7.5497894158615963534e-08, R3 ;  /* 0xb3a2216800037823 */ /* 0x000fc80000000003 */
[----:B------:R-:W-:-:S04]  /*56a0*/  FFMA R15, R0, -5.3903029534742383927e-15, R3 ;  /* 0xa7c234c5000f7823 */ /* 0x000fc80000000003 */
[----:B------:R-:W-:Y:S01]  /*56b0*/  IMAD.MOV.U32 R0, RZ, RZ, R15 ;  /* 0x000000ffff007224 */ /* 0x000fe200078e000f */
[----:B------:R-:W-:Y:S06]  /*56c0*/  @!P1 BRA `(.L_x_118) ;  /* 0x0000000000cc9947 */ /* 0x000fec0003800000 */
[----:B------:R-:W-:-:S13]  /*56d0*/  FSETP.NEU.AND P2, PT, |R11|, +INF , PT ;  /* 0x7f8000000b00780b */ /* 0x000fda0003f4d200 */
[----:B------:R-:W-:Y:S01]  /*56e0*/  @!P2 FMUL R0, RZ, R11 ;  /* 0x0000000bff00a220 */ /* 0x000fe20000400000 */
[----:B------:R-:W-:Y:S01]  /*56f0*/  @!P2 IMAD.MOV.U32 R2, RZ, RZ, RZ ;  /* 0x000000ffff02a224 */ /* 0x000fe200078e00ff */
[----:B------:R-:W-:Y:S06]  /*5700*/  @!P2 BRA `(.L_x_118) ;  /* 0x0000000000bca947 */ /* 0x000fec0003800000 */
[----:B------:R-:W-:Y:S02]  /*5710*/  IMAD.SHL.U32 R2, R11, 0x100, RZ ;  /* 0x000001000b027824 */ /* 0x000fe400078e00ff */
[----:B------:R-:W-:Y:S02]  /*5720*/  HFMA2 R0, -RZ, RZ, 0, 0 ;  /* 0x00000000ff007431 */ /* 0x000fe400000001ff */
[----:B------:R-:W-:Y:S01]  /*5730*/  IMAD.MOV.U32 R16, RZ, RZ, RZ ;  /* 0x000000ffff107224 */ /* 0x000fe200078e00ff */
[----:B------:R-:W-:Y:S01]  /*5740*/  UMOV UR4, URZ ;  /* 0x000000ff00047c82 */ /* 0x000fe20008000000 */
[----:B------:R-:W-:-:S07]  /*5750*/  LOP3.LUT R19, R2, 0x80000000, RZ, 0xfc, !PT ;  /* 0x8000000002137812 */ /* 0x000fce00078efcff */
.L_x_119:
        /* <DEDUP_REMOVED lines=11> */
[----:B0-----:R-:W-:Y:S01]  /*5810*/  SHF.R.U32.HI R4, RZ, 0x17, R11 ;  /* 0x00000017ff047819 */ /* 0x001fe2000001160b */
[----:B------:R0:W-:Y:S03]  /*5820*/  STL [R1+0x18], R16 ;  /* 0x0000181001007387 */ /* 0x0001e60000100800 */
[C---:B------:R-:W-:Y:S02]  /*5830*/  LOP3.LUT R0, R4.reuse, 0xe0, RZ, 0xc0, !PT ;  /* 0x000000e004007812 */ /* 0x040fe400078ec0ff */
[----:B------:R-:W-:-:S03]  /*5840*/  LOP3.LUT P2, RZ, R4, 0x1f, RZ, 0xc0, !PT ;  /* 0x0000001f04ff7812 */ /* 0x000fc6000784c0ff */
[----:B------:R-:W-:-:S05]  /*5850*/  VIADD R0, R0, 0xffffff80 ;  /* 0xffffff8000007836 */ /* 0x000fca0000000000 */
[----:B------:R-:W-:-:S05]  /*5860*/  SHF.R.U32.HI R0, RZ, 0x5, R0 ;  /* 0x00000005ff007819 */ /* 0x000fca0000011600 */
[----:B------:R-:W-:-:S05]  /*5870*/  IMAD R17, R0, -0x4, R1 ;  /* 0xfffffffc00117824 */ /* 0x000fca00078e0201 */
[----:B------:R-:W2:Y:S04]  /*5880*/  LDL R0, [R17+0x18] ;  /* 0x0000180011007983 */ /* 0x000ea80000100800 */
[----:B------:R-:W2:Y:S04]  /*5890*/  LDL R3, [R17+0x14] ;  /* 0x0000140011037983 */ /* 0x000ea80000100800 */
[----:B------:R-:W3:Y:S01]  /*58a0*/  @P2 LDL R2, [R17+0x10] ;  /* 0x0000100011022983 */ /* 0x000ee20000100800 */
[----:B------:R-:W-:Y:S01]  /*58b0*/  LOP3.LUT R4, R4, 0x1f, RZ, 0xc0, !PT ;  /* 0x0000001f04047812 */ /* 0x000fe200078ec0ff */
[----:B------:R-:W-:Y:S01]  /*58c0*/  UMOV UR4, 0x54442d19 ;  /* 0x54442d1900047882 */ /* 0x000fe20000000000 */
[----:B------:R-:W-:Y:S01]  /*58d0*/  UMOV UR5, 0x3bf921fb ;  /* 0x3bf921fb00057882 */ /* 0x000fe20000000000 */
[----:B------:R-:W-:-:S02]  /*58e0*/  ISETP.GE.AND P3, PT, R11, RZ, PT ;  /* 0x000000ff0b00720c */ /* 0x000fc40003f66270 */
[-C--:B--2---:R-:W-:Y:S02]  /*58f0*/  @P2 SHF.L.W.U32.HI R0, R3, R4.reuse, R0 ;  /* 0x0000000403002219 */ /* 0x084fe40000010e00 */
[----:B---3--:R-:W-:-:S04]  /*5900*/  @P2 SHF.L.W.U32.HI R3, R2, R4, R3 ;  /* 0x0000000402032219 */ /* 0x008fc80000010e03 */
[C---:B------:R-:W-:Y:S01]  /*5910*/  SHF.L.W.U32.HI R2, R3.reuse, 0x2, R0 ;  /* 0x0000000203027819 */ /* 0x040fe20000010e00 */
[----:B------:R-:W-:-:S03]  /*5920*/  IMAD.SHL.U32 R3, R3, 0x4, RZ ;  /* 0x0000000403037824 */ /* 0x000fc600078e00ff */
[----:B------:R-:W-:-:S04]  /*5930*/  SHF.R.S32.HI R4, RZ, 0x1f, R2 ;  /* 0x0000001fff047819 */ /* 0x000fc80000011402 */
[C---:B------:R-:W-:Y:S02]  /*5940*/  LOP3.LUT R28, R4.reuse, R3, RZ, 0x3c, !PT ;  /* 0x00000003041c7212 */ /* 0x040fe400078e3cff */
[----:B------:R-:W-:Y:S02]  /*5950*/  LOP3.LUT R29, R4, R2, RZ, 0x3c, !PT ;  /* 0x00000002041d7212 */ /* 0x000fe400078e3cff */
[----:B------:R-:W-:Y:S02]  /*5960*/  SHF.R.U32.HI R3, RZ, 0x1e, R0 ;  /* 0x0000001eff037819 */ /* 0x000fe40000011600 */
[C---:B------:R-:W-:Y:S02]  /*5970*/  LOP3.LUT R0, R2.reuse, R11, RZ, 0x3c, !PT ;  /* 0x0000000b02007212 */ /* 0x040fe400078e3cff */
[----:B------:R-:W0:Y:S01]  /*5980*/  I2F.F64.S64 R28, R28 ;  /* 0x0000001c001c7312 */ /* 0x000e220000301c00 */
[----:B------:R-:W-:Y:S02]  /*5990*/  LEA.HI R2, R2, R3, RZ, 0x1 ;  /* 0x0000000302027211 */ /* 0x000fe400078f08ff */
[----:B------:R-:W-:-:S02]  /*59a0*/  ISETP.GE.AND P2, PT, R0, RZ, PT ;  /* 0x000000ff0000720c */ /* 0x000fc40003f46270 */
[----:B------:R-:W-:-:S05]  /*59b0*/  IADD3 R0, PT, PT, -R2, RZ, RZ ;  /* 0x000000ff02007210 */ /* 0x000fca0007ffe1ff */
[----:B------:R-:W-:Y:S01]  /*59c0*/  @!P3 IMAD.MOV.U32 R2, RZ, RZ, R0 ;  /* 0x000000ffff02b224 */ /* 0x000fe200078e0000 */
[----:B0-----:R-:W-:-:S10]  /*59d0*/  DMUL R16, R28, UR4 ;  /* 0x000000041c107c28 */ /* 0x001fd40008000000 */
[----:B------:R-:W0:Y:S02]  /*59e0*/  F2F.F32.F64 R16, R16 ;  /* 0x0000001000107310 */ /* 0x000e240000301000 */
[----:B0-----:R-:W-:-:S07]  /*59f0*/  FSEL R0, -R16, R16, !P2 ;  /* 0x0000001010007208 */ /* 0x001fce0005000100 */
.L_x_118:
[----:B------:R-:W-:Y:S05]  /*5a00*/  BSYNC.RECONVERGENT B0 ;  /* 0x0000000000007941 */ /* 0x000fea0003800200 */
.L_x_117:
[----:B------:R-:W-:Y:S02]  /*5a10*/  IMAD.MOV.U32 R19, RZ, RZ, 0x37cbac00 ;  /* 0x37cbac00ff137424 */ /* 0x000fe400078e00ff */
[----:B------:R-:W-:Y:S01]  /*5a20*/  FMUL R3, R0, R0 ;  /* 0x0000000000037220 */ /* 0x000fe20000400000 */
[----:B------:R-:W-:Y:S01]  /*5a30*/  LOP3.LUT R16, R2, 0x1, RZ, 0xc0, !PT ;  /* 0x0000000102107812 */ /* 0x000fe200078ec0ff */
[----:B------:R-:W-:Y:S01]  /*5a40*/  IMAD.MOV.U32 R27, RZ, RZ, 0x3d2aaabb ;  /* 0x3d2aaabbff1b7424 */ /* 0x000fe200078e00ff */
[----:B------:R-:W0:Y:S01]  /*5a50*/  LDC R17, c[0x0][0x3a0] ;  /* 0x0000e800ff117b82 */ /* 0x000e220000000800 */
[----:B------:R-:W-:Y:S01]  /*5a60*/  FFMA R4, R3, R19, -0.0013887860113754868507 ;  /* 0xbab607ed03047423 */ /* 0x000fe20000000013 */
[----:B------:R-:W-:Y:S01]  /*5a70*/  ISETP.NE.U32.AND P2, PT, R16, 0x1, PT ;  /* 0x000000011000780c */ /* 0x000fe20003f45070 */
[----:B------:R-:W-:Y:S01]  /*5a80*/  IMAD.MOV.U32 R28, RZ, RZ, 0x3effffff ;  /* 0x3effffffff1c7424 */ /* 0x000fe200078e00ff */
[----:B------:R-:W-:Y:S01]  /*5a90*/  LOP3.LUT P3, RZ, R2, 0x2, RZ, 0xc0, !PT ;  /* 0x0000000202ff7812 */ /* 0x000fe2000786c0ff */
[----:B------:R-:W-:Y:S01]  /*5aa0*/  BSSY.RECONVERGENT B0, `(.L_x_120) ;  /* 0x0000040000007945 */ /* 0x000fe20003800200 */
[----:B------:R-:W-:-:S02]  /*5ab0*/  FSEL R4, R4, -0.00019574658654164522886, !P2 ;  /* 0xb94d415304047808 */ /* 0x000fc40005000000 */
[----:B------:R-:W-:Y:S02]  /*5ac0*/  FSEL R16, R27, 0.0083327032625675201416, !P2 ;  /* 0x3c0885e41b107808 */ /* 0x000fe40005000000 */
[----:B------:R-:W-:Y:S02]  /*5ad0*/  FSEL R29, -R28, -0.16666662693023681641, !P2 ;  /* 0xbe2aaaa81c1d7808 */ /* 0x000fe40005000100 */
[----:B------:R-:W-:Y:S01]  /*5ae0*/  FSEL R0, R0, 1, P2 ;  /* 0x3f80000000007808 */ /* 0x000fe20001000000 */
[----:B------:R-:W-:-:S04]  /*5af0*/  FFMA R4, R3, R4, R16 ;  /* 0x0000000403047223 */ /* 0x000fc80000000010 */
[C---:B------:R-:W-:Y:S01]  /*5b00*/  FFMA R4, R3.reuse, R4, R29 ;  /* 0x0000000403047223 */ /* 0x040fe2000000001d */
[----:B------:R-:W-:-:S04]  /*5b10*/  FFMA R3, R3, R0, RZ ;  /* 0x0000000003037223 */ /* 0x000fc800000000ff */
[----:B------:R-:W-:-:S04]  /*5b20*/  FFMA R3, R3, R4, R0 ;  /* 0x0000000403037223 */ /* 0x000fc80000000000 */
[----:B------:R-:W-:-:S04]  /*5b30*/  @P3 FADD R3, RZ, -R3 ;  /* 0x80000003ff033221 */ /* 0x000fc80000000000 */
[----:B------:R-:W-:-:S04]  /*5b40*/  FMUL R3, R3, R18 ;  /* 0x0000001203037220 */ /* 0x000fc80000400000 */
[----:B0----5:R-:W-:Y:S01]  /*5b50*/  FFMA R6, R3, R17, R6 ;  /* 0x0000001103067223 */ /* 0x021fe20000000006 */
[----:B------:R-:W-:Y:S06]  /*5b60*/  @!P1 BRA `(.L_x_121) ;  /* 0x0000000000cc9947 */ /* 0x000fec0003800000 */
[----:B------:R-:W-:-:S13]  /*5b70*/  FSETP.NEU.AND P1, PT, |R11|, +INF , PT ;  /* 0x7f8000000b00780b */ /* 0x000fda0003f2d200 */
[----:B------:R-:W-:Y:S01]  /*5b80*/  @!P1 FMUL R15, RZ, R11 ;  /* 0x0000000bff0f9220 */ /* 0x000fe20000400000 */
[----:B------:R-:W-:Y:S01]  /*5b90*/  @!P1 MOV R30, RZ ;  /* 0x000000ff001e9202 */ /* 0x000fe20000000f00 */
[----:B------:R-:W-:Y:S06]  /*5ba0*/  @!P1 BRA `(.L_x_121) ;  /* 0x0000000000bc9947 */ /* 0x000fec0003800000 */
[----:B------:R-:W-:Y:S01]  /*5bb0*/  IMAD.SHL.U32 R2, R11, 0x100, RZ ;  /* 0x000001000b027824 */ /* 0x000fe200078e00ff */
[----:B------:R-:W-:Y:S01]  /*5bc0*/  UMOV UR4, URZ ;  /* 0x000000ff00047c82 */ /* 0x000fe20008000000 */
[----:B------:R-:W-:Y:S02]  /*5bd0*/  IMAD.MOV.U32 R16, RZ, RZ, RZ ;  /* 0x000000ffff107224 */ /* 0x000fe400078e00ff */
[----:B------:R-:W-:Y:S01]  /*5be0*/  IMAD.MOV.U32 R0, RZ, RZ, RZ ;  /* 0x000000ffff007224 */ /* 0x000fe200078e00ff */
[----:B------:R-:W-:-:S07]  /*5bf0*/  LOP3.LUT R29, R2, 0x80000000, RZ, 0xfc, !PT ;  /* 0x80000000021d7812 */ /* 0x000fce00078efcff */
.L_x_122:
        /* <DEDUP_REMOVED lines=34> */
[----:B------:R-:W1:Y:S01]  /*5e20*/  I2F.F64.S64 R2, R2 ;  /* 0x0000000200027312 */ /* 0x000e620000301c00 */
[----:B------:R-:W-:Y:S02]  /*5e30*/  LEA.HI R30, R4, R15, RZ, 0x1 ;  /* 0x0000000f041e7211 */ /* 0x000fe400078f08ff */
[----:B------:R-:W-:-:S03]  /*5e40*/  ISETP.GE.AND P1, PT, R0, RZ, PT ;  /* 0x000000ff0000720c */ /* 0x000fc60003f26270 */
[----:B------:R-:W-:-:S04]  /*5e50*/  IMAD.MOV R0, RZ, RZ, -R30 ;  /* 0x000000ffff007224 */ /* 0x000fc800078e0a1e */
[----:B------:R-:W-:Y:S01]  /*5e60*/  @!P2 IMAD.MOV.U32 R30, RZ, RZ, R0 ;  /* 0x000000ffff1ea224 */ /* 0x000fe200078e0000 */
[----:B-1----:R-:W-:-:S10]  /*5e70*/  DMUL R32, R2, UR4 ;  /* 0x0000000402207c28 */ /* 0x002fd40008000000 */
[----:B------:R-:W1:Y:S02]  /*5e80*/  F2F.F32.F64 R32, R32 ;  /* 0x0000002000207310 */ /* 0x000e640000301000 */
[----:B01----:R-:W-:-:S07]  /*5e90*/  FSEL R15, -R32, R32, !P1 ;  /* 0x00000020200f7208 */ /* 0x003fce0004800100 */
.L_x_121:
[----:B------:R-:W-:Y:S05]  /*5ea0*/  BSYNC.RECONVERGENT B0 ;  /* 0x0000000000007941 */ /* 0x000fea0003800200 */
.L_x_120:
[----:B------:R-:W2:Y:S01]  /*5eb0*/  LDG.E R4, desc[UR6][R20.64] ;  /* 0x0000000614047981 */ /* 0x000ea2000c1e1900 */
[----:B------:R-:W0:Y:S01]  /*5ec0*/  LDC R3, c[0x0][0x3d0] ;  /* 0x0000f400ff037b82 */ /* 0x000e220000000800 */
[----:B------:R-:W-:Y:S01]  /*5ed0*/  FMUL R2, R15, R15 ;  /* 0x0000000f0f027220 */ /* 0x000fe20000400000 */
[C---:B------:R-:W-:Y:S01]  /*5ee0*/  LOP3.LUT R0, R30.reuse, 0x1, RZ, 0xc0, !PT ;  /* 0x000000011e007812 */ /* 0x040fe200078ec0ff */
[----:B------:R-:W-:Y:S01]  /*5ef0*/  FADD R13, R13, R18 ;  /* 0x000000120d0d7221 */ /* 0x000fe20000000000 */
[----:B------:R-:W-:Y:S01]  /*5f00*/  IADD3 R30, PT, PT, R30, 0x1, RZ ;  /* 0x000000011e1e7810 */ /* 0x000fe20007ffe0ff */
[----:B------:R-:W-:Y:S01]  /*5f10*/  FFMA R19, R2, R19, -0.0013887860113754868507 ;  /* 0xbab607ed02137423 */ /* 0x000fe20000000013 */
[----:B------:R-:W-:Y:S02]  /*5f20*/  ISETP.NE.U32.AND P1, PT, R0, 0x1, PT ;  /* 0x000000010000780c */ /* 0x000fe40003f25070 */
[----:B------:R-:W-:Y:S02]  /*5f30*/  LOP3.LUT P2, RZ, R30, 0x2, RZ, 0xc0, !PT ;  /* 0x000000021eff7812 */ /* 0x000fe4000784c0ff */
[----:B------:R-:W-:-:S02]  /*5f40*/  FSEL R27, R27, 0.0083327032625675201416, P1 ;  /* 0x3c0885e41b1b7808 */ /* 0x000fc40000800000 */
[----:B------:R-:W-:Y:S02]  /*5f50*/  FSEL R19, R19, -0.00019574658654164522886, P1 ;  /* 0xb94d415313137808 */ /* 0x000fe40000800000 */
[----:B------:R-:W-:-:S03]  /*5f60*/  FSEL R0, R15, 1, !P1 ;  /* 0x3f8000000f007808 */ /* 0x000fc60004800000 */
[----:B------:R-:W-:Y:S01]  /*5f70*/  FFMA R19, R2, R19, R27 ;  /* 0x0000001302137223 */ /* 0x000fe2000000001b */
[----:B0-----:R-:W-:-:S04]  /*5f80*/  FADD R3, -R3, 1 ;  /* 0x3f80000003037421 */ /* 0x001fc80000000100 */
[----:B------:R-:W-:Y:S01]  /*5f90*/  FFMA R29, -R3, R18, 1 ;  /* 0x3f800000031d7423 */ /* 0x000fe20000000112 */
[----:B------:R-:W-:-:S05]  /*5fa0*/  FSEL R3, -R28, -0.16666662693023681641, P1 ;  /* 0xbe2aaaa81c037808 */ /* 0x000fca0000800100 */
[C---:B------:R-:W-:Y:S01]  /*5fb0*/  FFMA R19, R2.reuse, R19, R3 ;  /* 0x0000001302137223 */ /* 0x040fe20000000003 */
[----:B------:R-:W-:-:S04]  /*5fc0*/  FFMA R3, R2, R0, RZ ;  /* 0x0000000002037223 */ /* 0x000fc800000000ff */
[----:B------:R-:W-:-:S04]  /*5fd0*/  FFMA R3, R3, R19, R0 ;  /* 0x0000001303037223 */ /* 0x000fc80000000000 */
[----:B------:R-:W-:-:S04]  /*5fe0*/  @P2 FADD R3, RZ, -R3 ;  /* 0x80000003ff032221 */ /* 0x000fc80000000000 */
[----:B------:R-:W-:-:S04]  /*5ff0*/  FMUL R0, R3, R18 ;  /* 0x0000001203007220 */ /* 0x000fc80000400000 */
[----:B------:R-:W-:Y:S01]  /*6000*/  FFMA R7, R0, R17, R7 ;  /* 0x0000001100077223 */ /* 0x000fe20000000007 */
[----:B------:R-:W-:Y:S02]  /*6010*/  IMAD.MOV.U32 R0, RZ, RZ, -0x1 ;  /* 0xffffffffff007424 */ /* 0x000fe400078e00ff */
[----:B--2---:R-:W-:-:S05]  /*6020*/  FMUL R29, R4, R29 ;  /* 0x0000001d041d7220 */ /* 0x004fca0000400000 */
[----:B------:R4:W-:Y:S01]  /*6030*/  STG.E desc[UR6][R20.64], R29 ;  /* 0x0000001d14007986 */ /* 0x0009e2000c101906 */
[----:B------:R-:W-:Y:S05]  /*6040*/  @!P0 BRA `(.L_x_123) ;  /* 0x000000ac00d08947 */ /* 0x000fea0003800000 */
[----:B------:R-:W0:Y:S01]  /*6050*/  LDC.64 R2, c[0x0][0x3b8] ;  /* 0x0000ee00ff027b82 */ /* 0x000e220000000a00 */
[----:B------:R-:W1:Y:S01]  /*6060*/  LDCU UR4, c[0x0][0x3c0] ;  /* 0x00007800ff0477ac */ /* 0x000e620008000800 */
[----:B------:R-:W-:Y:S01]  /*6070*/  FSETP.GEU.AND P0, PT, R13, 1, PT ;  /* 0x3f8000000d00780b */ /* 0x000fe20003f0e000 */
[----:B------:R-:W-:Y:S01]  /*6080*/  BSSY.RECONVERGENT B0, `(.L_x_124) ;  /* 0x0000087000007945 */ /* 0x000fe20003800200 */
[----:B-1----:R-:W-:-:S04]  /*6090*/  VIADD R31, R26, UR4 ;  /* 0x000000041a1f7c36 */ /* 0x002fc80008000000 */
[----:B0-----:R-:W-:-:S07]  /*60a0*/  IMAD.WIDE R30, R31, 0x4, R2 ;  /* 0x000000041f1e7825 */ /* 0x001fce00078e0202 */
[----:B------:R-:W-:Y:S05]  /*60b0*/  @!P0 BRA `(.L_x_125) ;  /* 0x0000000000148947 */ /* 0x000fea0003800000 */
[----:B------:R-:W-:Y:S01]  /*60c0*/  IMAD.WIDE.U32 R2, R26, 0x4, R2 ;  /* 0x000000041a027825 */ /* 0x000fe200078e0002 */
[----:B------:R0:W5:Y:S04]  /*60d0*/  LDG.E R17, desc[UR6][R30.64] ;  /* 0x000000061e117981 */ /* 0x000168000c1e1900 */
[----:B------:R0:W5:Y:S01]  /*60e0*/  LDG.E R16, desc[UR6][R2.64] ;  /* 0x0000000602107981 */ /* 0x000162000c1e1900 */
[----:B------:R-:W-:Y:S01]  /*60f0*/  IMAD.MOV.U32 R0, RZ, RZ, -0x1 ;  /* 0xffffffffff007424 */ /* 0x000fe200078e00ff */
[----:B------:R-:W-:Y:S06]  /*6100*/  BRA `(.L_x_126) ;  /* 0x0000000400f87947 */ /* 0x000fec0003800000 */
.L_x_125:
[----:B------:R-:W-:Y:S01]  /*6110*/  FSETP.GT.AND P0, PT, R5, R10, PT ;  /* 0x0000000a0500720b */ /* 0x000fe20003f04000 */
[----:B------:R-:W-:-:S12]  /*6120*/  BSSY.RECONVERGENT B1, `(.L_x_127) ;  /* 0x000006f000017945 */ /* 0x000fd80003800200 */
[----:B------:R-:W-:Y:S05]  /*6130*/  @!P0 BRA `(.L_x_128) ;  /* 0x0000000000e88947 */ /* 0x000fea0003800000 */
[----:B------:R-:W-:Y:S01]  /*6140*/  IMAD.WIDE.U32 R32, R26, 0x4, R2 ;  /* 0x000000041a207825 */ /* 0x000fe200078e0002 */
[----:B------:R-:W2:Y:S04]  /*6150*/  LDG.E R17, desc[UR6][R30.64] ;  /* 0x000000061e117981 */ /* 0x000ea8000c1e1900 */
[----:B------:R-:W3:Y:S01]  /*6160*/  LDG.E R16, desc[UR6][R32.64] ;  /* 0x0000000620107981 */ /* 0x000ee2000c1e1900 */
[----:B----4-:R-:W0:Y:S01]  /*6170*/  F2F.F64.F32 R28, R11 ;  /* 0x0000000b001c7310 */ /* 0x010e220000201800 */
[----:B------:R-:W-:Y:S01]  /*6180*/  UMOV UR4, 0x54442eea ;  /* 0x54442eea00047882 */ /* 0x000fe20000000000 */
[----:B------:R-:W-:Y:S01]  /*6190*/  UMOV UR5, 0x400921fb ;  /* 0x400921fb00057882 */ /* 0x000fe20000000000 */
[----:B------:R-:W-:Y:S01]  /*61a0*/  BSSY.RECONVERGENT B4, `(.L_x_129) ;  /* 0x0000012000047945 */ /* 0x000fe20003800200 */
[----:B0-----:R-:W-:Y:S01]  /*61b0*/  DADD R28, -R28, UR4 ;  /* 0x000000041c1c7e29 */ /* 0x001fe20008000100 */
[----:B--2---:R-:W-:Y:S01]  /*61c0*/  FADD R15, R6, -R17 ;  /* 0x80000011060f7221 */ /* 0x004fe20000000000 */
[----:B---3--:R-:W-:-:S05]  /*61d0*/  FADD R0, R7, -R16 ;  /* 0x8000001007007221 */ /* 0x008fca0000000000 */
[----:B------:R-:W-:-:S04]  /*61e0*/  FSETP.GT.AND P0, PT, |R15|, |R0|, PT ;  /* 0x400000000f00720b */ /* 0x000fc80003f04200 */
[----:B------:R-:W-:Y:S02]  /*61f0*/  FSEL R18, |R15|, |R0|, P0 ;  /* 0x400000000f127208 */ /* 0x000fe40000000200 */
[----:B------:R-:W-:Y:S02]  /*6200*/  FSEL R3, |R0|, |R15|, P0 ;  /* 0x4000000f00037208 */ /* 0x000fe40000000200 */
[----:B------:R-:W0:Y:S08]  /*6210*/  MUFU.RCP R19, R18 ;  /* 0x0000001200137308 */ /* 0x000e300000001000 */
[----:B------:R-:W1:Y:S01]  /*6220*/  FCHK P1, R3, R18 ;  /* 0x0000001203007302 */ /* 0x000e620000020000 */
[----:B0-----:R-:W-:-:S04]  /*6230*/  FFMA R2, -R18, R19, 1 ;  /* 0x3f80000012027423 */ /* 0x001fc80000000113 */
[----:B------:R-:W-:-:S04]  /*6240*/  FFMA R2, R19, R2, R19 ;  /* 0x0000000213027223 */ /* 0x000fc80000000013 */
[----:B------:R-:W-:-:S04]  /*6250*/  FFMA R19, R3, R2, RZ ;  /* 0x0000000203137223 */ /* 0x000fc800000000ff */
[----:B------:R-:W-:-:S04]  /*6260*/  FFMA R4, -R18, R19, R3 ;  /* 0x0000001312047223 */ /* 0x000fc80000000103 */
[----:B------:R-:W-:Y:S01]  /*6270*/  FFMA R2, R2, R4, R19 ;  /* 0x0000000402027223 */ /* 0x000fe20000000013 */
[----:B-1----:R-:W-:Y:S06]  /*6280*/  @!P1 BRA `(.L_x_130) ;  /* 0x00000000000c9947 */ /* 0x002fec0003800000 */
[----:B------:R-:W-:Y:S01]  /*6290*/  IMAD.MOV.U32 R2, RZ, RZ, R18 ;  /* 0x000000ffff027224 */ /* 0x000fe200078e0012 */
[----:B------:R-:W-:-:S07]  /*62a0*/  MOV R4, 0x62c0 ;  /* 0x000062c000047802 */ /* 0x000fce0000000f00 */
[----:B------:R-:W-:Y:S05]  /*62b0*/  CALL.REL.NOINC `($__internal_2_$__cuda_sm3x_div_rn_noftz_f32_slowpath) ;  /* 0x000000b400b47944 */ /* 0x000fea0003c00000 */
.L_x_130:
[----:B------:R-:W-:Y:S05]  /*62c0*/  BSYNC.RECONVERGENT B4 ;  /* 0x0000000000047941 */ /* 0x000fea0003800200 */
.L_x_129:
[----:B------:R-:W-:Y:S01]  /*62d0*/  MOV R4, 0x3b33710b ;  /* 0x3b33710b00047802 */ /* 0x000fe20000000f00 */
[----:B------:R-:W-:Y:S01]  /*62e0*/  FMUL R3, R2, R2 ;  /* 0x0000000202037220 */ /* 0x000fe20000400000 */
[C---:B------:R-:W-:Y:S02]  /*62f0*/  ISETP.GE.AND P1, PT, R0.reuse, RZ, PT ;  /* 0x000000ff0000720c */ /* 0x040fe40003f26270 */
[----:B------:R-:W-:Y:S01]  /*6300*/  FSETP.NEU.AND P2, PT, |R0|, |R15|, PT ;  /* 0x4000000f0000720b */ /* 0x000fe20003f4d200 */
[----:B------:R-:W-:Y:S01]  /*6310*/  FFMA R4, R3, R4, -0.015681877732276916504 ;  /* 0xbc80774803047423 */ /* 0x000fe20000000004 */
[----:B------:R-:W-:-:S03]  /*6320*/  FADD R0, |R15|, |R0| ;  /* 0x400000000f007221 */ /* 0x000fc60000000200 */
[----:B------:R-:W-:-:S04]  /*6330*/  FFMA R4, R3, R4, 0.042200751602649688721 ;  /* 0x3d2cdab203047423 */ /* 0x000fc80000000004 */
[----:B------:R-:W-:-:S04]  /*6340*/  FFMA R4, R3, R4, -0.074792981147766113281 ;  /* 0xbd992d1003047423 */ /* 0x000fc80000000004 */
[----:B------:R-:W-:-:S04]  /*6350*/  FFMA R4, R3, R4, 0.10640415549278259277 ;  /* 0x3dd9ea6c03047423 */ /* 0x000fc80000000004 */
[----:B------:R-:W-:-:S04]  /*6360*/  FFMA R4, R3, R4, -0.14207722246646881104 ;  /* 0xbe117cb103047423 */ /* 0x000fc80000000004 */
[----:B------:R-:W-:-:S04]  /*6370*/  FFMA R4, R3, R4, 0.19993925094604492188 ;  /* 0x3e4cbce003047423 */ /* 0x000fc80000000004 */
[----:B------:R-:W-:-:S04]  /*6380*/  FFMA R4, R3, R4, -0.33333197236061096191 ;  /* 0xbeaaaa7d03047423 */ /* 0x000fc80000000004 */
[----:B------:R-:W-:Y:S01]  /*6390*/  FMUL R3, R3, R4 ;  /* 0x0000000403037220 */ /* 0x000fe20000400000 */
[----:B------:R-:W-:-:S03]  /*63a0*/  IMAD.MOV.U32 R4, RZ, RZ, 0x3f6ee581 ;  /* 0x3f6ee581ff047424 */ /* 0x000fc600078e00ff */
[----:B------:R-:W-:-:S04]  /*63b0*/  FFMA R3, R3, R2, R2 ;  /* 0x0000000203037223 */ /* 0x000fc80000000002 */
[C---:B------:R-:W-:Y:S01]  /*63c0*/  FFMA R2, R4.reuse, 1.6832555532455444336, -R3 ;  /* 0x3fd774eb04027823 */ /* 0x040fe20000000803 */
[----:B------:R-:W-:-:S04]  /*63d0*/  FSEL R4, R4, 1.8663789033889770508, P0 ;  /* 0x3feee58104047808 */ /* 0x000fc80000000000 */
[-C--:B------:R-:W-:Y:S02]  /*63e0*/  FSEL R2, R2, R3.reuse, P0 ;  /* 0x0000000302027208 */ /* 0x080fe40000000000 */
[----:B------:R-:W-:Y:S02]  /*63f0*/  FSEL R3, R3, -R3, P0 ;  /* 0x8000000303037208 */ /* 0x000fe40000000000 */
[----:B------:R-:W-:-:S03]  /*6400*/  FSETP.NEU.AND P0, PT, R18, RZ, PT ;  /* 0x000000ff1200720b */ /* 0x000fc60003f0d000 */
[----:B------:R-:W-:Y:S01]  /*6410*/  @!P1 FFMA R2, R4, 1.6832555532455444336, R3 ;  /* 0x3fd774eb04029823 */ /* 0x000fe20000000003 */
[----:B------:R-:W-:-:S05]  /*6420*/  IMAD.MOV.U32 R3, RZ, RZ, 0x4016cbe4 ;  /* 0x4016cbe4ff037424 */ /* 0x000fca00078e00ff */
[----:B------:R-:W-:-:S04]  /*6430*/  @!P2 FSEL R2, R3, 0.78539818525314331055, !P1 ;  /* 0x3f490fdb0302a808 */ /* 0x000fc80004800000 */
[----:B------:R-:W-:Y:S02]  /*6440*/  @!P0 FSEL R2, RZ, 3.1415927410125732422, P1 ;  /* 0x40490fdbff028808 */ /* 0x000fe40000800000 */
[----:B------:R-:W-:Y:S02]  /*6450*/  FSETP.NAN.AND P0, PT, R0, R0, PT ;  /* 0x000000000000720b */ /* 0x000fe40003f08000 */
[----:B------:R-:W-:-:S04]  /*6460*/  LOP3.LUT R15, R2, 0x80000000, R15, 0xb8, !PT ;  /* 0x80000000020f7812 */ /* 0x000fc800078eb80f */
[----:B------:R-:W-:Y:S01]  /*6470*/  FSEL R15, R0, R15, P0 ;  /* 0x0000000f000f7208 */ /* 0x000fe20000000000 */
[----:B------:R-:W-:-:S04]  /*6480*/  IMAD.MOV.U32 R0, RZ, RZ, -0x1 ;  /* 0xffffffffff007424 */ /* 0x000fc800078e00ff */
[----:B------:R-:W-:-:S04]  /*6490*/  FADD R15, R15, R15 ;  /* 0x0000000f0f0f7221 */ /* 0x000fc80000000000 */
[----:B------:R-:W0:Y:S02]  /*64a0*/  F2F.F64.F32 R2, R15 ;  /* 0x0000000f00027310 */ /* 0x000e240000201800 */
[----:B0-----:R-:W-:-:S06]  /*64b0*/  DADD R2, R28, R2 ;  /* 0x000000001c027229 */ /* 0x001fcc0000000002 */
[----:B------:R0:W1:Y:S01]  /*64c0*/  F2F.F32.F64 R11, R2 ;  /* 0x00000002000b7310 */ /* 0x0000620000301000 */
[----:B------:R-:W-:Y:S05]  /*64d0*/  BRA `(.L_x_131) ;  /* 0x0000000000cc7947 */ /* 0x000fea0003800000 */
.L_x_128:
[----:B------:R-:W-:Y:S01]  /*64e0*/  IMAD.WIDE.U32 R18, R26, 0x4, R2 ;  /* 0x000000041a127825 */ /* 0x000fe200078e0002 */
[----:B------:R-:W2:Y:S04]  /*64f0*/  LDG.E R17, desc[UR6][R30.64] ;  /* 0x000000061e117981 */ /* 0x000ea8000c1e1900 */
[----:B------:R-:W3:Y:S01]  /*6500*/  LDG.E R16, desc[UR6][R18.64] ;  /* 0x0000000612107981 */ /* 0x000ee2000c1e1900 */
[----:B------:R-:W-:Y:S01]  /*6510*/  BSSY.RECONVERGENT B4, `(.L_x_132) ;  /* 0x0000011000047945 */ /* 0x000fe20003800200 */
        /* <DEDUP_REMOVED lines=15> */
[----:B----4-:R-:W-:Y:S05]  /*6610*/  CALL.REL.NOINC `($__internal_2_$__cuda_sm3x_div_rn_noftz_f32_slowpath) ;  /* 0x000000b000dc7944 */ /* 0x010fea0003c00000 */
.L_x_133:
[----:B------:R-:W-:Y:S05]  /*6620*/  BSYNC.RECONVERGENT B4 ;  /* 0x0000000000047941 */ /* 0x000fea0003800200 */
.L_x_132:
        /* <DEDUP_REMOVED lines=27> */
[----:B------:R-:W-:Y:S02]  /*67e0*/  IMAD.MOV.U32 R9, RZ, RZ, 0x3 ;  /* 0x00000003ff097424 */ /* 0x000fe400078e00ff */
[----:B------:R-:W-:Y:S02]  /*67f0*/  IMAD.MOV.U32 R0, RZ, RZ, R26 ;  /* 0x000000ffff007224 */ /* 0x000fe400078e001a */
[----:B------:R-:W-:-:S07]  /*6800*/  FADD R11, R11, -R2 ;  /* 0x800000020b0b7221 */ /* 0x000fce0000000000 */
.L_x_131:
[----:B------:R-:W-:Y:S05]  /*6810*/  BSYNC.RECONVERGENT B1 ;  /* 0x0000000000017941 */ /* 0x000fea0003800200 */
.L_x_127:
[----:B0-----:R-:W0:Y:S01]  /*6820*/  F2F.F64.F32 R2, R5 ;  /* 0x0000000500027310 */ /* 0x001e220000201800 */
[----:B------:R-:W-:Y:S01]  /*6830*/  MOV R19, 0x3fe00000 ;  /* 0x3fe0000000137802 */ /* 0x000fe20000000f00 */
[----:B------:R-:W-:Y:S02]  /*6840*/  IMAD.MOV.U32 R18, RZ, RZ, RZ ;  /* 0x000000ffff127224 */ /* 0x000fe400078e00ff */
[----:B------:R-:W-:Y:S01]  /*6850*/  IMAD.MOV.U32 R15, RZ, RZ, 0x41c64e6d ;  /* 0x41c64e6dff0f7424 */ /* 0x000fe200078e00ff */
[----:B0-----:R-:W-:-:S10]  /*6860*/  DMUL R2, R2, 2.14748364800000000000e+09 ;  /* 0x41e0000002027828 */ /* 0x001fd40000000000 */
[----:B------:R-:W-:-:S06]  /*6870*/  LOP3.LUT R19, R19, 0x80000000, R3, 0xb8, !PT ;  /* 0x8000000013137812 */ /* 0x000fcc00078eb803 */
[----:B------:R-:W-:-:S10]  /*6880*/  DADD.RZ R2, R2, R18 ;  /* 0x0000000002027229 */ /* 0x000fd4000000c012 */
[----:B------:R-:W0:Y:S02]  /*6890*/  F2I.F64.TRUNC R2, R2 ;  /* 0x0000000200027311 */ /* 0x000e24000030d100 */
[----:B0-----:R-:W-:-:S05]  /*68a0*/  IMAD R4, R2, R15, 0x3039 ;  /* 0x0000303902047424 */ /* 0x001fca00078e020f */
[----:B------:R-:W-:-:S04]  /*68b0*/  IABS R15, R4 ;  /* 0x00000004000f7213 */ /* 0x000fc80000000000 */
[----:B------:R-:W0:Y:S02]  /*68c0*/  I2F.F64 R4, R15 ;  /* 0x0000000f00047312 */ /* 0x000e240000201c00 */
[----:B0-----:R-:W-:-:S10]  /*68d0*/  DMUL R4, R4, 4.6566128730773925781e-10 ;  /* 0x3e00000004047828 */ /* 0x001fd40000000000 */
[----:B------:R2:W3:Y:S02]  /*68e0*/  F2F.F32.F64 R5, R4 ;  /* 0x0000000400057310 */ /* 0x0004e40000301000 */
.L_x_126:
[----:B------:R-:W-:Y:S05]  /*68f0*/  BSYNC.RECONVERGENT B0 ;  /* 0x0000000000007941 */ /* 0x000fea0003800200 */
.L_x_124:
[----:B-----5:R-:W-:Y:S01]  /*6900*/  FADD R15, R6, -R17 ;  /* 0x80000011060f7221 */ /* 0x020fe20000000000 */
[----:B------:R-:W-:Y:S01]  /*6910*/  FADD R16, R7, -R16 ;  /* 0x8000001007107221 */ /* 0x000fe20000000000 */
[----:B------:R-:W-:Y:S02]  /*6920*/  BSSY.RECONVERGENT B0, `(.L_x_134) ;  /* 0x000000e000007945 */ /* 0x000fe40003800200 */
[----:B0-----:R-:W-:-:S04]  /*6930*/  FMUL R3, R15, R15 ;  /* 0x0000000f0f037220 */ /* 0x001fc80000400000 */
[----:B------:R-:W-:-:S04]  /*6940*/  FFMA R3, R16, R16, R3 ;  /* 0x0000001010037223 */ /* 0x000fc80000000003 */
[----:B--2---:R-:W-:Y:S01]  /*6950*/  VIADD R4, R3, 0xf3000000 ;  /* 0xf300000003047836 */ /* 0x004fe20000000000 */
[----:B------:R0:W2:Y:S04]  /*6960*/  MUFU.RSQ R2, R3 ;  /* 0x0000000300027308 */ /* 0x0000a80000001400 */
[----:B------:R-:W-:-:S13]  /*6970*/  ISETP.GT.U32.AND P0, PT, R4, 0x727fffff, PT ;  /* 0x727fffff0400780c */ /* 0x000fda0003f04070 */
[----:B0-2---:R-:W-:Y:S05]  /*6980*/  @!P0 BRA `(.L_x_135) ;  /* 0x00000000000c8947 */ /* 0x005fea0003800000 */
[----:B------:R-:W-:-:S07]  /*6990*/  MOV R2, 0x69b0 ;  /* 0x000069b000027802 */ /* 0x000fce0000000f00 */
[----:B-1-34-:R-:W-:Y:S05]  /*69a0*/  CALL.REL.NOINC `($__internal_1_$__cuda_sm20_sqrt_rn_f32_slowpath) ;  /* 0x000000ac00a47944 */ /* 0x01afea0003c00000 */
[----:B------:R-:W-:Y:S05]  /*69b0*/  BRA `(.L_x_136) ;  /* 0x0000000000107947 */ /* 0x000fea0003800000 */
.L_x_135:
[----:B------:R-:W-:Y:S01]  /*69c0*/  FMUL.FTZ R36, R3, R2 ;  /* 0x0000000203247220 */ /* 0x000fe20000410000 */
[----:B------:R-:W-:-:S03]  /*69d0*/  FMUL.FTZ R2, R2, 0.5 ;  /* 0x3f00000002027820 */ /* 0x000fc60000410000 */
[----:B------:R-:W-:-:S04]  /*69e0*/  FFMA R3, -R36, R36, R3 ;  /* 0x0000002424037223 */ /* 0x000fc80000000103 */
[----:B------:R-:W-:-:S07]  /*69f0*/  FFMA R36, R3, R2, R36 ;  /* 0x0000000203247223 */ /* 0x000fce0000000024 */
.L_x_136:
[----:B------:R-:W-:Y:S05]  /*6a00*/  BSYNC.RECONVERGENT B0 ;  /* 0x0000000000007941 */ /* 0x000fea0003800200 */
.L_x_134:
[----:B------:R-:W0:Y:S02]  /*6a10*/  LDC.64 R2, c[0x0][0x3b0] ;  /* 0x0000ec00ff027b82 */ /* 0x000e240000000a00 */
[----:B0-----:R-:W-:-:S06]  /*6a20*/  IMAD.WIDE.U32 R2, R26, 0x4, R2 ;  /* 0x000000041a027825 */ /* 0x001fcc00078e0002 */
[----:B------:R-:W2:Y:S01]  /*6a30*/  LDG.E R3, desc[UR6][R2.64] ;  /* 0x0000000602037981 */ /* 0x000ea2000c1e1900 */
[----:B------:R-:W-:Y:S01]  /*6a40*/  UMOV UR4, 0xeb1c432d ;  /* 0xeb1c432d00047882 */ /* 0x000fe20000000000 */
[----:B------:R-:W-:Y:S01]  /*6a50*/  UMOV UR5, 0x3f1a36e2 ;  /* 0x3f1a36e200057882 */ /* 0x000fe20000000000 */
[----:B--2---:R-:W-:-:S06]  /*6a60*/  FADD R18, -R3, R36 ;  /* 0x0000002403127221 */ /* 0x004fcc0000000100 */
[----:B------:R-:W0:Y:S02]  /*6a70*/  F2F.F64.F32 R18, |R18| ;  /* 0x4000001200127310 */ /* 0x000e240000201800 */
[----:B0-----:R-:W-:-:S14]  /*6a80*/  DSETP.GTU.AND P0, PT, R18, UR4, PT ;  /* 0x0000000412007e2a */ /* 0x001fdc000bf0c000 */
[----:B------:R-:W-:Y:S05]  /*6a90*/  @P0 BRA `(.L_x_123) ;  /* 0x000000a4003c0947 */ /* 0x000fea0003800000 */
[CC--:B------:R-:W-:Y:S01]  /*6aa0*/  FSETP.GT.AND P0, PT, |R15|.reuse, |R16|.reuse, PT ;  /* 0x400000100f00720b */ /* 0x0c0fe20003f04200 */
[----:B------:R-:W-:Y:S03]  /*6ab0*/  BSSY.RECONVERGENT B0, `(.L_x_137) ;  /* 0x000000e000007945 */ /* 0x000fe60003800200 */
[----:B------:R-:W-:Y:S02]  /*6ac0*/  FSEL R19, |R15|, |R16|, P0 ;  /* 0x400000100f137208 */ /* 0x000fe40000000200 */
[----:B------:R-:W-:Y:S02]  /*6ad0*/  FSEL R3, |R16|, |R15|, P0 ;  /* 0x4000000f10037208 */ /* 0x000fe40000000200 */
[----:B------:R-:W0:Y:S08]  /*6ae0*/  MUFU.RCP R2, R19 ;  /* 0x0000001300027308 */ /* 0x000e300000001000 */
[----:B------:R-:W2:Y:S01]  /*6af0*/  FCHK P1, R3, R19 ;  /* 0x0000001303007302 */ /* 0x000ea20000020000 */
[----:B0-----:R-:W-:-:S04]  /*6b00*/  FFMA R27, -R19, R2, 1 ;  /* 0x3f800000131b7423 */ /* 0x001fc80000000102 */
[----:B------:R-:W-:-:S04]  /*6b10*/  FFMA R2, R2, R27, R2 ;  /* 0x0000001b02027223 */ /* 0x000fc80000000002 */
[----:B------:R-:W-:-:S04]  /*6b20*/  FFMA R27, R3, R2, RZ ;  /* 0x00000002031b7223 */ /* 0x000fc800000000ff */
[----:B------:R-:W-:-:S04]  /*6b30*/  FFMA R4, -R19, R27, R3 ;  /* 0x0000001b13047223 */ /* 0x000fc80000000103 */
[----:B------:R-:W-:Y:S01]  /*6b40*/  FFMA R2, R2, R4, R27 ;  /* 0x0000000402027223 */ /* 0x000fe2000000001b */
[----:B--2---:R-:W-:Y:S06]  /*6b50*/  @!P1 BRA `(.L_x_138) ;  /* 0x00000000000c9947 */ /* 0x004fec0003800000 */
[----:B------:R-:W-:Y:S01]  /*6b60*/  IMAD.MOV.U32 R2, RZ, RZ, R19 ;  /* 0x000000ffff027224 */ /* 0x000fe200078e0013 */
[----:B------:R-:W-:-:S07]  /*6b70*/  MOV R4, 0x6b90 ;  /* 0x00006b9000047802 */ /* 0x000fce0000000f00 */
[----:B-1-34-:R-:W-:Y:S05]  /*6b80*/  CALL.REL.NOINC `($__internal_2_$__cuda_sm3x_div_rn_noftz_f32_slowpath) ;  /* 0x000000ac00807944 */ /* 0x01afea0003c00000 */
.L_x_138:
[----:B------:R-:W-:Y:S05]  /*6b90*/  BSYNC.RECONVERGENT B0 ;  /* 0x0000000000007941 */ /* 0x000fea0003800200 */
.L_x_137:
[----:B------:R-:W-:Y:S01]  /*6ba0*/  MOV R4, 0x3b33710b ;  /* 0x3b33710b00047802 */ /* 0x000fe20000000f00 */
[----:B------:R-:W-:Y:S01]  /*6bb0*/  FMUL R3, R2, R2 ;  /* 0x0000000202037220 */ /* 0x000fe20000400000 */
[C---:B------:R-:W-:Y:S01]  /*6bc0*/  ISETP.GE.AND P1, PT, R16.reuse, RZ, PT ;  /* 0x000000ff1000720c */ /* 0x040fe20003f26270 */
[----:B------:R-:W-:Y:S01]  /*6bd0*/  IMAD.MOV.U32 R18, RZ, RZ, 0x4016cbe4 ;  /* 0x4016cbe4ff127424 */ /* 0x000fe200078e00ff */
[C---:B------:R-:W-:Y:S01]  /*6be0*/  FSETP.NEU.AND P2, PT, |R16|.reuse, |R15|, PT ;  /* 0x4000000f1000720b */ /* 0x040fe20003f4d200 */
[C---:B------:R-:W-:Y:S01]  /*6bf0*/  FFMA R4, R3.reuse, R4, -0.015681877732276916504 ;  /* 0xbc80774803047423 */ /* 0x040fe20000000004 */
[----:B------:R-:W-:Y:S01]  /*6c00*/  FADD R30, |R16|, |R15| ;  /* 0x4000000f101e7221 */ /* 0x000fe20000000200 */
[----:B------:R-:W-:Y:S01]  /*6c10*/  BSSY.RECONVERGENT B0, `(.L_x_139) ;  /* 0x0000052000007945 */ /* 0x000fe20003800200 */
[----:B------:R-:W-:Y:S01]  /*6c20*/  FSEL R18, R18, 0.78539818525314331055, !P1 ;  /* 0x3f490fdb12127808 */ /* 0x000fe20004800000 */
        /* <DEDUP_REMOVED lines=13> */
[----:B------:R-:W-:Y:S02]  /*6d00*/  FSETP.NEU.AND P0, PT, R19, RZ, PT ;  /* 0x000000ff1300720b */ /* 0x000fe40003f0d000 */
[----:B------:R-:W-:Y:S01]  /*6d10*/  FSEL R19, RZ, 3.1415927410125732422, P1 ;  /* 0x40490fdbff137808 */ /* 0x000fe20000800000 */
[----:B------:R-:W-:-:S05]  /*6d20*/  @!P1 FFMA R27, R4, 1.6832555532455444336, R3 ;  /* 0x3fd774eb041b9823 */ /* 0x000fca0000000003 */
[----:B------:R-:W-:-:S04]  /*6d30*/  FSEL R2, R18, R27, !P2 ;  /* 0x0000001b12027208 */ /* 0x000fc80005000000 */
[----:B------:R-:W-:Y:S02]  /*6d40*/  FSEL R2, R19, R2, !P0 ;  /* 0x0000000213027208 */ /* 0x000fe40004000000 */
[----:B------:R-:W-:Y:S02]  /*6d50*/  FSETP.NAN.AND P0, PT, R30, R30, PT ;  /* 0x0000001e1e00720b */ /* 0x000fe40003f08000 */
[----:B------:R-:W-:-:S04]  /*6d60*/  LOP3.LUT R15, R2, 0x80000000, R15, 0xb8, !PT ;  /* 0x80000000020f7812 */ /* 0x000fc800078eb80f */
[----:B------:R-:W-:-:S04]  /*6d70*/  FSEL R30, R30, R15, P0 ;  /* 0x0000000f1e1e7208 */ /* 0x000fc80000000000 */
[C---:B------:R-:W-:Y:S01]  /*6d80*/  FSETP.GE.AND P0, PT, |R30|.reuse, 105615, PT ;  /* 0x47ce47801e00780b */ /* 0x040fe20003f06200 */
[----:B------:R-:W-:-:S04]  /*6d90*/  FMUL R2, R30, 0.63661974668502807617 ;  /* 0x3f22f9831e027820 */ /* 0x000fc80000400000 */
[----:B------:R-:W0:Y:S02]  /*6da0*/  F2I.NTZ R15, R2 ;  /* 0x00000002000f7305 */ /* 0x000e240000203100 */
[----:B0-----:R-:W-:-:S05]  /*6db0*/  I2FP.F32.S32 R3, R15 ;  /* 0x0000000f00037245 */ /* 0x001fca0000201400 */
[----:B------:R-:W-:-:S04]  /*6dc0*/  FFMA R4, R3, -1.5707962512969970703, R30 ;  /* 0xbfc90fda03047823 */ /* 0x000fc8000000001e */
[----:B------:R-:W-:-:S04]  /*6dd0*/  FFMA R4, R3, -7.5497894158615963534e-08, R4 ;  /* 0xb3a2216803047823 */ /* 0x000fc80000000004 */
[----:B------:R-:W-:Y:S01]  /*6de0*/  FFMA R3, R3, -5.3903029534742383927e-15, R4 ;  /* 0xa7c234c503037823 */ /* 0x000fe20000000004 */
        /* <DEDUP_REMOVED lines=9> */
[----:B----4-:R-:W-:-:S07]  /*6e80*/  LOP3.LUT R29, R2, 0x80000000, RZ, 0xfc, !PT ;  /* 0x80000000021d7812 */ /* 0x010fce00078efcff */
.L_x_141:
        /* <DEDUP_REMOVED lines=20> */
[----:B------:R-:W4:Y:S01]  /*6fd0*/  @P0 LDL R2, [R27+0x10] ;  /* 0x000010001b020983 */ /* 0x000f220000100800 */
[----:B------:R-:W-:Y:S01]  /*6fe0*/  LOP3.LUT R15, R15, 0x1f, RZ, 0xc0, !PT ;  /* 0x0000001f0f0f7812 */ /* 0x000fe200078ec0ff */
[----:B------:R-:W-:Y:S01]  /*6ff0*/  UMOV UR4, 0x54442d19 ;  /* 0x54442d1900047882 */ /* 0x000fe20000000000 */
[----:B------:R-:W-:-:S02]  /*7000*/  UMOV UR5, 0x3bf921fb ;  /* 0x3bf921fb00057882 */ /* 0x000fc40000000000 */
[-C--:B--2---:R-:W-:Y:S02]  /*7010*/  @P0 SHF.L.W.U32.HI R4, R3, R15.reuse, R4 ;  /* 0x0000000f03040219 */ /* 0x084fe40000010e04 */
[----:B----4-:R-:W-:Y:S02]  /*7020*/  @P0 SHF.L.W.U32.HI R3, R2, R15, R3 ;  /* 0x0000000f02030219 */ /* 0x010fe40000010e03 */
[----:B------:R-:W-:Y:S02]  /*7030*/  ISETP.GE.AND P0, PT, R30, RZ, PT ;  /* 0x000000ff1e00720c */ /* 0x000fe40003f06270 */
[C---:B------:R-:W-:Y:S02]  /*7040*/  SHF.L.W.U32.HI R15, R3.reuse, 0x2, R4 ;  /* 0x00000002030f7819 */ /* 0x040fe40000010e04 */
[----:B------:R-:W-:Y:S02]  /*7050*/  SHF.L.U32 R3, R3, 0x2, RZ ;  /* 0x0000000203037819 */ /* 0x000fe400000006ff */
[----:B------:R-:W-:-:S02]  /*7060*/  SHF.R.S32.HI R26, RZ, 0x1f, R15 ;  /* 0x0000001fff1a7819 */ /* 0x000fc4000001140f */
[----:B------:R-:W-:Y:S02]  /*7070*/  SHF.R.U32.HI R4, RZ, 0x1e, R4 ;  /* 0x0000001eff047819 */ /* 0x000fe40000011604 */
[C---:B------:R-:W-:Y:S02]  /*7080*/  LOP3.LUT R2, R26.reuse, R3, RZ, 0x3c, !PT ;  /* 0x000000031a027212 */ /* 0x040fe400078e3cff */
[----:B------:R-:W-:Y:S02]  /*7090*/  LOP3.LUT R3, R26, R15, RZ, 0x3c, !PT ;  /* 0x0000000f1a037212 */ /* 0x000fe400078e3cff */
[C---:B------:R-:W-:Y:S02]  /*70a0*/  LOP3.LUT R30, R15.reuse, R30, RZ, 0x3c, !PT ;  /* 0x0000001e0f1e7212 */ /* 0x040fe400078e3cff */
[----:B------:R-:W-:Y:S02]  /*70b0*/  LEA.HI R15, R15, R4, RZ, 0x1 ;  /* 0x000000040f0f7211 */ /* 0x000fe400078f08ff */
[----:B------:R-:W2:Y:S01]  /*70c0*/  I2F.F64.S64 R2, R2 ;  /* 0x0000000200027312 */ /* 0x000ea20000301c00 */
[----:B------:R-:W-:-:S02]  /*70d0*/  ISETP.GE.AND P2, PT, R30, RZ, PT ;  /* 0x000000ff1e00720c */ /* 0x000fc40003f46270 */
[----:B------:R-:W-:-:S04]  /*70e0*/  IMAD.MOV R4, RZ, RZ, -R15 ;  /* 0x000000ffff047224 */ /* 0x000fc800078e0a0f */
[----:B------:R-:W-:Y:S01]  /*70f0*/  @!P0 IMAD.MOV.U32 R15, RZ, RZ, R4 ;  /* 0x000000ffff0f8224 */ /* 0x000fe200078e0004 */
[----:B--2---:R-:W-:-:S10]  /*7100*/  DMUL R26, R2, UR4 ;  /* 0x00000004021a7c28 */ /* 0x004fd40008000000 */
[----:B------:R-:W2:Y:S02]  /*7110*/  F2F.F32.F64 R26, R26 ;  /* 0x0000001a001a7310 */ /* 0x000ea40000301000 */
[----:B0-2---:R-:W-:-:S07]  /*7120*/  FSEL R3, -R26, R26, !P2 ;  /* 0x0000001a1a037208 */ /* 0x005fce0005000100 */
.L_x_140:
[----:B------:R-:W-:Y:S05]  /*7130*/  BSYNC.RECONVERGENT B0 ;  /* 0x0000000000007941 */ /* 0x000fea0003800200 */
.L_x_139:
[----:B------:R-:W-:Y:S02]  /*7140*/  IMAD.MOV.U32 R2, RZ, RZ, 0x37cbac00 ;  /* 0x37cbac00ff027424 */ /* 0x000fe400078e00ff */
[----:B------:R-:W-:Y:S01]  /*7150*/  FMUL R27, R3, R3 ;  /* 0x00000003031b7220 */ /* 0x000fe20000400000 */
[----:B------:R-:W-:Y:S01]  /*7160*/  LOP3.LUT R4, R15, 0x1, RZ, 0xc0, !PT ;  /* 0x000000010f047812 */ /* 0x000fe200078ec0ff */
[----:B------:R-:W-:Y:S01]  /*7170*/  IMAD.MOV.U32 R26, RZ, RZ, 0x3d2aaabb ;  /* 0x3d2aaabbff1a7424 */ /* 0x000fe200078e00ff */
[----:B------:R-:W-:Y:S01]  /*7180*/  MOV R28, 0x3effffff ;  /* 0x3effffff001c7802 */ /* 0x000fe20000000f00 */
[----:B------:R-:W-:Y:S01]  /*7190*/  FFMA R2, R27, R2, -0.0013887860113754868507 ;  /* 0xbab607ed1b027423 */ /* 0x000fe20000000002 */
[----:B------:R-:W-:Y:S01]  /*71a0*/  ISETP.NE.U32.AND P0, PT, R4, 0x1, PT ;  /* 0x000000010400780c */ /* 0x000fe20003f05070 */
[----:B------:R-:W-:Y:S01]  /*71b0*/  BSSY.RECONVERGENT B0, `(.L_x_142) ;  /* 0x000001b000007945 */ /* 0x000fe20003800200 */
[----:B------:R-:W-:Y:S02]  /*71c0*/  LOP3.LUT P2, RZ, R15, 0x2, RZ, 0xc0, !PT ;  /* 0x000000020fff7812 */ /* 0x000fe4000784c0ff */
[----:B------:R-:W-:-:S02]  /*71d0*/  FSEL R4, R2, -0.00019574658654164522886, !P0 ;  /* 0xb94d415302047808 */ /* 0x000fc40004000000 */
[----:B------:R-:W-:Y:S02]  /*71e0*/  FSEL R26, R26, 0.0083327032625675201416, !P0 ;  /* 0x3c0885e41a1a7808 */ /* 0x000fe40004000000 */
[----:B------:R-:W-:Y:S02]  /*71f0*/  FSEL R2, R3, 1, P0 ;  /* 0x3f80000003027808 */ /* 0x000fe40000000000 */
[----:B------:R-:W-:Y:S01]  /*7200*/  FSEL R15, -R28, -0.16666662693023681641, !P0 ;  /* 0xbe2aaaa81c0f7808 */ /* 0x000fe20004000100 */
[C---:B------:R-:W-:Y:S02]  /*7210*/  FFMA R4, R27.reuse, R4, R26 ;  /* 0x000000041b047223 */ /* 0x040fe4000000001a */
[C---:B------:R-:W-:Y:S02]  /*7220*/  FFMA R3, R27.reuse, R2, RZ ;  /* 0x000000021b037223 */ /* 0x040fe400000000ff */
[----:B------:R-:W-:-:S04]  /*7230*/  FFMA R4, R27, R4, R15 ;  /* 0x000000041b047223 */ /* 0x000fc8000000000f */
[----:B------:R-:W-:-:S04]  /*7240*/  FFMA R3, R3, R4, R2 ;  /* 0x0000000403037223 */ /* 0x000fc80000000002 */
[----:B------:R-:W-:-:S04]  /*7250*/  @P2 FADD R3, RZ, -R3 ;  /* 0x80000003ff032221 */ /* 0x000fc80000000000 */
[----:B------:R-:W-:-:S04]  /*7260*/  FFMA R6, R3, 9.9999997473787516356e-05, R6 ;  /* 0x38d1b71703067823 */ /* 0x000fc80000000006 */
[----:B------:R-:W-:-:S05]  /*7270*/  FADD R17, R6, -R17 ;  /* 0x8000001106117221 */ /* 0x000fca0000000000 */
[----:B------:R-:W-:-:S04]  /*7280*/  FSETP.GT.AND P0, PT, |R17|, |R16|, PT ;  /* 0x400000101100720b */ /* 0x000fc80003f04200 */
        /* <DEDUP_REMOVED lines=13> */
.L_x_143:
[----:B------:R-:W-:Y:S05]  /*7360*/  BSYNC.RECONVERGENT B0 ;  /* 0x0000000000007941 */ /* 0x000fea0003800200 */
.L_x_142:
[----:B------:R-:W-:Y:S02]  /*7370*/  IMAD.MOV.U32 R4, RZ, RZ, 0x3b33710b ;  /* 0x3b33710bff047424 */ /* 0x000fe400078e00ff */
[----:B------:R-:W-:Y:S01]  /*7380*/  FMUL R3, R2, R2 ;  /* 0x0000000202037220 */ /* 0x000fe20000400000 */
[----:B------:R-:W-:Y:S01]  /*7390*/  FSETP.NEU.AND P2, PT, R15, RZ, PT ;  /* 0x000000ff0f00720b */ /* 0x000fe20003f4d000 */
[----:B------:R-:W-:Y:S02]  /*73a0*/  BSSY.RECONVERGENT B0, `(.L_x_144) ;  /* 0x0000051000007945 */ /* 0x000fe40003800200 */
[----:B------:R-:W-:-:S04]  /*73b0*/  FFMA R4, R3, R4, -0.015681877732276916504 ;  /* 0xbc80774803047423 */ /* 0x000fc80000000004 */
        /* <DEDUP_REMOVED lines=13> */
[C---:B------:R-:W-:Y:S01]  /*7490*/  FSETP.NEU.AND P0, PT, |R16|.reuse, |R17|, PT ;  /* 0x400000111000720b */ /* 0x040fe20003f0d200 */
[----:B------:R-:W-:Y:S02]  /*74a0*/  FADD R16, |R16|, |R17| ;  /* 0x4000001110107221 */ /* 0x000fe40000000200 */
[----:B------:R-:W-:-:S05]  /*74b0*/  @!P1 FFMA R15, R4, 1.6832555532455444336, R3 ;  /* 0x3fd774eb040f9823 */ /* 0x000fca0000000003 */
[----:B------:R-:W-:Y:S02]  /*74c0*/  @P2 FSEL R19, R18, R15, !P0 ;  /* 0x0000000f12132208 */ /* 0x000fe40004000000 */
[----:B------:R-:W-:Y:S02]  /*74d0*/  FSETP.NAN.AND P0, PT, R16, R16, PT ;  /* 0x000000101000720b */ /* 0x000fe40003f08000 */
[----:B------:R-:W-:-:S04]  /*74e0*/  LOP3.LUT R17, R19, 0x80000000, R17, 0xb8, !PT ;  /* 0x8000000013117812 */ /* 0x000fc800078eb811 */
[----:B------:R-:W-:-:S04]  /*74f0*/  FSEL R17, R16, R17, P0 ;  /* 0x0000001110117208 */ /* 0x000fc80000000000 */
[C---:B------:R-:W-:Y:S01]  /*7500*/  FSETP.GE.AND P0, PT, |R17|.reuse, 105615, PT ;  /* 0x47ce47801100780b */ /* 0x040fe20003f06200 */
[----:B------:R-:W-:-:S06]  /*7510*/  FMUL R2, R17, 0.63661974668502807617 ;  /* 0x3f22f98311027820 */ /* 0x000fcc0000400000 */
        /* <DEDUP_REMOVED lines=10> */
[----:B------:R-:W-:Y:S01]  /*75c0*/  SHF.L.U32 R2, R17, 0x8, RZ ;  /* 0x0000000811027819 */ /* 0x000fe200000006ff */
[----:B------:R-:W-:Y:S01]  /*75d0*/  IMAD.MOV.U32 R16, RZ, RZ, RZ ;  /* 0x000000ffff107224 */ /* 0x000fe200078e00ff */
[----:B------:R-:W-:Y:S01]  /*75e0*/  UMOV UR4, URZ ;  /* 0x000000ff00047c82 */ /* 0x000fe20008000000 */
[----:B------:R-:W-:Y:S01]  /*75f0*/  IMAD.MOV.U32 R4, RZ, RZ, RZ ;  /* 0x000000ffff047224 */ /* 0x000fe200078e00ff */
[----:B------:R-:W-:-:S07]  /*7600*/  LOP3.LUT R27, R2, 0x80000000, RZ, 0xfc, !PT ;  /* 0x80000000021b7812 */ /* 0x000fce00078efcff */
.L_x_146:
[----:B0-----:R-:W0:Y:S02]  /*7610*/  LDC.64 R2, c[0x4][RZ] ;  /* 0x01000000ff027b82 */ /* 0x001e240000000a00 */
[----:B0-----:R-:W-:-:S06]  /*7620*/  IMAD.WIDE.U32 R2, R4, 0x4, R2 ;  /* 0x0000000404027825 */ /* 0x001fcc00078e0002 */
        /* <DEDUP_REMOVED lines=12> */
[----:B------:R-:W-:Y:S02]  /*76f0*/  LOP3.LUT P0, RZ, R15, 0x1f, RZ, 0xc0, !PT ;  /* 0x0000001f0fff7812 */ /* 0x000fe4000780c0ff */
[----:B------:R-:W-:-:S04]  /*7700*/  IADD3 R2, PT, PT, R2, -0x80, RZ ;  /* 0xffffff8002027810 */ /* 0x000fc80007ffe0ff */
[----:B------:R-:W-:-:S05]  /*7710*/  SHF.R.U32.HI R2, RZ, 0x5, R2 ;  /* 0x00000005ff027819 */ /* 0x000fca0000011602 */
[----:B------:R-:W-:-:S05]  /*7720*/  IMAD R26, R2, -0x4, R1 ;  /* 0xfffffffc021a7824 */ /* 0x000fca00078e0201 */
[----:B------:R-:W2:Y:S04]  /*7730*/  LDL R2, [R26+0x18] ;  /* 0x000018001a027983 */ /* 0x000ea80000100800 */
[----:B------:R-:W2:Y:S04]  /*7740*/  LDL R3, [R26+0x14] ;  /* 0x000014001a037983 */ /* 0x000ea80000100800 */
[----:B------:R-:W5:Y:S01]  /*7750*/  @P0 LDL R4, [R26+0x10] ;  /* 0x000010001a040983 */ /* 0x000f620000100800 */
[----:B------:R-:W-:Y:S01]  /*7760*/  LOP3.LUT R15, R15, 0x1f, RZ, 0xc0, !PT ;  /* 0x0000001f0f0f7812 */ /* 0x000fe200078ec0ff */
[----:B------:R-:W-:Y:S01]  /*7770*/  UMOV UR4, 0x54442d19 ;  /* 0x54442d1900047882 */ /* 0x000fe20000000000 */
[----:B------:R-:W-:-:S02]  /*7780*/  UMOV UR5, 0x3bf921fb ;  /* 0x3bf921fb00057882 */ /* 0x000fc40000000000 */
[-C--:B--2---:R-:W-:Y:S02]  /*7790*/  @P0 SHF.L.W.U32.HI R2, R3, R15.reuse, R2 ;  /* 0x0000000f03020219 */ /* 0x084fe40000010e02 */
[----:B-----5:R-:W-:Y:S02]  /*77a0*/  @P0 SHF.L.W.U32.HI R3, R4, R15, R3 ;  /* 0x0000000f04030219 */ /* 0x020fe40000010e03 */
[----:B------:R-:W-:Y:S02]  /*77b0*/  ISETP.GE.AND P0, PT, R17, RZ, PT ;  /* 0x000000ff1100720c */ /* 0x000fe40003f06270 */
[C---:B------:R-:W-:Y:S01]  /*77c0*/  SHF.L.W.U32.HI R4, R3.reuse, 0x2, R2 ;  /* 0x0000000203047819 */ /* 0x040fe20000010e02 */
[----:B------:R-:W-:-:S03]  /*77d0*/  IMAD.SHL.U32 R3, R3, 0x4, RZ ;  /* 0x0000000403037824 */ /* 0x000fc600078e00ff */
[----:B------:R-:W-:Y:S02]  /*77e0*/  SHF.R.S32.HI R15, RZ, 0x1f, R4 ;  /* 0x0000001fff0f7819 */ /* 0x000fe40000011404 */
[----:B------:R-:W-:Y:S02]  /*77f0*/  LOP3.LUT R17, R4, R17, RZ, 0x3c, !PT ;  /* 0x0000001104117212 */ /* 0x000fe400078e3cff */
[C---:B------:R-:W-:Y:S02]  /*7800*/  LOP3.LUT R18, R15.reuse, R3, RZ, 0x3c, !PT ;  /* 0x000000030f127212 */ /* 0x040fe400078e3cff */
[----:B------:R-:W-:Y:S02]  /*7810*/  LOP3.LUT R19, R15, R4, RZ, 0x3c, !PT ;  /* 0x000000040f137212 */ /* 0x000fe400078e3cff */
[----:B------:R-:W-:Y:S02]  /*7820*/  SHF.R.U32.HI R3, RZ, 0x1e, R2 ;  /* 0x0000001eff037819 */ /* 0x000fe40000011602 */
[----:B------:R-:W-:-:S02]  /*7830*/  ISETP.GE.AND P1, PT, R17, RZ, PT ;  /* 0x000000ff1100720c */ /* 0x000fc40003f26270 */
[----:B------:R-:W2:Y:S01]  /*7840*/  I2F.F64.S64 R18, R18 ;  /* 0x0000001200127312 */ /* 0x000ea20000301c00 */
[----:B------:R-:W-:-:S05]  /*7850*/  LEA.HI R2, R4, R3, RZ, 0x1 ;  /* 0x0000000304027211 */ /* 0x000fca00078f08ff */
[----:B------:R-:W-:-:S04]  /*7860*/  IMAD.MOV R3, RZ, RZ, -R2 ;  /* 0x000000ffff037224 */ /* 0x000fc800078e0a02 */
[----:B------:R-:W-:Y:S01]  /*7870*/  @!P0 IMAD.MOV.U32 R2, RZ, RZ, R3 ;  /* 0x000000ffff028224 */ /* 0x000fe200078e0003 */
[----:B--2---:R-:W-:-:S10]  /*7880*/  DMUL R26, R18, UR4 ;  /* 0x00000004121a7c28 */ /* 0x004fd40008000000 */
[----:B------:R-:W2:Y:S02]  /*7890*/  F2F.F32.F64 R26, R26 ;  /* 0x0000001a001a7310 */ /* 0x000ea40000301000 */
[----:B0-2---:R-:W-:-:S07]  /*78a0*/  FSEL R3, -R26, R26, !P1 ;  /* 0x0000001a1a037208 */ /* 0x005fce0004800100 */
.L_x_145:
[----:B------:R-:W-:Y:S05]  /*78b0*/  BSYNC.RECONVERGENT B0 ;  /* 0x0000000000007941 */ /* 0x000fea0003800200 */
.L_x_144:
[----:B------:R-:W-:Y:S01]  /*78c0*/  MOV R4, 0x37cbac00 ;  /* 0x37cbac0000047802 */ /* 0x000fe20000000f00 */
[----:B------:R-:W-:Y:S01]  /*78d0*/  FMUL R15, R3, R3 ;  /* 0x00000003030f7220 */ /* 0x000fe20000400000 */
[C---:B------:R-:W-:Y:S01]  /*78e0*/  LOP3.LUT R16, R2.reuse, 0x1, RZ, 0xc0, !PT ;  /* 0x0000000102107812 */ /* 0x040fe200078ec0ff */
[----:B------:R-:W-:Y:S02]  /*78f0*/  VIADD R2, R2, 0x1 ;  /* 0x0000000102027836 */ /* 0x000fe40000000000 */
[----:B------:R-:W-:Y:S01]  /*7900*/  FFMA R4, R15, R4, -0.0013887860113754868507 ;  /* 0xbab607ed0f047423 */ /* 0x000fe20000000004 */
[----:B------:R-:W-:Y:S01]  /*7910*/  ISETP.NE.U32.AND P0, PT, R16, 0x1, PT ;  /* 0x000000011000780c */ /* 0x000fe20003f05070 */
[----:B------:R-:W-:Y:S01]  /*7920*/  IMAD.MOV.U32 R16, RZ, RZ, 0x3c0885e4 ;  /* 0x3c0885e4ff107424 */ /* 0x000fe200078e00ff */
[----:B------:R-:W-:Y:S01]  /*7930*/  LOP3.LUT P1, RZ, R2, 0x2, RZ, 0xc0, !PT ;  /* 0x0000000202ff7812 */ /* 0x000fe2000782c0ff */
[----:B------:R-:W-:Y:S01]  /*7940*/  IMAD.MOV.U32 R17, RZ, RZ, 0x3e2aaaa8 ;  /* 0x3e2aaaa8ff117424 */ /* 0x000fe200078e00ff */
[----:B------:R-:W-:-:S02]  /*7950*/  FSEL R4, R4, -0.00019574658654164522886, P0 ;  /* 0xb94d415304047808 */ /* 0x000fc40000000000 */
[----:B------:R-:W-:Y:S02]  /*7960*/  FSEL R16, R16, 0.041666727513074874878, !P0 ;  /* 0x3d2aaabb10107808 */ /* 0x000fe40004000000 */
[----:B------:R-:W-:Y:S02]  /*7970*/  FSEL R2, R3, 1, !P0 ;  /* 0x3f80000003027808 */ /* 0x000fe40004000000 */
[----:B------:R-:W-:Y:S01]  /*7980*/  FSEL R17, -R17, -0.4999999701976776123, !P0 ;  /* 0xbeffffff11117808 */ /* 0x000fe20004000100 */
[C---:B------:R-:W-:Y:S02]  /*7990*/  FFMA R4, R15.reuse, R4, R16 ;  /* 0x000000040f047223 */ /* 0x040fe40000000010 */
[C---:B------:R-:W-:Y:S02]  /*79a0*/  FFMA R3, R15.reuse, R2, RZ ;  /* 0x000000020f037223 */ /* 0x040fe400000000ff */
[----:B------:R-:W-:-:S04]  /*79b0*/  FFMA R4, R15, R4, R17 ;  /* 0x000000040f047223 */ /* 0x000fc80000000011 */
[----:B------:R-:W-:-:S04]  /*79c0*/  FFMA R2, R3, R4, R2 ;  /* 0x0000000403027223 */ /* 0x000fc80000000002 */
[----:B------:R-:W-:-:S04]  /*79d0*/  @P1 FADD R2, RZ, -R2 ;  /* 0x80000002ff021221 */ /* 0x000fc80000000000 */
[----:B------:R-:W-:Y:S01]  /*79e0*/  FFMA R7, R2, 9.9999997473787516356e-05, R7 ;  /* 0x38d1b71702077823 */ /* 0x000fe20000000007 */
[----:B------:R-:W-:Y:S06]  /*79f0*/  BRA `(.L_x_123) ;  /* 0x0000009400647947 */ /* 0x000fec0003800000 */
.L_x_13:
[----:B------:R-:W-:-:S13]  /*7a00*/  ISETP.NE.AND P0, PT, R9, RZ, PT ;  /* 0x000000ff0900720c */ /* 0x000fda0003f05270 */
[----:B------:R-:W-:Y:S05]  /*7a10*/  @!P0 BRA `(.L_x_147) ;  /* 0x0000005400f88947 */ /* 0x000fea0003800000 */
[----:B------:R-:W-:-:S13]  /*7a20*/  ISETP.NE.AND P0, PT, R9, 0x3, PT ;  /* 0x000000030900780c */ /* 0x000fda0003f05270 */
[----:B------:R-:W-:Y:S05]  /*7a30*/  @P0 BRA `(.L_x_123) ;  /* 0x0000009400540947 */ /* 0x000fea0003800000 */
[----:B------:R-:W2:Y:S08]  /*7a40*/  LDC.64 R42, c[0x0][0x3b8] ;  /* 0x0000ee00ff2a7b82 */ /* 0x000eb00000000a00 */
[----:B------:R-:W3:Y:S01]  /*7a50*/  LDC R41, c[0x0][0x3c0] ;  /* 0x0000f000ff297b82 */ /* 0x000ee20000000800 */
[----:B--2---:R-:W-:-:S05]  /*7a60*/  IMAD.WIDE R42, R0, 0x4, R42 ;  /* 0x00000004002a7825 */ /* 0x004fca00078e022a */
[----:B0-----:R-:W2:Y:S01]  /*7a70*/  LDG.E R2, desc[UR6][R42.64] ;  /* 0x000000062a027981 */ /* 0x001ea2000c1e1900 */
[----:B---3--:R-:W-:-:S05]  /*7a80*/  IMAD.WIDE R40, R41, 0x4, R42 ;  /* 0x0000000429287825 */ /* 0x008fca00078e022a */
[----:B------:R-:W3:Y:S01]  /*7a90*/  LDG.E R3, desc[UR6][R40.64] ;  /* 0x0000000628037981 */ /* 0x000ee2000c1e1900 */
[----:B------:R-:W-:Y:S01]  /*7aa0*/  BSSY.RECONVERGENT B0, `(.L_x_148) ;  /* 0x0000012000007945 */ /* 0x000fe20003800200 */
[----:B--2--5:R-:W-:Y:S01]  /*7ab0*/  FADD R9, R7, -R2 ;  /* 0x8000000207097221 */ /* 0x024fe20000000000 */
[----:B---3--:R-:W-:-:S04]  /*7ac0*/  FADD R6, R6, -R3 ;  /* 0x8000000306067221 */ /* 0x008fc80000000000 */
[----:B------:R-:W-:-:S04]  /*7ad0*/  FMUL R2, R6, R6 ;  /* 0x0000000606027220 */ /* 0x000fc80000400000 */
[----:B------:R-:W-:-:S05]  /*7ae0*/  FFMA R4, R9, R9, R2 ;  /* 0x0000000909047223 */ /* 0x000fca0000000002 */
[----:B------:R-:W-:Y:S01]  /*7af0*/  IADD3 R2, PT, PT, R4, -0xd000000, RZ ;  /* 0xf300000004027810 */ /* 0x000fe20007ffe0ff */
[----:B------:R0:W2:Y:S03]  /*7b00*/  MUFU.RSQ R3, R4 ;  /* 0x0000000400037308 */ /* 0x0000a60000001400 */
[----:B------:R-:W-:-:S13]  /*7b10*/  ISETP.GT.U32.AND P0, PT, R2, 0x727fffff, PT ;  /* 0x727fffff0200780c */ /* 0x000fda0003f04070 */
[----:B0-----:R-:W-:Y:S05]  /*7b20*/  @!P0 BRA `(.L_x_149) ;  /* 0x0000000000148947 */ /* 0x001fea0003800000 */
[----:B--2---:R-:W-:Y:S01]  /*7b30*/  IMAD.MOV.U32 R3, RZ, RZ, R4 ;  /* 0x000000ffff037224 */ /* 0x004fe200078e0004 */
[----:B------:R-:W-:-:S07]  /*7b40*/  MOV R2, 0x7b60 ;  /* 0x00007b6000027802 */ /* 0x000fce0000000f00 */
[----:B-1----:R-:W-:Y:S05]  /*7b50*/  CALL.REL.NOINC `($__internal_1_$__cuda_sm20_sqrt_rn_f32_slowpath) ;  /* 0x0000009c00387944 */ /* 0x002fea0003c00000 */
[----:B------:R-:W-:Y:S01]  /*7b60*/  IMAD.MOV.U32 R27, RZ, RZ, R36 ;  /* 0x000000ffff1b7224 */ /* 0x000fe200078e0024 */
[----:B------:R-:W-:Y:S06]  /*7b70*/  BRA `(.L_x_150) ;  /* 0x0000000000107947 */ /* 0x000fec0003800000 */
.L_x_149:
[----:B--2---:R-:W-:Y:S01]  /*7b80*/  FMUL.FTZ R27, R4, R3 ;  /* 0x00000003041b7220 */ /* 0x004fe20000410000 */
[----:B------:R-:W-:-:S03]  /*7b90*/  FMUL.FTZ R3, R3, 0.5 ;  /* 0x3f00000003037820 */ /* 0x000fc60000410000 */
[----:B------:R-:W-:-:S04]  /*7ba0*/  FFMA R2, -R27, R27, R4 ;  /* 0x0000001b1b027223 */ /* 0x000fc80000000104 */
[----:B------:R-:W-:-:S07]  /*7bb0*/  FFMA R27, R2, R3, R27 ;  /* 0x00000003021b7223 */ /* 0x000fce000000001b */
.L_x_150:
[----:B------:R-:W-:Y:S05]  /*7bc0*/  BSYNC.RECONVERGENT B0 ;  /* 0x0000000000007941 */ /* 0x000fea0003800200 */
.L_x_148:
[C---:B-1----:R-:W-:Y:S01]  /*7bd0*/  FMUL R4, R11.reuse, 0.63661974668502807617 ;  /* 0x3f22f9830b047820 */ /* 0x042fe20000400000 */
[----:B------:R-:W-:Y:S01]  /*7be0*/  FSETP.GE.AND P0, PT, |R11|, 105615, PT ;  /* 0x47ce47800b00780b */ /* 0x000fe20003f06200 */
[----:B------:R-:W-:Y:S01]  /*7bf0*/  BSSY.RECONVERGENT B0, `(.L_x_151) ;  /* 0x000003b000007945 */ /* 0x000fe20003800200 */
[----:B------:R-:W-:-:S03]  /*7c00*/  FADD R15, -R13, 1 ;  /* 0x3f8000000d0f7421 */ /* 0x000fc60000000100 */
        /* <DEDUP_REMOVED lines=15> */
.L_x_153:
        /* <DEDUP_REMOVED lines=36> */
[----:B------:R-:W-:-:S03]  /*7f40*/  ISETP.GE.AND P0, PT, R2, RZ, PT ;  /* 0x000000ff0200720c */ /* 0x000fc60003f06270 */
[----:B------:R-:W-:-:S05]  /*7f50*/  IMAD.MOV R2, RZ, RZ, -R4 ;  /* 0x000000ffff027224 */ /* 0x000fca00078e0a04 */
[----:B------:R-:W-:Y:S01]  /*7f60*/  @!P1 MOV R4, R2 ;  /* 0x0000000200049202 */ /* 0x000fe20000000f00 */
[----:B0-----:R-:W-:-:S10]  /*7f70*/  DMUL R16, R18, UR4 ;  /* 0x0000000412107c28 */ /* 0x001fd40008000000 */
[----:B------:R-:W0:Y:S02]  /*7f80*/  F2F.F32.F64 R16, R16 ;  /* 0x0000001000107310 */ /* 0x000e240000301000 */
[----:B0-----:R-:W-:-:S07]  /*7f90*/  FSEL R2, -R16, R16, !P0 ;  /* 0x0000001010027208 */ /* 0x001fce0004000100 */
.L_x_152:
[----:B------:R-:W-:Y:S05]  /*7fa0*/  BSYNC.RECONVERGENT B0 ;  /* 0x0000000000007941 */ /* 0x000fea0003800200 */
.L_x_151:
[----:B------:R-:W-:Y:S02]  /*7fb0*/  IMAD.MOV.U32 R16, RZ, RZ, 0x37cbac00 ;  /* 0x37cbac00ff107424 */ /* 0x000fe400078e00ff */
[----:B------:R-:W-:Y:S01]  /*7fc0*/  FMUL R3, R2, R2 ;  /* 0x0000000202037220 */ /* 0x000fe20000400000 */
[C---:B------:R-:W-:Y:S01]  /*7fd0*/  LOP3.LUT R18, R4.reuse, 0x1, RZ, 0xc0, !PT ;  /* 0x0000000104127812 */ /* 0x040fe200078ec0ff */
[----:B------:R-:W0:Y:S01]  /*7fe0*/  LDC R17, c[0x0][0x398] ;  /* 0x0000e600ff117b82 */ /* 0x000e220000000800 */
[----:B------:R-:W-:Y:S02]  /*7ff0*/  VIADD R4, R4, 0x1 ;  /* 0x0000000104047836 */ /* 0x000fe40000000000 */
[----:B------:R-:W-:Y:S01]  /*8000*/  FFMA R7, R3, R16, -0.0013887860113754868507 ;  /* 0xbab607ed03077423 */ /* 0x000fe20000000010 */
[----:B------:R-:W-:Y:S01]  /*8010*/  ISETP.NE.U32.AND P0, PT, R18, 0x1, PT ;  /* 0x000000011200780c */ /* 0x000fe20003f05070 */
[----:B------:R-:W-:Y:S01]  /*8020*/  IMAD.MOV.U32 R18, RZ, RZ, 0x3c0885e4 ;  /* 0x3c0885e4ff127424 */ /* 0x000fe200078e00ff */
[----:B------:R-:W1:Y:S01]  /*8030*/  MUFU.RCP R26, R27 ;  /* 0x0000001b001a7308 */ /* 0x000e620000001000 */
[----:B------:R-:W-:Y:S01]  /*8040*/  LOP3.LUT P1, RZ, R4, 0x2, RZ, 0xc0, !PT ;  /* 0x0000000204ff7812 */ /* 0x000fe2000782c0ff */
[----:B------:R-:W-:Y:S01]  /*8050*/  BSSY.RECONVERGENT B0, `(.L_x_154) ;  /* 0x0000018000007945 */ /* 0x000fe20003800200 */
[----:B------:R-:W-:Y:S01]  /*8060*/  FSEL R16, R7, -0.00019574658654164522886, P0 ;  /* 0xb94d415307107808 */ /* 0x000fe20000000000 */
[----:B------:R-:W-:Y:S01]  /*8070*/  HFMA2 R7, -RZ, RZ, 1.541015625, -0.052001953125 ;  /* 0x3e2aaaa8ff077431 */ /* 0x000fe200000001ff */
[----:B------:R-:W-:-:S02]  /*8080*/  FSEL R18, R18, 0.041666727513074874878, !P0 ;  /* 0x3d2aaabb12127808 */ /* 0x000fc40004000000 */
[----:B------:R-:W-:-:S03]  /*8090*/  FSEL R2, R2, 1, !P0 ;  /* 0x3f80000002027808 */ /* 0x000fc60004000000 */
[----:B------:R-:W-:Y:S01]  /*80a0*/  FFMA R16, R3, R16, R18 ;  /* 0x0000001003107223 */ /* 0x000fe20000000012 */
[----:B------:R-:W-:-:S05]  /*80b0*/  FSEL R7, -R7, -0.4999999701976776123, !P0 ;  /* 0xbeffffff07077808 */ /* 0x000fca0004000100 */
[C---:B------:R-:W-:Y:S01]  /*80c0*/  FFMA R7, R3.reuse, R16, R7 ;  /* 0x0000001003077223 */ /* 0x040fe20000000007 */
[----:B------:R-:W-:Y:S01]  /*80d0*/  FFMA R3, R3, R2, RZ ;  /* 0x0000000203037223 */ /* 0x000fe200000000ff */
[----:B0-----:R-:W-:-:S03]  /*80e0*/  FMUL R4, R17, 0.5 ;  /* 0x3f00000011047820 */ /* 0x001fc60000400000 */
[----:B------:R-:W-:Y:S01]  /*80f0*/  FFMA R2, R3, R7, R2 ;  /* 0x0000000703027223 */ /* 0x000fe20000000002 */
[----:B------:R-:W-:Y:S01]  /*8100*/  FMUL R3, R15, R4 ;  /* 0x000000040f037220 */ /* 0x000fe20000400000 */
[C---:B-1----:R-:W-:Y:S02]  /*8110*/  FFMA R7, R26.reuse, -R27, 1 ;  /* 0x3f8000001a077423 */ /* 0x042fe4000000081b */
[----:B------:R-:W-:Y:S02]  /*8120*/  @P1 FADD R2, RZ, -R2 ;  /* 0x80000002ff021221 */ /* 0x000fe40000000000 */
[----:B------:R-:W-:Y:S02]  /*8130*/  FFMA R26, R26, R7, R26 ;  /* 0x000000071a1a7223 */ /* 0x000fe4000000001a */
[----:B------:R-:W-:-:S04]  /*8140*/  FFMA R3, R2, R3, R27 ;  /* 0x0000000302037223 */ /* 0x000fc8000000001b */
[----:B------:R-:W0:Y:S01]  /*8150*/  FCHK P0, R3, R27 ;  /* 0x0000001b03007302 */ /* 0x000e220000000000 */
[----:B------:R-:W-:-:S04]  /*8160*/  FFMA R2, R3, R26, RZ ;  /* 0x0000001a03027223 */ /* 0x000fc800000000ff */
[----:B------:R-:W-:-:S04]  /*8170*/  FFMA R7, R2, -R27, R3 ;  /* 0x8000001b02077223 */ /* 0x000fc80000000003 */
[----:B------:R-:W-:Y:S01]  /*8180*/  FFMA R2, R26, R7, R2 ;  /* 0x000000071a027223 */ /* 0x000fe20000000002 */
[----:B0-----:R-:W-:Y:S06]  /*8190*/  @!P0 BRA `(.L_x_155) ;  /* 0x00000000000c8947 */ /* 0x001fec0003800000 */
[----:B------:R-:W-:Y:S01]  /*81a0*/  IMAD.MOV.U32 R2, RZ, RZ, R27 ;  /* 0x000000ffff027224 */ /* 0x000fe200078e001b */
[----:B------:R-:W-:-:S07]  /*81b0*/  MOV R4, 0x81d0 ;  /* 0x000081d000047802 */ /* 0x000fce0000000f00 */
[----:B------:R-:W-:Y:S05]  /*81c0*/  CALL.REL.NOINC `($__internal_2_$__cuda_sm3x_div_rn_noftz_f32_slowpath) ;  /* 0x0000009400f07944 */ /* 0x000fea0003c00000 */
.L_x_155:
[----:B------:R-:W-:Y:S05]  /*81d0*/  BSYNC.RECONVERGENT B0 ;  /* 0x0000000000007941 */ /* 0x000fea0003800200 */
.L_x_154:
[----:B------:R-:W-:Y:S01]  /*81e0*/  FSETP.GT.AND P0, PT, R5, R2, PT ;  /* 0x000000020500720b */ /* 0x000fe20003f04000 */
[----:B------:R-:W-:Y:S01]  /*81f0*/  IMAD.MOV.U32 R31, RZ, RZ, 0x3fe00000 ;  /* 0x3fe00000ff1f7424 */ /* 0x000fe200078e00ff */
[----:B------:R0:W1:Y:S01]  /*8200*/  F2F.F64.F32 R2, R5 ;  /* 0x0000000500027310 */ /* 0x0000620000201800 */
[----:B------:R-:W-:Y:S01]  /*8210*/  IMAD.MOV.U32 R30, RZ, RZ, RZ ;  /* 0x000000ffff1e7224 */ /* 0x000fe200078e00ff */
[----:B------:R-:W-:Y:S01]  /*8220*/  BSSY.RECONVERGENT B0, `(.L_x_156) ;  /* 0x0000050000007945 */ /* 0x000fe20003800200 */
[----:B0-----:R-:W-:-:S08]  /*8230*/  IMAD.MOV.U32 R5, RZ, RZ, 0x41c64e6d ;  /* 0x41c64e6dff057424 */ /* 0x001fd000078e00ff */
[----:B------:R-:W-:Y:S01]  /*8240*/  @P0 FADD R4, R11, R11 ;  /* 0x0000000b0b040221 */ /* 0x000fe20000000000 */
[----:B------:R-:W-:Y:S01]  /*8250*/  @P0 IMAD.MOV.U32 R18, RZ, RZ, 0x54442eea ;  /* 0x54442eeaff120424 */ /* 0x000fe200078e00ff */
[----:B------:R-:W-:Y:S01]  /*8260*/  @P0 MOV R19, 0x400921fb ;  /* 0x400921fb00130802 */ /* 0x000fe20000000f00 */
[----:B-1----:R-:W-:Y:S01]  /*8270*/  DMUL R28, R2, 2.14748364800000000000e+09 ;  /* 0x41e00000021c7828 */ /* 0x002fe20000000000 */
[----:B------:R-:W0:Y:S08]  /*8280*/  @P0 F2F.F64.F32 R16, R4 ;  /* 0x0000000400100310 */ /* 0x000e300000201800 */
[----:B------:R-:W1:Y:S01]  /*8290*/  @P0 F2F.F64.F32 R2, R11 ;  /* 0x0000000b00020310 */ /* 0x000e620000201800 */
[----:B------:R-:W-:-:S06]  /*82a0*/  LOP3.LUT R31, R31, 0x80000000, R29, 0xb8, !PT ;  /* 0x800000001f1f7812 */ /* 0x000fcc00078eb81d */
[----:B------:R-:W-:Y:S02]  /*82b0*/  DADD.RZ R28, R28, R30 ;  /* 0x000000001c1c7229 */ /* 0x000fe4000000c01e */
[----:B0-----:R-:W-:-:S08]  /*82c0*/  @P0 DADD R16, -R16, R18 ;  /* 0x0000000010100229 */ /* 0x001fd00000000112 */
[----:B------:R-:W0:Y:S01]  /*82d0*/  F2I.F64.TRUNC R28, R28 ;  /* 0x0000001c001c7311 */ /* 0x000e22000030d100 */
[----:B-1----:R-:W-:-:S07]  /*82e0*/  @P0 DADD R2, R2, R16 ;  /* 0x0000000002020229 */ /* 0x002fce0000000010 */
[----:B------:R-:W1:Y:S01]  /*82f0*/  @P0 F2F.F32.F64 R11, R2 ;  /* 0x00000002000b0310 */ /* 0x000e620000301000 */
[----:B0-----:R-:W-:-:S05]  /*8300*/  IMAD R5, R28, R5, 0x3039 ;  /* 0x000030391c057424 */ /* 0x001fca00078e0205 */
[----:B------:R-:W-:Y:S01]  /*8310*/  IABS R16, R5 ;  /* 0x0000000500107213 */ /* 0x000fe20000000000 */
[----:B-1----:R-:W-:-:S03]  /*8320*/  FMUL R15, R11, 0.63661974668502807617 ;  /* 0x3f22f9830b0f7820 */ /* 0x002fc60000400000 */
[----:B------:R-:W0:Y:S01]  /*8330*/  I2F.F64 R4, R16 ;  /* 0x0000001000047312 */ /* 0x000e220000201c00 */
[----:B------:R-:W-:-:S07]  /*8340*/  FSETP.GE.AND P0, PT, |R11|, 105615, PT ;  /* 0x47ce47800b00780b */ /* 0x000fce0003f06200 */
[----:B------:R-:W1:Y:S01]  /*8350*/  F2I.NTZ R15, R15 ;  /* 0x0000000f000f7305 */ /* 0x000e620000203100 */
[----:B0-----:R-:W-:Y:S01]  /*8360*/  DMUL R4, R4, 4.6566128730773925781e-10 ;  /* 0x3e00000004047828 */ /* 0x001fe20000000000 */
[----:B-1----:R-:W-:Y:S01]  /*8370*/  I2FP.F32.S32 R18, R15 ;  /* 0x0000000f00127245 */ /* 0x002fe20000201400 */
[----:B------:R-:W-:-:S08]  /*8380*/  IMAD.MOV.U32 R19, RZ, RZ, R15 ;  /* 0x000000ffff137224 */ /* 0x000fd000078e000f */
[----:B------:R0:W1:Y:S01]  /*8390*/  F2F.F32.F64 R5, R4 ;  /* 0x0000000400057310 */ /* 0x0000620000301000 */
[----:B------:R-:W-:-:S04]  /*83a0*/  FFMA R7, R18, -1.5707962512969970703, R11 ;  /* 0xbfc90fda12077823 */ /* 0x000fc8000000000b */
[----:B------:R-:W-:-:S04]  /*83b0*/  FFMA R7, R18, -7.5497894158615963534e-08, R7 ;  /* 0xb3a2216812077823 */ /* 0x000fc80000000007 */
[----:B------:R-:W-:-:S05]  /*83c0*/  FFMA R7, R18, -5.3903029534742383927e-15, R7 ;  /* 0xa7c234c512077823 */ /* 0x000fca0000000007 */
[----:B------:R-:W-:Y:S01]  /*83d0*/  MOV R2, R7 ;  /* 0x0000000700027202 */ /* 0x000fe20000000f00 */
[----:B01----:R-:W-:Y:S06]  /*83e0*/  @!P0 BRA `(.L_x_157) ;  /* 0x0000000000cc8947 */ /* 0x003fec0003800000 */
        /* <DEDUP_REMOVED lines=9> */
.L_x_158:
        /* <DEDUP_REMOVED lines=27> */
[C---:B------:R-:W-:Y:S02]  /*8630*/  SHF.L.W.U32.HI R4, R3.reuse, 0x2, R2 ;  /* 0x0000000203047819 */ /* 0x040fe40000010e02 */
[----:B------:R-:W-:Y:S02]  /*8640*/  SHF.L.U32 R3, R3, 0x2, RZ ;  /* 0x0000000203037819 */ /* 0x000fe400000006ff */
        /* <DEDUP_REMOVED lines=8> */
[----:B------:R-:W-:-:S04]  /*86d0*/  IMAD.MOV R2, RZ, RZ, -R15 ;  /* 0x000000ffff027224 */ /* 0x000fc800078e0a0f */
[----:B------:R-:W-:Y:S01]  /*86e0*/  @!P2 IMAD.MOV.U32 R15, RZ, RZ, R2 ;  /* 0x000000ffff0fa224 */ /* 0x000fe200078e0002 */
[----:B0-----:R-:W-:-:S10]  /*86f0*/  DMUL R16, R28, UR4 ;  /* 0x000000041c107c28 */ /* 0x001fd40008000000 */
[----:B------:R-:W0:Y:S02]  /*8700*/  F2F.F32.F64 R16, R16 ;  /* 0x0000001000107310 */ /* 0x000e240000301000 */
[----:B0-----:R-:W-:-:S07]  /*8710*/  FSEL R2, -R16, R16, !P1 ;  /* 0x0000001010027208 */ /* 0x001fce0004800100 */
.L_x_157:
[----:B------:R-:W-:Y:S05]  /*8720*/  BSYNC.RECONVERGENT B0 ;  /* 0x0000000000007941 */ /* 0x000fea0003800200 */
.L_x_156:
[----:B------:R-:W-:Y:S02]  /*8730*/  IMAD.MOV.U32 R4, RZ, RZ, 0x37cbac00 ;  /* 0x37cbac00ff047424 */ /* 0x000fe400078e00ff */
[----:B------:R-:W-:Y:S01]  /*8740*/  FMUL R3, R2, R2 ;  /* 0x0000000202037220 */ /* 0x000fe20000400000 */
[C---:B------:R-:W-:Y:S01]  /*8750*/  LOP3.LUT R17, R15.reuse, 0x1, RZ, 0xc0, !PT ;  /* 0x000000010f117812 */ /* 0x040fe200078ec0ff */
[----:B------:R-:W-:Y:S01]  /*8760*/  VIADD R15, R15, 0x1 ;  /* 0x000000010f0f7836 */ /* 0x000fe20000000000 */
[----:B------:R-:W-:Y:S01]  /*8770*/  BSSY.RECONVERGENT B0, `(.L_x_159) ;  /* 0x0000045000007945 */ /* 0x000fe20003800200 */
[----:B------:R-:W-:Y:S01]  /*8780*/  FFMA R16, R3, R4, -0.0013887860113754868507 ;  /* 0xbab607ed03107423 */ /* 0x000fe20000000004 */
[----:B------:R-:W-:Y:S01]  /*8790*/  ISETP.NE.U32.AND P1, PT, R17, 0x1, PT ;  /* 0x000000011100780c */ /* 0x000fe20003f25070 */
[----:B------:R-:W-:Y:S01]  /*87a0*/  IMAD.MOV.U32 R18, RZ, RZ, 0x3e2aaaa8 ;  /* 0x3e2aaaa8ff127424 */ /* 0x000fe200078e00ff */
[----:B------:R-:W-:Y:S02]  /*87b0*/  MOV R17, 0x3c0885e4 ;  /* 0x3c0885e400117802 */ /* 0x000fe40000000f00 */
[----:B------:R-:W-:-:S02]  /*87c0*/  FSEL R16, R16, -0.00019574658654164522886, P1 ;  /* 0xb94d415310107808 */ /* 0x000fc40000800000 */
[----:B------:R-:W-:Y:S02]  /*87d0*/  FSEL R26, R17, 0.041666727513074874878, !P1 ;  /* 0x3d2aaabb111a7808 */ /* 0x000fe40004800000 */
[----:B------:R-:W-:Y:S02]  /*87e0*/  LOP3.LUT P2, RZ, R15, 0x2, RZ, 0xc0, !PT ;  /* 0x000000020fff7812 */ /* 0x000fe4000784c0ff */
[----:B------:R-:W-:Y:S01]  /*87f0*/  FSEL R15, R2, 1, !P1 ;  /* 0x3f800000020f7808 */ /* 0x000fe20004800000 */
[C---:B------:R-:W-:Y:S01]  /*8800*/  FFMA R16, R3.reuse, R16, R26 ;  /* 0x0000001003107223 */ /* 0x040fe2000000001a */
[----:B------:R-:W-:Y:S01]  /*8810*/  FSEL R29, -R18, -0.4999999701976776123, !P1 ;  /* 0xbeffffff121d7808 */ /* 0x000fe20004800100 */
[----:B------:R-:W-:Y:S02]  /*8820*/  IMAD.MOV.U32 R26, RZ, RZ, R19 ;  /* 0x000000ffff1a7224 */ /* 0x000fe400078e0013 */
[C---:B------:R-:W-:Y:S02]  /*8830*/  FFMA R2, R3.reuse, R15, RZ ;  /* 0x0000000f03027223 */ /* 0x040fe400000000ff */
[----:B------:R-:W-:-:S04]  /*8840*/  FFMA R16, R3, R16, R29 ;  /* 0x0000001003107223 */ /* 0x000fc8000000001d */
[----:B------:R-:W-:Y:S01]  /*8850*/  FFMA R15, R2, R16, R15 ;  /* 0x00000010020f7223 */ /* 0x000fe2000000000f */
[----:B------:R-:W-:-:S03]  /*8860*/  MOV R2, R7 ;  /* 0x0000000700027202 */ /* 0x000fc60000000f00 */
[----:B------:R-:W-:Y:S01]  /*8870*/  @P2 FADD R15, RZ, -R15 ;  /* 0x8000000fff0f2221 */ /* 0x000fe20000000000 */
        /* <DEDUP_REMOVED lines=10> */
.L_x_161:
        /* <DEDUP_REMOVED lines=26> */
[----:B---3--:R-:W-:Y:S02]  /*8ac0*/  @P1 SHF.L.W.U32.HI R3, R2, R26, R3 ;  /* 0x0000001a02031219 */ /* 0x008fe40000010e03 */
[--C-:B------:R-:W-:Y:S02]  /*8ad0*/  SHF.R.U32.HI R31, RZ, 0x1e, R16.reuse ;  /* 0x0000001eff1f7819 */ /* 0x100fe40000011610 */
[C---:B------:R-:W-:Y:S02]  /*8ae0*/  SHF.L.W.U32.HI R26, R3.reuse, 0x2, R16 ;  /* 0x00000002031a7819 */ /* 0x040fe40000010e10 */
[----:B------:R-:W-:Y:S02]  /*8af0*/  SHF.L.U32 R3, R3, 0x2, RZ ;  /* 0x0000000203037819 */ /* 0x000fe400000006ff */
[----:B------:R-:W-:-:S02]  /*8b00*/  SHF.R.S32.HI R28, RZ, 0x1f, R26 ;  /* 0x0000001fff1c7819 */ /* 0x000fc4000001141a */
[----:B------:R-:W-:Y:S02]  /*8b10*/  LOP3.LUT R16, R26, R11, RZ, 0x3c, !PT ;  /* 0x0000000b1a107212 */ /* 0x000fe400078e3cff */
[C---:B------:R-:W-:Y:S02]  /*8b20*/  LOP3.LUT R2, R28.reuse, R3, RZ, 0x3c, !PT ;  /* 0x000000031c027212 */ /* 0x040fe400078e3cff */
[----:B------:R-:W-:Y:S02]  /*8b30*/  LOP3.LUT R3, R28, R26, RZ, 0x3c, !PT ;  /* 0x0000001a1c037212 */ /* 0x000fe400078e3cff */
[----:B------:R-:W-:Y:S02]  /*8b40*/  LEA.HI R26, R26, R31, RZ, 0x1 ;  /* 0x0000001f1a1a7211 */ /* 0x000fe400078f08ff */
[----:B------:R-:W-:Y:S02]  /*8b50*/  ISETP.GE.AND P1, PT, R16, RZ, PT ;  /* 0x000000ff1000720c */ /* 0x000fe40003f26270 */
[----:B------:R-:W1:Y:S01]  /*8b60*/  I2F.F64.S64 R2, R2 ;  /* 0x0000000200027312 */ /* 0x000e620000301c00 */
[----:B------:R-:W-:-:S04]  /*8b70*/  IMAD.MOV R16, RZ, RZ, -R26 ;  /* 0x000000ffff107224 */ /* 0x000fc800078e0a1a */
[----:B------:R-:W-:Y:S01]  /*8b80*/  @!P2 IMAD.MOV.U32 R26, RZ, RZ, R16 ;  /* 0x000000ffff1aa224 */ /* 0x000fe200078e0010 */
[----:B-1----:R-:W-:-:S10]  /*8b90*/  DMUL R28, R2, UR4 ;  /* 0x00000004021c7c28 */ /* 0x002fd40008000000 */
[----:B------:R-:W1:Y:S02]  /*8ba0*/  F2F.F32.F64 R28, R28 ;  /* 0x0000001c001c7310 */ /* 0x000e640000301000 */
[----:B01----:R-:W-:-:S07]  /*8bb0*/  FSEL R2, -R28, R28, !P1 ;  /* 0x0000001c1c027208 */ /* 0x003fce0004800100 */
.L_x_160:
[----:B------:R-:W-:Y:S05]  /*8bc0*/  BSYNC.RECONVERGENT B0 ;  /* 0x0000000000007941 */ /* 0x000fea0003800200 */
.L_x_159:
[----:B------:R-:W-:Y:S01]  /*8bd0*/  FMUL R3, R2, R2 ;  /* 0x0000000202037220 */ /* 0x000fe20000400000 */
[C---:B------:R-:W-:Y:S01]  /*8be0*/  LOP3.LUT R28, R26.reuse, 0x1, RZ, 0xc0, !PT ;  /* 0x000000011a1c7812 */ /* 0x040fe200078ec0ff */
[----:B------:R-:W0:Y:S01]  /*8bf0*/  LDCU UR4, c[0x0][0x39c] ;  /* 0x00007380ff0477ac */ /* 0x000e220008000800 */
[----:B------:R-:W-:Y:S01]  /*8c00*/  LOP3.LUT P2, RZ, R26, 0x2, RZ, 0xc0, !PT ;  /* 0x000000021aff7812 */ /* 0x000fe2000784c0ff */
[----:B------:R-:W-:Y:S01]  /*8c10*/  FFMA R16, R3, R4, -0.0013887860113754868507 ;  /* 0xbab607ed03107423 */ /* 0x000fe20000000004 */
[----:B------:R-:W-:Y:S01]  /*8c20*/  ISETP.NE.U32.AND P1, PT, R28, 0x1, PT ;  /* 0x000000011c00780c */ /* 0x000fe20003f25070 */
[----:B------:R-:W-:Y:S01]  /*8c30*/  BSSY.RECONVERGENT B0, `(.L_x_162) ;  /* 0x0000041000007945 */ /* 0x000fe20003800200 */
[----:B------:R-:W-:Y:S02]  /*8c40*/  IMAD.MOV.U32 R32, RZ, RZ, R19 ;  /* 0x000000ffff207224 */ /* 0x000fe400078e0013 */
[----:B------:R-:W-:Y:S02]  /*8c50*/  FSEL R16, R16, -0.00019574658654164522886, !P1 ;  /* 0xb94d415310107808 */ /* 0x000fe40004800000 */
[----:B------:R-:W-:-:S02]  /*8c60*/  FSEL R28, R17, 0.041666727513074874878, P1 ;  /* 0x3d2aaabb111c7808 */ /* 0x000fc40000800000 */
[----:B------:R-:W-:Y:S02]  /*8c70*/  FSEL R29, -R18, -0.4999999701976776123, P1 ;  /* 0xbeffffff121d7808 */ /* 0x000fe40000800100 */
[----:B------:R-:W-:Y:S01]  /*8c80*/  FSEL R2, R2, 1, P1 ;  /* 0x3f80000002027808 */ /* 0x000fe20000800000 */
[----:B------:R-:W-:-:S04]  /*8c90*/  FFMA R16, R3, R16, R28 ;  /* 0x0000001003107223 */ /* 0x000fc8000000001c */
[C---:B------:R-:W-:Y:S01]  /*8ca0*/  FFMA R16, R3.reuse, R16, R29 ;  /* 0x0000001003107223 */ /* 0x040fe2000000001d */
[----:B------:R-:W-:-:S04]  /*8cb0*/  FFMA R3, R3, R2, RZ ;  /* 0x0000000203037223 */ /* 0x000fc800000000ff */
[----:B------:R-:W-:Y:S01]  /*8cc0*/  FFMA R16, R3, R16, R2 ;  /* 0x0000001003107223 */ /* 0x000fe20000000002 */
[----:B------:R-:W-:-:S03]  /*8cd0*/  MOV R2, R7 ;  /* 0x0000000700027202 */ /* 0x000fc60000000f00 */
[----:B------:R-:W-:-:S04]  /*8ce0*/  @P2 FADD R16, RZ, -R16 ;  /* 0x80000010ff102221 */ /* 0x000fc80000000000 */
[----:B0-----:R-:W-:Y:S01]  /*8cf0*/  FMUL R16, R16, UR4 ;  /* 0x0000000410107c20 */ /* 0x001fe20008400000 */
        /* <DEDUP_REMOVED lines=10> */
.L_x_164:
        /* <DEDUP_REMOVED lines=31> */
[----:B0-----:R-:W-:Y:S02]  /*8f90*/  LOP3.LUT R26, R32, R11, RZ, 0x3c, !PT ;  /* 0x0000000b201a7212 */ /* 0x001fe400078e3cff */
[C---:B------:R-:W-:Y:S02]  /*8fa0*/  LOP3.LUT R2, R28.reuse, R3, RZ, 0x3c, !PT ;  /* 0x000000031c027212 */ /* 0x040fe400078e3cff */
[----:B------:R-:W-:Y:S02]  /*8fb0*/  LOP3.LUT R3, R28, R32, RZ, 0x3c, !PT ;  /* 0x000000201c037212 */ /* 0x000fe400078e3cff */
[----:B------:R-:W-:Y:S02]  /*8fc0*/  LEA.HI R32, R32, R31, RZ, 0x1 ;  /* 0x0000001f20207211 */ /* 0x000fe400078f08ff */
[----:B------:R-:W-:Y:S02]  /*8fd0*/  ISETP.GE.AND P1, PT, R26, RZ, PT ;  /* 0x000000ff1a00720c */ /* 0x000fe40003f26270 */
[----:B------:R-:W0:Y:S01]  /*8fe0*/  I2F.F64.S64 R2, R2 ;  /* 0x0000000200027312 */ /* 0x000e220000301c00 */
[----:B------:R-:W-:-:S04]  /*8ff0*/  IMAD.MOV R26, RZ, RZ, -R32 ;  /* 0x000000ffff1a7224 */ /* 0x000fc800078e0a20 */
[----:B------:R-:W-:Y:S01]  /*9000*/  @!P2 IMAD.MOV.U32 R32, RZ, RZ, R26 ;  /* 0x000000ffff20a224 */ /* 0x000fe200078e001a */
[----:B0-----:R-:W-:-:S10]  /*9010*/  DMUL R28, R2, UR4 ;  /* 0x00000004021c7c28 */ /* 0x001fd40008000000 */
[----:B------:R-:W0:Y:S02]  /*9020*/  F2F.F32.F64 R28, R28 ;  /* 0x0000001c001c7310 */ /* 0x000e240000301000 */
[----:B0-----:R-:W-:-:S07]  /*9030*/  FSEL R2, -R28, R28, !P1 ;  /* 0x0000001c1c027208 */ /* 0x001fce0004800100 */
.L_x_163:
[----:B------:R-:W-:Y:S05]  /*9040*/  BSYNC.RECONVERGENT B0 ;  /* 0x0000000000007941 */ /* 0x000fea0003800200 */
.L_x_162:
[----:B------:R-:W-:Y:S01]  /*9050*/  FMUL R3, R2, R2 ;  /* 0x0000000202037220 */ /* 0x000fe20000400000 */
[C---:B------:R-:W-:Y:S01]  /*9060*/  LOP3.LUT R26, R32.reuse, 0x1, RZ, 0xc0, !PT ;  /* 0x00000001201a7812 */ /* 0x040fe200078ec0ff */
[----:B------:R-:W-:Y:S01]  /*9070*/  VIADD R28, R32, 0x1 ;  /* 0x00000001201c7836 */ /* 0x000fe20000000000 */
[----:B------:R-:W0:Y:S01]  /*9080*/  LDCU UR4, c[0x0][0x398] ;  /* 0x00007300ff0477ac */ /* 0x000e220008000800 */
[----:B------:R-:W-:Y:S01]  /*9090*/  FFMA R4, R3, R4, -0.0013887860113754868507 ;  /* 0xbab607ed03047423 */ /* 0x000fe20000000004 */
[----:B------:R-:W-:Y:S01]  /*90a0*/  ISETP.NE.U32.AND P1, PT, R26, 0x1, PT ;  /* 0x000000011a00780c */ /* 0x000fe20003f25070 */
[----:B------:R-:W1:Y:S01]  /*90b0*/  LDC.64 R30, c[0x0][0x3b0] ;  /* 0x0000ec00ff1e7b82 */ /* 0x000e620000000a00 */
[----:B------:R-:W-:Y:S01]  /*90c0*/  LOP3.LUT P2, RZ, R28, 0x2, RZ, 0xc0, !PT ;  /* 0x000000021cff7812 */ /* 0x000fe2000784c0ff */
[----:B------:R-:W-:Y:S01]  /*90d0*/  BSSY.RECONVERGENT B0, `(.L_x_165) ;  /* 0x0000036000007945 */ /* 0x000fe20003800200 */
[----:B------:R-:W-:Y:S02]  /*90e0*/  FSEL R26, R17, 0.041666727513074874878, !P1 ;  /* 0x3d2aaabb111a7808 */ /* 0x000fe40004800000 */
[----:B------:R-:W-:-:S02]  /*90f0*/  FSEL R4, R4, -0.00019574658654164522886, P1 ;  /* 0xb94d415304047808 */ /* 0x000fc40000800000 */
[----:B------:R-:W-:Y:S01]  /*9100*/  FSEL R18, -R18, -0.4999999701976776123, !P1 ;  /* 0xbeffffff12127808 */ /* 0x000fe20004800100 */
[----:B------:R-:W2:Y:S01]  /*9110*/  LDC R29, c[0x0][0x3c0] ;  /* 0x0000f000ff1d7b82 */ /* 0x000ea20000000800 */
[----:B------:R-:W-:Y:S01]  /*9120*/  FSEL R2, R2, 1, !P1 ;  /* 0x3f80000002027808 */ /* 0x000fe20004800000 */
[----:B------:R-:W-:Y:S01]  /*9130*/  FFMA R4, R3, R4, R26 ;  /* 0x0000000403047223 */ /* 0x000fe2000000001a */
[----:B------:R-:W-:-:S03]  /*9140*/  MOV R17, 0x3f800000 ;  /* 0x3f80000000117802 */ /* 0x000fc60000000f00 */
[C---:B------:R-:W-:Y:S01]  /*9150*/  FFMA R4, R3.reuse, R4, R18 ;  /* 0x0000000403047223 */ /* 0x040fe20000000012 */
[----:B------:R-:W-:-:S04]  /*9160*/  FFMA R3, R3, R2, RZ ;  /* 0x0000000203037223 */ /* 0x000fc800000000ff */
[----:B------:R-:W-:-:S04]  /*9170*/  FFMA R4, R3, R4, R2 ;  /* 0x0000000403047223 */ /* 0x000fc80000000002 */
[----:B------:R-:W-:Y:S01]  /*9180*/  @P2 FADD R4, RZ, -R4 ;  /* 0x80000004ff042221 */ /* 0x000fe20000000000 */
[----:B-1----:R-:W-:-:S04]  /*9190*/  IMAD.WIDE R30, R0, 0x4, R30 ;  /* 0x00000004001e7825 */ /* 0x002fc800078e021e */
[----:B0-----:R-:W-:-:S05]  /*91a0*/  FMUL R4, R4, UR4 ;  /* 0x0000000404047c20 */ /* 0x001fca0008400000 */
[----:B------:R-:W-:Y:S01]  /*91b0*/  FSETP.GT.AND P1, PT, R4, RZ, PT ;  /* 0x000000ff0400720b */ /* 0x000fe20003f24000 */
[----:B--2---:R-:W-:-:S12]  /*91c0*/  IMAD.WIDE R28, R29, 0x4, R30 ;  /* 0x000000041d1c7825 */ /* 0x004fd800078e021e */
[----:B------:R-:W-:Y:S05]  /*91d0*/  @!P1 BRA `(.L_x_166) ;  /* 0x00000000004c9947 */ /* 0x000fea0003800000 */
[----:B------:R-:W2:Y:S01]  /*91e0*/  LDG.E R2, desc[UR6][R30.64] ;  /* 0x000000061e027981 */ /* 0x000ea2000c1e1900 */
[----:B------:R-:W0:Y:S01]  /*91f0*/  MUFU.RCP R33, R4 ;  /* 0x0000000400217308 */ /* 0x000e220000001000 */
[----:B------:R-:W-:Y:S01]  /*9200*/  BSSY.RECONVERGENT B1, `(.L_x_167) ;  /* 0x000000c000017945 */ /* 0x000fe20003800200 */
[----:B0-----:R-:W-:-:S04]  /*9210*/  FFMA R18, -R4, R33, 1 ;  /* 0x3f80000004127423 */ /* 0x001fc80000000121 */
[----:B------:R-:W-:Y:S01]  /*9220*/  FFMA R18, R33, R18, R33 ;  /* 0x0000001221127223 */ /* 0x000fe20000000021 */
[----:B--2---:R-:W-:-:S04]  /*9230*/  FADD R3, R2, -R27 ;  /* 0x8000001b02037221 */ /* 0x004fc80000000000 */
[----:B------:R-:W0:Y:S01]  /*9240*/  FCHK P1, R3, R4 ;  /* 0x0000000403007302 */ /* 0x000e220000020000 */
[----:B------:R-:W-:-:S04]  /*9250*/  FFMA R33, R3, R18, RZ ;  /* 0x0000001203217223 */ /* 0x000fc800000000ff */
[----:B------:R-:W-:-:S04]  /*9260*/  FFMA R2, -R4, R33, R3 ;  /* 0x0000002104027223 */ /* 0x000fc80000000103 */
[----:B------:R-:W-:Y:S01]  /*9270*/  FFMA R2, R18, R2, R33 ;  /* 0x0000000212027223 */ /* 0x000fe20000000021 */
[----:B0-----:R-:W-:Y:S06]  /*9280*/  @!P1 BRA `(.L_x_168) ;  /* 0x00000000000c9947 */ /* 0x001fec0003800000 */
[----:B------:R-:W-:Y:S01]  /*9290*/  IMAD.MOV.U32 R2, RZ, RZ, R4 ;  /* 0x000000ffff027224 */ /* 0x000fe200078e0004 */
[----:B------:R-:W-:-:S07]  /*92a0*/  MOV R4, 0x92c0 ;  /* 0x000092c000047802 */ /* 0x000fce0000000f00 */
[----:B------:R-:W-:Y:S05]  /*92b0*/  CALL.REL.NOINC `($__internal_2_$__cuda_sm3x_div_rn_noftz_f32_slowpath) ;  /* 0x0000008400b47944 */ /* 0x000fea0003c00000 */
.L_x_168:
[----:B------:R-:W-:Y:S05]  /*92c0*/  BSYNC.RECONVERGENT B1 ;  /* 0x0000000000017941 */ /* 0x000fea0003800200 */
.L_x_167:
[----:B------:R-:W-:-:S13]  /*92d0*/  FSETP.GEU.AND P1, PT, R2, 1, PT ;  /* 0x3f8000000200780b */ /* 0x000fda0003f2e000 */
[----:B------:R-:W-:Y:S05]  /*92e0*/  @P1 BRA `(.L_x_169) ;  /* 0x0000000000501947 */ /* 0x000fea0003800000 */
[----:B------:R-:W-:Y:S01]  /*92f0*/  IMAD.MOV.U32 R17, RZ, RZ, R2 ;  /* 0x000000ffff117224 */ /* 0x000fe200078e0002 */
[----:B------:R-:W-:Y:S06]  /*9300*/  BRA `(.L_x_169) ;  /* 0x0000000000487947 */ /* 0x000fec0003800000 */
.L_x_166:
[----:B------:R-:W2:Y:S01]  /*9310*/  LDG.E R2, desc[UR6][R28.64] ;  /* 0x000000061c027981 */ /* 0x000ea2000c1e1900 */
[----:B------:R-:W0:Y:S01]  /*9320*/  MUFU.RCP R3, R4 ;  /* 0x0000000400037308 */ /* 0x000e220000001000 */
[----:B------:R-:W-:Y:S01]  /*9330*/  BSSY.RECONVERGENT B1, `(.L_x_170) ;  /* 0x000000d000017945 */ /* 0x000fe20003800200 */
[----:B0-----:R-:W-:Y:S01]  /*9340*/  FFMA R18, -R4, R3, 1 ;  /* 0x3f80000004127423 */ /* 0x001fe20000000103 */
[----:B--2---:R-:W-:-:S03]  /*9350*/  FADD R33, R2, -R27 ;  /* 0x8000001b02217221 */ /* 0x004fc60000000000 */
[----:B------:R-:W-:Y:S02]  /*9360*/  FFMA R2, R3, R18, R3 ;  /* 0x0000001203027223 */ /* 0x000fe40000000003 */
[----:B------:R-:W0:Y:S02]  /*9370*/  FCHK P1, R33, R4 ;  /* 0x0000000421007302 */ /* 0x000e240000020000 */
[----:B------:R-:W-:-:S04]  /*9380*/  FFMA R3, R2, R33, RZ ;  /* 0x0000002102037223 */ /* 0x000fc800000000ff */
[----:B------:R-:W-:-:S04]  /*9390*/  FFMA R18, -R4, R3, R33 ;  /* 0x0000000304127223 */ /* 0x000fc80000000121 */
[----:B------:R-:W-:Y:S01]  /*93a0*/  FFMA R2, R2, R18, R3 ;  /* 0x0000001202027223 */ /* 0x000fe20000000003 */
[----:B0-----:R-:W-:Y:S06]  /*93b0*/  @!P1 BRA `(.L_x_171) ;  /* 0x0000000000109947 */ /* 0x001fec0003800000 */
[----:B------:R-:W-:Y:S01]  /*93c0*/  MOV R2, R4 ;  /* 0x0000000400027202 */ /* 0x000fe20000000f00 */
[----:B------:R-:W-:Y:S01]  /*93d0*/  IMAD.MOV.U32 R3, RZ, RZ, R33 ;  /* 0x000000ffff037224 */ /* 0x000fe200078e0021 */
[----:B------:R-:W-:-:S07]  /*93e0*/  MOV R4, 0x9400 ;  /* 0x0000940000047802 */ /* 0x000fce0000000f00 */
[----:B------:R-:W-:Y:S05]  /*93f0*/  CALL.REL.NOINC `($__internal_2_$__cuda_sm3x_div_rn_noftz_f32_slowpath) ;  /* 0x0000008400647944 */ /* 0x000fea0003c00000 */
.L_x_171:
[----:B------:R-:W-:Y:S05]  /*9400*/  BSYNC.RECONVERGENT B1 ;  /* 0x0000000000017941 */ /* 0x000fea0003800200 */
.L_x_170:
[----:B------:R-:W-:-:S13]  /*9410*/  FSETP.GEU.AND P1, PT, R2, 1, PT ;  /* 0x3f8000000200780b */ /* 0x000fda0003f2e000 */
[----:B------:R-:W-:-:S07]  /*9420*/  @!P1 IMAD.MOV.U32 R17, RZ, RZ, R2 ;  /* 0x000000ffff119224 */ /* 0x000fce00078e0002 */
.L_x_169:
[----:B------:R-:W-:Y:S05]  /*9430*/  BSYNC.RECONVERGENT B0 ;  /* 0x0000000000007941 */ /* 0x000fea0003800200 */
.L_x_165:
[----:B------:R-:W-:Y:S01]  /*9440*/  FADD R18, -R13, 1 ;  /* 0x3f8000000d127421 */ /* 0x000fe20000000100 */
[----:B------:R-:W-:Y:S04]  /*9450*/  BSSY.RECONVERGENT B0, `(.L_x_172) ;  /* 0x0000075000007945 */ /* 0x000fe80003800200 */
[----:B------:R-:W-:-:S13]  /*9460*/  FSETP.GEU.AND P1, PT, R17, R18, PT ;  /* 0x000000121100720b */ /* 0x000fda0003f2e000 */
[----:B------:R-:W-:Y:S05]  /*9470*/  @P1 BRA `(.L_x_173) ;  /* 0x0000000400c81947 */ /* 0x000fea0003800000 */
[----:B------:R-:W-:Y:S04]  /*9480*/  BSSY.RECONVERGENT B1, `(.L_x_174) ;  /* 0x0000035000017945 */ /* 0x000fe80003800200 */
[----:B------:R-:W-:Y:S05]  /*9490*/  @!P0 BRA `(.L_x_175) ;  /* 0x0000000000cc8947 */ /* 0x000fea0003800000 */
        /* <DEDUP_REMOVED lines=9> */
.L_x_176:
        /* <DEDUP_REMOVED lines=36> */
[----:B------:R-:W1:Y:S01]  /*9770*/  I2F.F64.S64 R2, R2 ;  /* 0x0000000200027312 */ /* 0x000e620000301c00 */
[----:B------:R-:W-:-:S04]  /*9780*/  IMAD.MOV R4, RZ, RZ, -R19 ;  /* 0x000000ffff047224 */ /* 0x000fc800078e0a13 */
[----:B------:R-:W-:Y:S01]  /*9790*/  @!P1 IMAD.MOV.U32 R19, RZ, RZ, R4 ;  /* 0x000000ffff139224 */ /* 0x000fe200078e0004 */
[----:B-1----:R-:W-:-:S10]  /*97a0*/  DMUL R32, R2, UR4 ;  /* 0x0000000402207c28 */ /* 0x002fd40008000000 */
[----:B------:R-:W1:Y:S02]  /*97b0*/  F2F.F32.F64 R32, R32 ;  /* 0x0000002000207310 */ /* 0x000e640000301000 */
[----:B01----:R-:W-:-:S07]  /*97c0*/  FSEL R7, -R32, R32, !P0 ;  /* 0x0000002020077208 */ /* 0x003fce0004000100 */
.L_x_175:
[----:B------:R-:W-:Y:S05]  /*97d0*/  BSYNC.RECONVERGENT B1 ;  /* 0x0000000000017941 */ /* 0x000fea0003800200 */
.L_x_174:
[----:B------:R-:W-:Y:S01]  /*97e0*/  MOV R3, 0x37cbac00 ;  /* 0x37cbac0000037802 */ /* 0x000fe20000000f00 */
[----:B------:R-:W-:Y:S01]  /*97f0*/  FMUL R2, R7, R7 ;  /* 0x0000000707027220 */ /* 0x000fe20000400000 */
[C---:B------:R-:W-:Y:S01]  /*9800*/  LOP3.LUT R4, R19.reuse, 0x1, RZ, 0xc0, !PT ;  /* 0x0000000113047812 */ /* 0x040fe200078ec0ff */
[----:B------:R-:W-:Y:S01]  /*9810*/  IMAD.MOV.U32 R17, RZ, RZ, 0x3c0885e4 ;  /* 0x3c0885e4ff117424 */ /* 0x000fe200078e00ff */
[----:B------:R-:W0:Y:S01]  /*9820*/  LDCU UR4, c[0x0][0x398] ;  /* 0x00007300ff0477ac */ /* 0x000e220008000800 */
[----:B------:R-:W-:Y:S01]  /*9830*/  FFMA R3, R2, R3, -0.0013887860113754868507 ;  /* 0xbab607ed02037423 */ /* 0x000fe20000000003 */
[----:B------:R-:W-:Y:S01]  /*9840*/  ISETP.NE.U32.AND P0, PT, R4, 0x1, PT ;  /* 0x000000010400780c */ /* 0x000fe20003f05070 */
[----:B------:R-:W-:Y:S02]  /*9850*/  IMAD.MOV.U32 R4, RZ, RZ, 0x3e2aaaa8 ;  /* 0x3e2aaaa8ff047424 */ /* 0x000fe400078e00ff */
[----:B------:R-:W-:Y:S02]  /*9860*/  HFMA2 R18, -RZ, RZ, 1.875, 0 ;  /* 0x3f800000ff127431 */ /* 0x000fe400000001ff */
[----:B------:R-:W-:Y:S01]  /*9870*/  VIADD R19, R19, 0x1 ;  /* 0x0000000113137836 */ /* 0x000fe20000000000 */
[----:B------:R-:W-:-:S02]  /*9880*/  FSEL R3, R3, -0.00019574658654164522886, P0 ;  /* 0xb94d415303037808 */ /* 0x000fc40000000000 */
[----:B------:R-:W-:Y:S02]  /*9890*/  FSEL R17, R17, 0.041666727513074874878, !P0 ;  /* 0x3d2aaabb11117808 */ /* 0x000fe40004000000 */
[----:B------:R-:W-:Y:S02]  /*98a0*/  LOP3.LUT P1, RZ, R19, 0x2, RZ, 0xc0, !PT ;  /* 0x0000000213ff7812 */ /* 0x000fe4000782c0ff */
[----:B------:R-:W-:Y:S01]  /*98b0*/  FSEL R7, R7, 1, !P0 ;  /* 0x3f80000007077808 */ /* 0x000fe20004000000 */
[----:B------:R-:W-:Y:S01]  /*98c0*/  FFMA R3, R2, R3, R17 ;  /* 0x0000000302037223 */ /* 0x000fe20000000011 */
[----:B------:R-:W-:-:S05]  /*98d0*/  FSEL R17, -R4, -0.4999999701976776123, !P0 ;  /* 0xbeffffff04117808 */ /* 0x000fca0004000100 */
[C---:B------:R-:W-:Y:S01]  /*98e0*/  FFMA R3, R2.reuse, R3, R17 ;  /* 0x0000000302037223 */ /* 0x040fe20000000011 */
[----:B------:R-:W-:-:S04]  /*98f0*/  FFMA R2, R2, R7, RZ ;  /* 0x0000000702027223 */ /* 0x000fc800000000ff */
[----:B------:R-:W-:-:S04]  /*9900*/  FFMA R2, R2, R3, R7 ;  /* 0x0000000302027223 */ /* 0x000fc80000000007 */
[----:B------:R-:W-:-:S04]  /*9910*/  @P1 FADD R2, RZ, -R2 ;  /* 0x80000002ff021221 */ /* 0x000fc80000000000 */
[----:B0-----:R-:W-:-:S05]  /*9920*/  FMUL R4, R2, UR4 ;  /* 0x0000000402047c20 */ /* 0x001fca0008400000 */
[----:B------:R-:W-:-:S13]  /*9930*/  FSETP.GT.AND P0, PT, R4, RZ, PT ;  /* 0x000000ff0400720b */ /* 0x000fda0003f04000 */
        /* <DEDUP_REMOVED lines=15> */
.L_x_179:
[----:B------:R-:W-:Y:S05]  /*9a30*/  BSYNC.RECONVERGENT B1 ;  /* 0x0000000000017941 */ /* 0x000fea0003800200 */
.L_x_178:
[----:B------:R-:W-:-:S13]  /*9a40*/  FSETP.GEU.AND P0, PT, R2, 1, PT ;  /* 0x3f8000000200780b */ /* 0x000fda0003f0e000 */
[----:B------:R-:W-:Y:S05]  /*9a50*/  @P0 BRA `(.L_x_173) ;  /* 0x0000000000500947 */ /* 0x000fea0003800000 */
[----:B------:R-:W-:Y:S01]  /*9a60*/  IMAD.MOV.U32 R18, RZ, RZ, R2 ;  /* 0x000000ffff127224 */ /* 0x000fe200078e0002 */
[----:B------:R-:W-:Y:S06]  /*9a70*/  BRA `(.L_x_173) ;  /* 0x0000000000487947 */ /* 0x000fec0003800000 */
.L_x_177:
        /* <DEDUP_REMOVED lines=15> */
.L_x_181:
[----:B------:R-:W-:Y:S05]  /*9b70*/  BSYNC.RECONVERGENT B1 ;  /* 0x0000000000017941 */ /* 0x000fea0003800200 */
.L_x_180:
[----:B------:R-:W-:-:S13]  /*9b80*/  FSETP.GEU.AND P0, PT, R2, 1, PT ;  /* 0x3f8000000200780b */ /* 0x000fda0003f0e000 */
[----:B------:R-:W-:-:S07]  /*9b90*/  @!P0 IMAD.MOV.U32 R18, RZ, RZ, R2 ;  /* 0x000000ffff128224 */ /* 0x000fce00078e0002 */
.L_x_173:
[----:B------:R-:W-:Y:S05]  /*9ba0*/  BSYNC.RECONVERGENT B0 ;  /* 0x0000000000007941 */ /* 0x000fea0003800200 */
.L_x_172:
[CC--:B------:R-:W-:Y:S01]  /*9bb0*/  FSETP.GT.AND P0, PT, |R6|.reuse, |R9|.reuse, PT ;  /* 0x400000090600720b */ /* 0x0c0fe20003f04200 */
[----:B------:R-:W0:Y:S01]  /*9bc0*/  LDCU UR4, c[0x0][0x398] ;  /* 0x00007300ff0477ac */ /* 0x000e220008000800 */
[----:B------:R-:W-:Y:S02]  /*9bd0*/  BSSY.RECONVERGENT B0, `(.L_x_182) ;  /* 0x0000010000007945 */ /* 0x000fe40003800200 */
[----:B------:R-:W-:Y:S02]  /*9be0*/  FSEL R7, |R6|, |R9|, P0 ;  /* 0x4000000906077208 */ /* 0x000fe40000000200 */
[----:B------:R-:W-:Y:S02]  /*9bf0*/  FSEL R3, |R9|, |R6|, P0 ;  /* 0x4000000609037208 */ /* 0x000fe40000000200 */
[----:B------:R-:W1:Y:S08]  /*9c00*/  MUFU.RCP R2, R7 ;  /* 0x0000000700027308 */ /* 0x000e700000001000 */
[----:B------:R-:W2:Y:S01]  /*9c10*/  FCHK P1, R3, R7 ;  /* 0x0000000703007302 */ /* 0x000ea20000020000 */
[----:B-1----:R-:W-:-:S04]  /*9c20*/  FFMA R17, -R7, R2, 1 ;  /* 0x3f80000007117423 */ /* 0x002fc80000000102 */
[----:B------:R-:W-:Y:S01]  /*9c30*/  FFMA R4, R2, R17, R2 ;  /* 0x0000001102047223 */ /* 0x000fe20000000002 */
[----:B0-----:R-:W-:-:S03]  /*9c40*/  FMUL R2, R15, UR4 ;  /* 0x000000040f027c20 */ /* 0x001fc60008400000 */
[----:B------:R-:W-:Y:S01]  /*9c50*/  FFMA R17, R3, R4, RZ ;  /* 0x0000000403117223 */ /* 0x000fe200000000ff */
[----:B------:R-:W-:-:S03]  /*9c60*/  FFMA R15, R2, R18, R27 ;  /* 0x00000012020f7223 */ /* 0x000fc6000000001b */
[----:B------:R-:W-:-:S04]  /*9c70*/  FFMA R19, -R7, R17, R3 ;  /* 0x0000001107137223 */ /* 0x000fc80000000103 */
[----:B------:R-:W-:Y:S01]  /*9c80*/  FFMA R2, R4, R19, R17 ;  /* 0x0000001304027223 */ /* 0x000fe20000000011 */
[----:B--2---:R-:W-:Y:S06]  /*9c90*/  @!P1 BRA `(.L_x_183) ;  /* 0x00000000000c9947 */ /* 0x004fec0003800000 */
[----:B------:R-:W-:Y:S01]  /*9ca0*/  IMAD.MOV.U32 R2, RZ, RZ, R7 ;  /* 0x000000ffff027224 */ /* 0x000fe200078e0007 */
[----:B------:R-:W-:-:S07]  /*9cb0*/  MOV R4, 0x9cd0 ;  /* 0x00009cd000047802 */ /* 0x000fce0000000f00 */
[----:B------:R-:W-:Y:S05]  /*9cc0*/  CALL.REL.NOINC `($__internal_2_$__cuda_sm3x_div_rn_noftz_f32_slowpath) ;  /* 0x0000007c00307944 */ /* 0x000fea0003c00000 */
.L_x_183:
[----:B------:R-:W-:Y:S05]  /*9cd0*/  BSYNC.RECONVERGENT B0 ;  /* 0x0000000000007941 */ /* 0x000fea0003800200 */
.L_x_182:
[----:B------:R-:W-:Y:S02]  /*9ce0*/  IMAD.MOV.U32 R4, RZ, RZ, 0x3b33710b ;  /* 0x3b33710bff047424 */ /* 0x000fe400078e00ff */
[----:B------:R-:W-:Y:S01]  /*9cf0*/  FMUL R3, R2, R2 ;  /* 0x0000000202037220 */ /* 0x000fe20000400000 */
[----:B------:R-:W0:Y:S01]  /*9d00*/  MUFU.RCP R26, R27 ;  /* 0x0000001b001a7308 */ /* 0x000e220000001000 */
[----:B------:R-:W-:Y:S01]  /*9d10*/  ISETP.GE.AND P2, PT, R9, RZ, PT ;  /* 0x000000ff0900720c */ /* 0x000fe20003f46270 */
[----:B------:R-:W-:Y:S01]  /*9d20*/  BSSY.RECONVERGENT B0, `(.L_x_184) ;  /* 0x0000024000007945 */ /* 0x000fe20003800200 */
[----:B------:R-:W-:Y:S01]  /*9d30*/  FFMA R4, R3, R4, -0.015681877732276916504 ;  /* 0xbc80774803047423 */ /* 0x000fe20000000004 */
[----:B------:R-:W-:-:S03]  /*9d40*/  FSETP.NEU.AND P1, PT, |R9|, |R6|, PT ;  /* 0x400000060900720b */ /* 0x000fc60003f2d200 */
[----:B------:R-:W-:-:S04]  /*9d50*/  FFMA R4, R3, R4, 0.042200751602649688721 ;  /* 0x3d2cdab203047423 */ /* 0x000fc80000000004 */
[----:B------:R-:W-:-:S04]  /*9d60*/  FFMA R4, R3, R4, -0.074792981147766113281 ;  /* 0xbd992d1003047423 */ /* 0x000fc80000000004 */
[----:B------:R-:W-:-:S04]  /*9d70*/  FFMA R4, R3, R4, 0.10640415549278259277 ;  /* 0x3dd9ea6c03047423 */ /* 0x000fc80000000004 */
[----:B------:R-:W-:-:S04]  /*9d80*/  FFMA R4, R3, R4, -0.14207722246646881104 ;  /* 0xbe117cb103047423 */ /* 0x000fc80000000004 */
[----:B------:R-:W-:-:S04]  /*9d90*/  FFMA R4, R3, R4, 0.19993925094604492188 ;  /* 0x3e4cbce003047423 */ /* 0x000fc80000000004 */
[----:B------:R-:W-:-:S04]  /*9da0*/  FFMA R4, R3, R4, -0.33333197236061096191 ;  /* 0xbeaaaa7d03047423 */ /* 0x000fc80000000004 */
[----:B------:R-:W-:Y:S01]  /*9db0*/  FMUL R3, R3, R4 ;  /* 0x0000000403037220 */ /* 0x000fe20000400000 */
[----:B------:R-:W-:-:S03]  /*9dc0*/  HFMA2 R4, -RZ, RZ, 1.857421875, -1409 ;  /* 0x3f6ee581ff047431 */ /* 0x000fc600000001ff */
[----:B------:R-:W-:-:S04]  /*9dd0*/  FFMA R3, R3, R2, R2 ;  /* 0x0000000203037223 */ /* 0x000fc80000000002 */
[C---:B------:R-:W-:Y:S01]  /*9de0*/  FFMA R2, R4.reuse, 1.6832555532455444336, -R3 ;  /* 0x3fd774eb04027823 */ /* 0x040fe20000000803 */
[----:B------:R-:W-:-:S04]  /*9df0*/  FSEL R4, R4, 1.8663789033889770508, P0 ;  /* 0x3feee58104047808 */ /* 0x000fc80000000000 */
[-C--:B------:R-:W-:Y:S01]  /*9e00*/  FSEL R17, R2, R3.reuse, P0 ;  /* 0x0000000302117208 */ /* 0x080fe20000000000 */
[----:B------:R-:W-:Y:S01]  /*9e10*/  IMAD.MOV.U32 R2, RZ, RZ, 0x4016cbe4 ;  /* 0x4016cbe4ff027424 */ /* 0x000fe200078e00ff */
[----:B------:R-:W-:Y:S02]  /*9e20*/  FSEL R3, R3, -R3, P0 ;  /* 0x8000000303037208 */ /* 0x000fe40000000000 */
[----:B------:R-:W-:Y:S01]  /*9e30*/  FSETP.NEU.AND P0, PT, R7, RZ, PT ;  /* 0x000000ff0700720b */ /* 0x000fe20003f0d000 */
[----:B------:R-:W-:Y:S02]  /*9e40*/  FADD R7, |R9|, |R6| ;  /* 0x4000000609077221 */ /* 0x000fe40000000200 */
[----:B------:R-:W-:Y:S01]  /*9e50*/  @!P2 FFMA R17, R4, 1.6832555532455444336, R3 ;  /* 0x3fd774eb0411a823 */ /* 0x000fe20000000003 */
[----:B------:R-:W-:Y:S01]  /*9e60*/  @!P1 FSEL R17, R2, 0.78539818525314331055, !P2 ;  /* 0x3f490fdb02119808 */ /* 0x000fe20005000000 */
[----:B------:R-:W1:Y:S01]  /*9e70*/  FCHK P1, R16, R27 ;  /* 0x0000001b10007302 */ /* 0x000e620000020000 */
[----:B0-----:R-:W-:-:S04]  /*9e80*/  FFMA R3, R26, -R27, 1 ;  /* 0x3f8000001a037423 */ /* 0x001fc8000000081b */
[----:B------:R-:W-:-:S03]  /*9e90*/  FFMA R3, R26, R3, R26 ;  /* 0x000000031a037223 */ /* 0x000fc6000000001a */
[----:B------:R-:W-:Y:S01]  /*9ea0*/  @!P0 FSEL R17, RZ, 3.1415927410125732422, P2 ;  /* 0x40490fdbff118808 */ /* 0x000fe20001000000 */
[----:B------:R-:W-:Y:S01]  /*9eb0*/  FFMA R2, R3, R16, RZ ;  /* 0x0000001003027223 */ /* 0x000fe200000000ff */
[----:B------:R-:W-:Y:S02]  /*9ec0*/  FSETP.NAN.AND P0, PT, R7, R7, PT ;  /* 0x000000070700720b */ /* 0x000fe40003f08000 */
[----:B------:R-:W-:Y:S01]  /*9ed0*/  LOP3.LUT R6, R17, 0x80000000, R6, 0xb8, !PT ;  /* 0x8000000011067812 */ /* 0x000fe200078eb806 */
[----:B------:R-:W-:-:S03]  /*9ee0*/  FFMA R4, R2, -R27, R16 ;  /* 0x8000001b02047223 */ /* 0x000fc60000000010 */
[----:B------:R-:W-:Y:S01]  /*9ef0*/  FSEL R7, R7, R6, P0 ;  /* 0x0000000607077208 */ /* 0x000fe20000000000 */
[----:B------:R-:W-:Y:S01]  /*9f00*/  FFMA R2, R3, R4, R2 ;  /* 0x0000000403027223 */ /* 0x000fe20000000002 */
[----:B-1----:R-:W-:Y:S06]  /*9f10*/  @!P1 BRA `(.L_x_185) ;  /* 0x0000000000109947 */ /* 0x002fec0003800000 */
[----:B------:R-:W-:Y:S01]  /*9f20*/  IMAD.MOV.U32 R3, RZ, RZ, R16 ;  /* 0x000000ffff037224 */ /* 0x000fe200078e0010 */
[----:B------:R-:W-:Y:S01]  /*9f30*/  MOV R4, 0x9f60 ;  /* 0x00009f6000047802 */ /* 0x000fe20000000f00 */
[----:B------:R-:W-:-:S07]  /*9f40*/  IMAD.MOV.U32 R2, RZ, RZ, R27 ;  /* 0x000000ffff027224 */ /* 0x000fce00078e001b */
[----:B------:R-:W-:Y:S05]  /*9f50*/  CALL.REL.NOINC `($__internal_2_$__cuda_sm3x_div_rn_noftz_f32_slowpath) ;  /* 0x00000078008c7944 */ /* 0x000fea0003c00000 */
.L_x_185:
[----:B------:R-:W-:Y:S05]  /*9f60*/  BSYNC.RECONVERGENT B0 ;  /* 0x0000000000007941 */ /* 0x000fea0003800200 */
.L_x_184:
[----:B------:R-:W-:Y:S01]  /*9f70*/  FFMA R7, R2, R18, R7 ;  /* 0x0000001202077223 */ /* 0x000fe20000000007 */
[----:B------:R-:W-:Y:S03]  /*9f80*/  BSSY.RECONVERGENT B0, `(.L_x_186) ;  /* 0x000003e000007945 */ /* 0x000fe60003800200 */
[C---:B------:R-:W-:Y:S01]  /*9f90*/  FMUL R2, R7.reuse, 0.63661974668502807617 ;  /* 0x3f22f98307027820 */ /* 0x040fe20000400000 */
[----:B------:R-:W-:-:S03]  /*9fa0*/  FSETP.GE.AND P0, PT, |R7|, 105615, PT ;  /* 0x47ce47800700780b */ /* 0x000fc60003f06200 */
        /* <DEDUP_REMOVED lines=17> */
.L_x_188:
        /* <DEDUP_REMOVED lines=23> */
[----:B------:R-:W-:-:S02]  /*a230*/  UMOV UR5, 0x3bf921fb ;  /* 0x3bf921fb00057882 */ /* 0x000fc40000000000 */
[-C--:B--2---:R-:W-:Y:S02]  /*a240*/  @P1 SHF.L.W.U32.HI R4, R3, R6.reuse, R4 ;  /* 0x0000000603041219 */ /* 0x084fe40000010e04 */
[----:B---3--:R-:W-:Y:S02]  /*a250*/  @P1 SHF.L.W.U32.HI R3, R2, R6, R3 ;  /* 0x0000000602031219 */ /* 0x008fe40000010e03 */
[----:B------:R-:W-:Y:S02]  /*a260*/  ISETP.GE.AND P1, PT, R7, RZ, PT ;  /* 0x000000ff0700720c */ /* 0x000fe40003f26270 */
[C-C-:B------:R-:W-:Y:S01]  /*a270*/  SHF.L.W.U32.HI R6, R3.reuse, 0x2, R4.reuse ;  /* 0x0000000203067819 */ /* 0x140fe20000010e04 */
[----:B------:R-:W-:Y:S01]  /*a280*/  IMAD.SHL.U32 R3, R3, 0x4, RZ ;  /* 0x0000000403037824 */ /* 0x000fe200078e00ff */
[----:B------:R-:W-:Y:S02]  /*a290*/  SHF.R.U32.HI R19, RZ, 0x1e, R4 ;  /* 0x0000001eff137819 */ /* 0x000fe40000011604 */
[----:B------:R-:W-:-:S02]  /*a2a0*/  SHF.R.S32.HI R9, RZ, 0x1f, R6 ;  /* 0x0000001fff097819 */ /* 0x000fc40000011406 */
[C---:B------:R-:W-:Y:S02]  /*a2b0*/  LOP3.LUT R4, R6.reuse, R7, RZ, 0x3c, !PT ;  /* 0x0000000706047212 */ /* 0x040fe400078e3cff */
        /* <DEDUP_REMOVED lines=10> */
.L_x_187:
[----:B------:R-:W-:Y:S05]  /*a360*/  BSYNC.RECONVERGENT B0 ;  /* 0x0000000000007941 */ /* 0x000fea0003800200 */
.L_x_186:
        /* <DEDUP_REMOVED lines=14> */
[----:B------:R-:W-:-:S03]  /*a450*/  FSEL R33, -R19, -0.4999999701976776123, !P1 ;  /* 0xbeffffff13217808 */ /* 0x000fc60004800100 */
[C---:B------:R-:W-:Y:S02]  /*a460*/  FFMA R3, R17.reuse, R26, RZ ;  /* 0x0000001a11037223 */ /* 0x040fe400000000ff */
[----:B------:R-:W-:-:S04]  /*a470*/  FFMA R2, R17, R2, R33 ;  /* 0x0000000211027223 */ /* 0x000fc80000000021 */
[----:B------:R-:W-:-:S04]  /*a480*/  FFMA R26, R3, R2, R26 ;  /* 0x00000002031a7223 */ /* 0x000fc8000000001a */
[----:B------:R-:W-:Y:S01]  /*a490*/  @P2 FADD R26, RZ, -R26 ;  /* 0x8000001aff1a2221 */ /* 0x000fe20000000000 */
        /* <DEDUP_REMOVED lines=10> */
.L_x_191:
[----:B0-----:R-:W0:Y:S02]  /*a540*/  LDC.64 R2, c[0x4][RZ] ;  /* 0x01000000ff027b82 */ /* 0x001e240000000a00 */
[----:B0-----:R-:W-:-:S06]  /*a550*/  IMAD.WIDE.U32 R2, R27, 0x4, R2 ;  /* 0x000000041b027825 */ /* 0x001fcc00078e0002 */
        /* <DEDUP_REMOVED lines=9> */
[----:B------:R-:W-:Y:S01]  /*a5f0*/  SHF.R.U32.HI R16, RZ, 0x17, R7 ;  /* 0x00000017ff107819 */ /* 0x000fe20000011607 */
        /* <DEDUP_REMOVED lines=15> */
[C-C-:B0-----:R-:W-:Y:S01]  /*a6f0*/  SHF.L.W.U32.HI R32, R2.reuse, 0x2, R27.reuse ;  /* 0x0000000202207819 */ /* 0x141fe20000010e1b */
[----:B------:R-:W-:Y:S01]  /*a700*/  IMAD.SHL.U32 R2, R2, 0x4, RZ ;  /* 0x0000000402027824 */ /* 0x000fe200078e00ff */
[----:B------:R-:W-:Y:S02]  /*a710*/  SHF.R.U32.HI R27, RZ, 0x1e, R27 ;  /* 0x0000001eff1b7819 */ /* 0x000fe4000001161b */
[----:B------:R-:W-:Y:S02]  /*a720*/  SHF.R.S32.HI R3, RZ, 0x1f, R32 ;  /* 0x0000001fff037819 */ /* 0x000fe40000011420 */
[----:B------:R-:W-:Y:S02]  /*a730*/  LOP3.LUT R7, R32, R7, RZ, 0x3c, !PT ;  /* 0x0000000720077212 */ /* 0x000fe400078e3cff */
[C---:B------:R-:W-:Y:S02]  /*a740*/  LOP3.LUT R2, R3.reuse, R2, RZ, 0x3c, !PT ;  /* 0x0000000203027212 */ /* 0x040fe400078e3cff */
[----:B------:R-:W-:-:S02]  /*a750*/  LOP3.LUT R3, R3, R32, RZ, 0x3c, !PT ;  /* 0x0000002003037212 */ /* 0x000fc400078e3cff */
[----:B------:R-:W-:Y:S02]  /*a760*/  LEA.HI R32, R32, R27, RZ, 0x1 ;  /* 0x0000001b20207211 */ /* 0x000fe400078f08ff */
[----:B------:R-:W-:Y:S02]  /*a770*/  ISETP.GE.AND P0, PT, R7, RZ, PT ;  /* 0x000000ff0700720c */ /* 0x000fe40003f06270 */
[----:B------:R-:W0:Y:S01]  /*a780*/  I2F.F64.S64 R2, R2 ;  /* 0x0000000200027312 */ /* 0x000e220000301c00 */
[----:B-1----:R-:W-:-:S05]  /*a790*/  IADD3 R4, PT, PT, -R32, RZ, RZ ;  /* 0x000000ff20047210 */ /* 0x002fca0007ffe1ff */
[----:B------:R-:W-:Y:S01]  /*a7a0*/  @!P1 IMAD.MOV.U32 R32, RZ, RZ, R4 ;  /* 0x000000ffff209224 */ /* 0x000fe200078e0004 */
[----:B0-----:R-:W-:-:S10]  /*a7b0*/  DMUL R16, R2, UR4 ;  /* 0x0000000402107c28 */ /* 0x001fd40008000000 */
[----:B------:R-:W0:Y:S02]  /*a7c0*/  F2F.F32.F64 R16, R16 ;  /* 0x0000001000107310 */ /* 0x000e240000301000 */
[----:B0-----:R-:W-:-:S07]  /*a7d0*/  FSEL R27, -R16, R16, !P0 ;  /* 0x00000010101b7208 */ /* 0x001fce0004000100 */
.L_x_190:
[----:B------:R-:W-:Y:S05]  /*a7e0*/  BSYNC.RECONVERGENT B0 ;  /* 0x0000000000007941 */ /* 0x000fea0003800200 */
.L_x_189:
[----:B------:R-:W2:Y:S01]  /*a7f0*/  LDG.E R2, desc[UR6][R20.64] ;  /* 0x0000000614027981 */ /* 0x000ea2000c1e1900 */
[----:B------:R-:W0:Y:S02]  /*a800*/  LDC R3, c[0x0][0x3cc] ;  /* 0x0000f300ff037b82 */ /* 0x000e240000000800 */
[----:B0-----:R-:W-:-:S04]  /*a810*/  FADD R3, -R3, 1 ;  /* 0x3f80000003037421 */ /* 0x001fc80000000100 */
[----:B------:R-:W-:-:S04]  /*a820*/  FFMA R3, -R3, R18, 1 ;  /* 0x3f80000003037423 */ /* 0x000fc80000000112 */
[----:B--2---:R-:W-:-:S05]  /*a830*/  FMUL R7, R2, R3 ;  /* 0x0000000302077220 */ /* 0x004fca0000400000 */
[----:B------:R0:W-:Y:S04]  /*a840*/  STG.E desc[UR6][R20.64], R7 ;  /* 0x0000000714007986 */ /* 0x0001e8000c101906 */
[----:B------:R-:W0:Y:S04]  /*a850*/  LDG.E R42, desc[UR6][R42.64] ;  /* 0x000000062a2a7981 */ /* 0x000e28000c1e1900 */
[----:B------:R-:W2:Y:S01]  /*a860*/  LDG.E R41, desc[UR6][R40.64] ;  /* 0x0000000628297981 */ /* 0x000ea2000c1e1900 */
[----:B------:R-:W-:Y:S01]  /*a870*/  FMUL R2, R27, R27 ;  /* 0x0000001b1b027220 */ /* 0x000fe20000400000 */
[C---:B------:R-:W-:Y:S01]  /*a880*/  LOP3.LUT R3, R32.reuse, 0x1, RZ, 0xc0, !PT ;  /* 0x0000000120037812 */ /* 0x040fe200078ec0ff */
[----:B------:R-:W-:Y:S01]  /*a890*/  FADD R13, R13, R18 ;  /* 0x000000120d0d7221 */ /* 0x000fe20000000000 */
[----:B------:R-:W-:Y:S01]  /*a8a0*/  LOP3.LUT P1, RZ, R32, 0x2, RZ, 0xc0, !PT ;  /* 0x0000000220ff7812 */ /* 0x000fe2000782c0ff */
[----:B------:R-:W-:Y:S01]  /*a8b0*/  FFMA R6, R2, R6, -0.0013887860113754868507 ;  /* 0xbab607ed02067423 */ /* 0x000fe20000000006 */
[----:B------:R-:W-:Y:S01]  /*a8c0*/  ISETP.NE.U32.AND P0, PT, R3, 0x1, PT ;  /* 0x000000010300780c */ /* 0x000fe20003f05070 */
[----:B------:R-:W-:Y:S03]  /*a8d0*/  BSSY.RECONVERGENT B0, `(.L_x_192) ;  /* 0x000006f000007945 */ /* 0x000fe60003800200 */
[----:B------:R-:W-:-:S02]  /*a8e0*/  FSEL R9, R9, 0.041666727513074874878, P0 ;  /* 0x3d2aaabb09097808 */ /* 0x000fc40000000000 */
[----:B------:R-:W-:Y:S02]  /*a8f0*/  FSEL R3, R6, -0.00019574658654164522886, !P0 ;  /* 0xb94d415306037808 */ /* 0x000fe40004000000 */
[----:B------:R-:W-:Y:S02]  /*a900*/  FSEL R4, -R19, -0.4999999701976776123, P0 ;  /* 0xbeffffff13047808 */ /* 0x000fe40000000100 */
[----:B------:R-:W-:Y:S01]  /*a910*/  FSEL R27, R27, 1, P0 ;  /* 0x3f8000001b1b7808 */ /* 0x000fe20000000000 */
[C---:B------:R-:W-:Y:S01]  /*a920*/  FFMA R3, R2.reuse, R3, R9 ;  /* 0x0000000302037223 */ /* 0x040fe20000000009 */
[----:B------:R-:W-:Y:S01]  /*a930*/  FSETP.GEU.AND P0, PT, R13, 1, PT ;  /* 0x3f8000000d00780b */ /* 0x000fe20003f0e000 */
[----:B------:R-:W-:Y:S02]  /*a940*/  IMAD.MOV.U32 R9, RZ, RZ, 0x3 ;  /* 0x00000003ff097424 */ /* 0x000fe400078e00ff */
[C---:B------:R-:W-:Y:S01]  /*a950*/  FFMA R3, R2.reuse, R3, R4 ;  /* 0x0000000302037223 */ /* 0x040fe20000000004 */
[----:B------:R-:W-:-:S04]  /*a960*/  FFMA R2, R2, R27, RZ ;  /* 0x0000001b02027223 */ /* 0x000fc800000000ff */
[----:B------:R-:W-:-:S04]  /*a970*/  FFMA R2, R2, R3, R27 ;  /* 0x0000000302027223 */ /* 0x000fc8000000001b */
[----:B------:R-:W-:Y:S01]  /*a980*/  @P1 FADD R2, RZ, -R2 ;  /* 0x80000002ff021221 */ /* 0x000fe20000000000 */
[----:B0-----:R-:W-:-:S03]  /*a990*/  FFMA R7, R15, R26, R42 ;  /* 0x0000001a0f077223 */ /* 0x001fc6000000002a */
[----:B--2---:R-:W-:Y:S01]  /*a9a0*/  FFMA R6, R15, R2, R41 ;  /* 0x000000020f067223 */ /* 0x004fe20000000029 */
[----:B------:R-:W-:Y:S06]  /*a9b0*/  @P0 BRA `(.L_x_193) ;  /* 0x0000000400800947 */ /* 0x000fec0003800000 */
[----:B------:R-:W-:Y:S01]  /*a9c0*/  FSETP.GEU.AND P0, PT, R12, R5, PT ;  /* 0x000000050c00720b */ /* 0x000fe20003f0e000 */
[----:B------:R-:W-:-:S12]  /*a9d0*/  BSSY.RECONVERGENT B1, `(.L_x_194) ;  /* 0x0000051000017945 */ /* 0x000fd80003800200 */
[----:B------:R-:W-:Y:S05]  /*a9e0*/  @P0 BRA `(.L_x_195) ;  /* 0x0000000000280947 */ /* 0x000fea0003800000 */
[----:B------:R-:W-:Y:S01]  /*a9f0*/  FADD R4, R11, R11 ;  /* 0x0000000b0b047221 */ /* 0x000fe20000000000 */
[----:B------:R-:W-:Y:S01]  /*aa00*/  F2F.F64.F32 R16, R11 ;  /* 0x0000000b00107310 */ /* 0x000fe20000201800 */
[----:B------:R-:W-:Y:S01]  /*aa10*/  UMOV UR4, 0x54442eea ;  /* 0x54442eea00047882 */ /* 0x000fe20000000000 */
[----:B------:R-:W-:Y:S01]  /*aa20*/  UMOV UR5, 0x400921fb ;  /* 0x400921fb00057882 */ /* 0x000fe20000000000 */
[----:B------:R-:W-:-:S05]  /*aa30*/  IMAD.MOV.U32 R9, RZ, RZ, 0x3 ;  /* 0x00000003ff097424 */ /* 0x000fca00078e00ff */
[----:B------:R-:W0:Y:S02]  /*aa40*/  F2F.F64.F32 R2, R4 ;  /* 0x0000000400027310 */ /* 0x000e240000201800 */
[----:B0-----:R-:W-:-:S08]  /*aa50*/  DADD R2, -R2, UR4 ;  /* 0x0000000402027e29 */ /* 0x001fd00008000100 */
[----:B------:R-:W-:-:S06]  /*aa60*/  DADD R2, R16, R2 ;  /* 0x0000000010027229 */ /* 0x000fcc0000000002 */
[----:B------:R0:W1:Y:S01]  /*aa70*/  F2F.F32.F64 R11, R2 ;  /* 0x00000002000b7310 */ /* 0x0000620000301000 */
[----:B------:R-:W-:Y:S05]  /*aa80*/  BRA `(.L_x_196) ;  /* 0x0000000400147947 */ /* 0x000fea0003800000 */
.L_x_195:
[----:B------:R-:W-:Y:S01]  /*aa90*/  FADD R16, R6, -R41 ;  /* 0x8000002906107221 */ /* 0x000fe20000000000 */
[----:B------:R-:W-:Y:S01]  /*aaa0*/  FADD R9, R7, -R42 ;  /* 0x8000002a07097221 */ /* 0x000fe20000000000 */
[----:B------:R-:W-:Y:S04]  /*aab0*/  BSSY.RECONVERGENT B4, `(.L_x_197) ;  /* 0x000000f000047945 */ /* 0x000fe80003800200 */
        /* <DEDUP_REMOVED lines=11> */
[----:B------:R-:W-:Y:S02]  /*ab70*/  MOV R2, R15 ;  /* 0x0000000f00027202 */ /* 0x000fe40000000f00 */
[----:B------:R-:W-:-:S07]  /*ab80*/  MOV R4, 0xaba0 ;  /* 0x0000aba000047802 */ /* 0x000fce0000000f00 */
[----:B------:R-:W-:Y:S05]  /*ab90*/  CALL.REL.NOINC `($__internal_2_$__cuda_sm3x_div_rn_noftz_f32_slowpath) ;  /* 0x0000006c007c7944 */ /* 0x000fea0003c00000 */
.L_x_198:
[----:B------:R-:W-:Y:S05]  /*aba0*/  BSYNC.RECONVERGENT B4 ;  /* 0x0000000000047941 */ /* 0x000fea0003800200 */
.L_x_197:
[----:B------:R-:W-:Y:S02]  /*abb0*/  IMAD.MOV.U32 R4, RZ, RZ, 0x3b33710b ;  /* 0x3b33710bff047424 */ /* 0x000fe400078e00ff */
[----:B------:R-:W-:Y:S01]  /*abc0*/  FMUL R3, R2, R2 ;  /* 0x0000000202037220 */ /* 0x000fe20000400000 */
[C---:B------:R-:W-:Y:S01]  /*abd0*/  ISETP.GE.AND P1, PT, R9.reuse, RZ, PT ;  /* 0x000000ff0900720c */ /* 0x040fe20003f26270 */
[----:B------:R-:W-:Y:S01]  /*abe0*/  BSSY.RECONVERGENT B4, `(.L_x_199) ;  /* 0x0000027000047945 */ /* 0x000fe20003800200 */
[----:B------:R-:W-:Y:S01]  /*abf0*/  FSETP.NEU.AND P2, PT, |R9|, |R16|, PT ;  /* 0x400000100900720b */ /* 0x000fe20003f4d200 */
        /* <DEDUP_REMOVED lines=12> */
[-C--:B------:R-:W-:Y:S01]  /*acc0*/  FSEL R17, R2, R3.reuse, P0 ;  /* 0x0000000302117208 */ /* 0x080fe20000000000 */
[----:B------:R-:W-:Y:S01]  /*acd0*/  FMUL R2, R16, R16 ;  /* 0x0000001010027220 */ /* 0x000fe20000400000 */
[----:B------:R-:W-:Y:S02]  /*ace0*/  FSEL R3, R3, -R3, P0 ;  /* 0x8000000303037208 */ /* 0x000fe40000000000 */
[----:B------:R-:W-:-:S03]  /*acf0*/  FSETP.NEU.AND P0, PT, R15, RZ, PT ;  /* 0x000000ff0f00720b */ /* 0x000fc60003f0d000 */
[----:B------:R-:W-:Y:S01]  /*ad00*/  @!P1 FFMA R17, R4, 1.6832555532455444336, R3 ;  /* 0x3fd774eb04119823 */ /* 0x000fe20000000003 */
[----:B------:R-:W-:-:S05]  /*ad10*/  IMAD.MOV.U32 R3, RZ, RZ, 0x4016cbe4 ;  /* 0x4016cbe4ff037424 */ /* 0x000fca00078e00ff */
[----:B------:R-:W-:Y:S01]  /*ad20*/  @!P2 FSEL R17, R3, 0.78539818525314331055, !P1 ;  /* 0x3f490fdb0311a808 */ /* 0x000fe20004800000 */
[----:B------:R-:W-:Y:S01]  /*ad30*/  FFMA R3, R9, R9, R2 ;  /* 0x0000000909037223 */ /* 0x000fe20000000002 */
[----:B------:R-:W-:Y:S02]  /*ad40*/  FADD R9, |R16|, |R9| ;  /* 0x4000000910097221 */ /* 0x000fe40000000200 */
[----:B------:R-:W-:Y:S01]  /*ad50*/  @!P0 FSEL R17, RZ, 3.1415927410125732422, P1 ;  /* 0x40490fdbff118808 */ /* 0x000fe20000800000 */
[----:B------:R0:W1:Y:S01]  /*ad60*/  MUFU.RSQ R2, R3 ;  /* 0x0000000300027308 */ /* 0x0000620000001400 */
[----:B------:R-:W-:Y:S02]  /*ad70*/  IADD3 R4, PT, PT, R3, -0xd000000, RZ ;  /* 0xf300000003047810 */ /* 0x000fe40007ffe0ff */
[----:B------:R-:W-:Y:S02]  /*ad80*/  LOP3.LUT R16, R17, 0x80000000, R16, 0xb8, !PT ;  /* 0x8000000011107812 */ /* 0x000fe400078eb810 */
[----:B------:R-:W-:-:S02]  /*ad90*/  ISETP.GT.U32.AND P1, PT, R4, 0x727fffff, PT ;  /* 0x727fffff0400780c */ /* 0x000fc40003f24070 */
[----:B------:R-:W-:-:S04]  /*ada0*/  FSETP.NAN.AND P0, PT, R9, R9, PT ;  /* 0x000000090900720b */ /* 0x000fc80003f08000 */
[----:B------:R-:W-:-:S05]  /*adb0*/  FSEL R16, R9, R16, P0 ;  /* 0x0000001009107208 */ /* 0x000fca0000000000 */
[----:B------:R-:W-:Y:S02]  /*adc0*/  FADD R11, R11, R16 ;  /* 0x000000100b0b7221 */ /* 0x000fe40000000000 */
[----:B01----:R-:W-:Y:S05]  /*add0*/  @!P1 BRA `(.L_x_200) ;  /* 0x00000000000c9947 */ /* 0x003fea0003800000 */
[----:B------:R-:W-:-:S07]  /*ade0*/  MOV R2, 0xae00 ;  /* 0x0000ae0000027802 */ /* 0x000fce0000000f00 */
[----:B------:R-:W-:Y:S05]  /*adf0*/  CALL.REL.NOINC `($__internal_1_$__cuda_sm20_sqrt_rn_f32_slowpath) ;  /* 0x0000006800907944 */ /* 0x000fea0003c00000 */
[----:B------:R-:W-:Y:S05]  /*ae00*/  BRA `(.L_x_201) ;  /* 0x0000000000107947 */ /* 0x000fea0003800000 */
.L_x_200:
[----:B------:R-:W-:Y:S01]  /*ae10*/  FMUL.FTZ R36, R3, R2 ;  /* 0x0000000203247220 */ /* 0x000fe20000410000 */
[----:B------:R-:W-:-:S03]  /*ae20*/  FMUL.FTZ R2, R2, 0.5 ;  /* 0x3f00000002027820 */ /* 0x000fc60000410000 */
[----:B------:R-:W-:-:S04]  /*ae30*/  FFMA R3, -R36, R36, R3 ;  /* 0x0000002424037223 */ /* 0x000fc80000000103 */
[----:B------:R-:W-:-:S07]  /*ae40*/  FFMA R36, R3, R2, R36 ;  /* 0x0000000203247223 */ /* 0x000fce0000000024 */
.L_x_201:
[----:B------:R-:W-:Y:S05]  /*ae50*/  BSYNC.RECONVERGENT B4 ;  /* 0x0000000000047941 */ /* 0x000fea0003800200 */
.L_x_199:
[----:B------:R-:W2:Y:S01]  /*ae60*/  LDG.E R3, desc[UR6][R30.64] ;  /* 0x000000061e037981 */ /* 0x000ea2000c1e1900 */
[----:B------:R-:W-:Y:S01]  /*ae70*/  UMOV UR4, 0xeb1c432d ;  /* 0xeb1c432d00047882 */ /* 0x000fe20000000000 */
[----:B------:R-:W-:Y:S01]  /*ae80*/  UMOV UR5, 0x3f1a36e2 ;  /* 0x3f1a36e200057882 */ /* 0x000fe20000000000 */
[----:B------:R-:W-:Y:S02]  /*ae90*/  IMAD.MOV.U32 R9, RZ, RZ, RZ ;  /* 0x000000ffff097224 */ /* 0x000fe400078e00ff */
[----:B--2---:R-:W-:-:S06]  /*aea0*/  FADD R3, -R3, R36 ;  /* 0x0000002403037221 */ /* 0x004fcc0000000100 */
[----:B------:R-:W0:Y:S02]  /*aeb0*/  F2F.F64.F32 R2, |R3| ;  /* 0x4000000300027310 */ /* 0x000e240000201800 */
[----:B0-----:R-:W-:-:S06]  /*aec0*/  DSETP.GEU.AND P0, PT, R2, UR4, PT ;  /* 0x0000000402007e2a */ /* 0x001fcc000bf0e000 */
[----:B------:R-:W-:-:S08]  /*aed0*/  SEL R0, R0, 0xffffffff, P0 ;  /* 0xffffffff00007807 */ /* 0x000fd00000000000 */
.L_x_196:
[----:B------:R-:W-:Y:S05]  /*aee0*/  BSYNC.RECONVERGENT B1 ;  /* 0x0000000000017941 */ /* 0x000fea0003800200 */
.L_x_194:
[----:B0-----:R-:W0:Y:S01]  /*aef0*/  F2F.F64.F32 R2, R5 ;  /* 0x0000000500027310 */ /* 0x001e220000201800 */
[----:B------:R-:W-:Y:S01]  /*af00*/  IMAD.MOV.U32 R17, RZ, RZ, 0x3fe00000 ;  /* 0x3fe00000ff117424 */ /* 0x000fe200078e00ff */
[----:B------:R-:W-:Y:S01]  /*af10*/  MOV R15, 0x41c64e6d ;  /* 0x41c64e6d000f7802 */ /* 0x000fe20000000f00 */
[----:B------:R-:W-:Y:S01]  /*af20*/  IMAD.MOV.U32 R16, RZ, RZ, RZ ;  /* 0x000000ffff107224 */ /* 0x000fe200078e00ff */
        /* <DEDUP_REMOVED lines=8> */
[----:B------:R0:W2:Y:S02]  /*afb0*/  F2F.F32.F64 R5, R4 ;  /* 0x0000000400057310 */ /* 0x0000a40000301000 */
.L_x_193:
[----:B------:R-:W-:Y:S05]  /*afc0*/  BSYNC.RECONVERGENT B0 ;  /* 0x0000000000007941 */ /* 0x000fea0003800200 */
.L_x_192:
[----:B------:R-:W-:Y:S01]  /*afd0*/  FADD R15, R6, -R41 ;  /* 0x80000029060f7221 */ /* 0x000fe20000000000 */
[----:B------:R-:W-:Y:S01]  /*afe0*/  FADD R16, R7, -R42 ;  /* 0x8000002a07107221 */ /* 0x000fe20000000000 */
[----:B------:R-:W-:Y:S02]  /*aff0*/  BSSY.RECONVERGENT B0, `(.L_x_202) ;  /* 0x000000e000007945 */ /* 0x000fe40003800200 */
[----:B------:R-:W-:-:S04]  /*b000*/  FMUL R3, R15, R15 ;  /* 0x0000000f0f037220 */ /* 0x000fc80000400000 */
[----:B------:R-:W-:-:S04]  /*b010*/  FFMA R3, R16, R16, R3 ;  /* 0x0000001010037223 */ /* 0x000fc80000000003 */
[----:B0-----:R-:W-:Y:S01]  /*b020*/  VIADD R4, R3, 0xf3000000 ;  /* 0xf300000003047836 */ /* 0x001fe20000000000 */
[----:B------:R0:W3:Y:S04]  /*b030*/  MUFU.RSQ R2, R3 ;  /* 0x0000000300027308 */ /* 0x0000e80000001400 */
[----:B------:R-:W-:-:S13]  /*b040*/  ISETP.GT.U32.AND P0, PT, R4, 0x727fffff, PT ;  /* 0x727fffff0400780c */ /* 0x000fda0003f04070 */
[----:B0--3--:R-:W-:Y:S05]  /*b050*/  @!P0 BRA `(.L_x_203) ;  /* 0x00000000000c8947 */ /* 0x009fea0003800000 */
[----:B------:R-:W-:-:S07]  /*b060*/  MOV R2, 0xb080 ;  /* 0x0000b08000027802 */ /* 0x000fce0000000f00 */
[----:B-12---:R-:W-:Y:S05]  /*b070*/  CALL.REL.NOINC `($__internal_1_$__cuda_sm20_sqrt_rn_f32_slowpath) ;  /* 0x0000006400f07944 */ /* 0x006fea0003c00000 */
[----:B------:R-:W-:Y:S05]  /*b080*/  BRA `(.L_x_204) ;  /* 0x0000000000107947 */ /* 0x000fea0003800000 */
.L_x_203:
[----:B------:R-:W-:Y:S01]  /*b090*/  FMUL.FTZ R36, R3, R2 ;  /* 0x0000000203247220 */ /* 0x000fe20000410000 */
[----:B------:R-:W-:-:S03]  /*b0a0*/  FMUL.FTZ R2, R2, 0.5 ;  /* 0x3f00000002027820 */ /* 0x000fc60000410000 */
[----:B------:R-:W-:-:S04]  /*b0b0*/  FFMA R3, -R36, R36, R3 ;  /* 0x0000002424037223 */ /* 0x000fc80000000103 */
[----:B------:R-:W-:-:S07]  /*b0c0*/  FFMA R36, R3, R2, R36 ;  /* 0x0000000203247223 */ /* 0x000fce0000000024 */
.L_x_204:
[----:B------:R-:W-:Y:S05]  /*b0d0*/  BSYNC.RECONVERGENT B0 ;  /* 0x0000000000007941 */ /* 0x000fea0003800200 */
.L_x_202:
[----:B------:R-:W3:Y:S01]  /*b0e0*/  LDG.E R31, desc[UR6][R30.64] ;  /* 0x000000061e1f7981 */ /* 0x000ee2000c1e1900 */
[----:B------:R-:W-:Y:S01]  /*b0f0*/  UMOV UR4, 0xeb1c432d ;  /* 0xeb1c432d00047882 */ /* 0x000fe20000000000 */
[----:B------:R-:W-:Y:S01]  /*b100*/  UMOV UR5, 0x3f1a36e2 ;  /* 0x3f1a36e200057882 */ /* 0x000fe20000000000 */
[----:B------:R-:W-:Y:S01]  /*b110*/  BSSY.RECONVERGENT B0, `(.L_x_205) ;  /* 0x00000fd000007945 */ /* 0x000fe20003800200 */
[----:B---3--:R-:W-:-:S06]  /*b120*/  FADD R2, -R31, R36 ;  /* 0x000000241f027221 */ /* 0x008fcc0000000100 */
[----:B------:R-:W0:Y:S02]  /*b130*/  F2F.F64.F32 R2, |R2| ;  /* 0x4000000200027310 */ /* 0x000e240000201800 */
[----:B0-----:R-:W-:-:S14]  /*b140*/  DSETP.GEU.AND P0, PT, R2, UR4, PT ;  /* 0x0000000402007e2a */ /* 0x001fdc000bf0e000 */
[----:B------:R-:W-:Y:S05]  /*b150*/  @P0 BRA `(.L_x_206) ;  /* 0x0000000c00e00947 */ /* 0x000fea0003800000 */
[-C--:B------:R-:W-:Y:S01]  /*b160*/  FSETP.GT.AND P0, PT, |R15|, |R16|.reuse, PT ;  /* 0x400000100f00720b */ /* 0x080fe20003f04200 */
[----:B------:R-:W-:Y:S01]  /*b170*/  IMAD.MOV.U32 R18, RZ, RZ, 0x38d1b717 ;  /* 0x38d1b717ff127424 */ /* 0x000fe200078e00ff */
[----:B------:R-:W-:Y:S01]  /*b180*/  ISETP.NE.AND P2, PT, R9, 0x3, PT ;  /* 0x000000030900780c */ /* 0x000fe20003f45270 */
[----:B------:R-:W-:Y:S01]  /*b190*/  BSSY.RECONVERGENT B1, `(.L_x_207) ;  /* 0x000000f000017945 */ /* 0x000fe20003800200 */
[----:B------:R-:W-:Y:S02]  /*b1a0*/  FSEL R19, |R15|, |R16|, P0 ;  /* 0x400000100f137208 */ /* 0x000fe40000000200 */
[----:B------:R-:W-:Y:S02]  /*b1b0*/  FSEL R3, |R16|, |R15|, P0 ;  /* 0x4000000f10037208 */ /* 0x000fe40000000200 */
[----:B------:R-:W0:Y:S01]  /*b1c0*/  MUFU.RCP R2, R19 ;  /* 0x0000001300027308 */ /* 0x000e220000001000 */
[----:B------:R-:W-:-:S07]  /*b1d0*/  FSEL R18, -R18, 9.9999997473787516356e-05, !P2 ;  /* 0x38d1b71712127808 */ /* 0x000fce0005000100 */
[----:B------:R-:W3:Y:S01]  /*b1e0*/  FCHK P1, R3, R19 ;  /* 0x0000001303007302 */ /* 0x000ee20000020000 */
[----:B0-----:R-:W-:-:S04]  /*b1f0*/  FFMA R17, -R19, R2, 1 ;  /* 0x3f80000013117423 */ /* 0x001fc80000000102 */
[----:B------:R-:W-:-:S04]  /*b200*/  FFMA R2, R2, R17, R2 ;  /* 0x0000001102027223 */ /* 0x000fc80000000002 */
[----:B------:R-:W-:-:S04]  /*b210*/  FFMA R17, R3, R2, RZ ;  /* 0x0000000203117223 */ /* 0x000fc800000000ff */
[----:B------:R-:W-:-:S04]  /*b220*/  FFMA R4, -R19, R17, R3 ;  /* 0x0000001113047223 */ /* 0x000fc80000000103 */
[----:B------:R-:W-:Y:S01]  /*b230*/  FFMA R2, R2, R4, R17 ;  /* 0x0000000402027223 */ /* 0x000fe20000000011 */
[----:B---3--:R-:W-:Y:S06]  /*b240*/  @!P1 BRA `(.L_x_208) ;  /* 0x00000000000c9947 */ /* 0x008fec0003800000 */
[----:B------:R-:W-:Y:S01]  /*b250*/  IMAD.MOV.U32 R2, RZ, RZ, R19 ;  /* 0x000000ffff027224 */ /* 0x000fe200078e0013 */
[----:B------:R-:W-:-:S07]  /*b260*/  MOV R4, 0xb280 ;  /* 0x0000b28000047802 */ /* 0x000fce0000000f00 */
[----:B-12---:R-:W-:Y:S05]  /*b270*/  CALL.REL.NOINC `($__internal_2_$__cuda_sm3x_div_rn_noftz_f32_slowpath) ;  /* 0x0000006400c47944 */ /* 0x006fea0003c00000 */
.L_x_208:
[----:B------:R-:W-:Y:S05]  /*b280*/  BSYNC.RECONVERGENT B1 ;  /* 0x0000000000017941 */ /* 0x000fea0003800200 */
.L_x_207:
[----:B------:R-:W-:Y:S01]  /*b290*/  MOV R4, 0x3b33710b ;  /* 0x3b33710b00047802 */ /* 0x000fe20000000f00 */
[----:B------:R-:W-:Y:S01]  /*b2a0*/  FMUL R3, R2, R2 ;  /* 0x0000000202037220 */ /* 0x000fe20000400000 */
[C---:B------:R-:W-:Y:S01]  /*b2b0*/  ISETP.GE.AND P1, PT, R16.reuse, RZ, PT ;  /* 0x000000ff1000720c */ /* 0x040fe20003f26270 */
[----:B------:R-:W-:Y:S01]  /*b2c0*/  IMAD.MOV.U32 R17, RZ, RZ, 0x4016cbe4 ;  /* 0x4016cbe4ff117424 */ /* 0x000fe200078e00ff */
[C---:B------:R-:W-:Y:S01]  /*b2d0*/  FSETP.NEU.AND P2, PT, |R16|.reuse, |R15|, PT ;  /* 0x4000000f1000720b */ /* 0x040fe20003f4d200 */
[----:B------:R-:W-:Y:S01]  /*b2e0*/  FFMA R4, R3, R4, -0.015681877732276916504 ;  /* 0xbc80774803047423 */ /* 0x000fe20000000004 */
        /* <DEDUP_REMOVED lines=41> */
.L_x_211:
[----:B0-----:R-:W0:Y:S02]  /*b580*/  LDC.64 R2, c[0x4][RZ] ;  /* 0x01000000ff027b82 */ /* 0x001e240000000a00 */
[----:B0-----:R-:W-:-:S06]  /*b590*/  IMAD.WIDE.U32 R2, R4, 0x4, R2 ;  /* 0x0000000404027825 */ /* 0x001fcc00078e0002 */
[----:B------:R-:W3:Y:S01]  /*b5a0*/  LDG.E.CONSTANT R2, desc[UR6][R2.64] ;  /* 0x0000000602027981 */ /* 0x000ee2000c1e9900 */
[C---:B------:R-:W-:Y:S01]  /*b5b0*/  IMAD R15, R4.reuse, 0x4, R1 ;  /* 0x00000004040f7824 */ /* 0x040fe200078e0201 */
[----:B------:R-:W-:-:S04]  /*b5c0*/  IADD3 R4, PT, PT, R4, 0x1, RZ ;  /* 0x0000000104047810 */ /* 0x000fc80007ffe0ff */
[----:B------:R-:W-:Y:S01]  /*b5d0*/  ISETP.NE.AND P0, PT, R4, 0x6, PT ;  /* 0x000000060400780c */ /* 0x000fe20003f05270 */
[----:B---3--:R-:W-:-:S03]  /*b5e0*/  IMAD.WIDE.U32 R26, R2, R33, RZ ;  /* 0x00000021021a7225 */ /* 0x008fc600078e00ff */
        /* <DEDUP_REMOVED lines=11> */
[----:B------:R-:W3:Y:S04]  /*b6a0*/  LDL R4, [R27+0x18] ;  /* 0x000018001b047983 */ /* 0x000ee80000100800 */
[----:B------:R-:W3:Y:S04]  /*b6b0*/  LDL R3, [R27+0x14] ;  /* 0x000014001b037983 */ /* 0x000ee80000100800 */
[----:B------:R-:W4:Y:S01]  /*b6c0*/  @P0 LDL R2, [R27+0x10] ;  /* 0x000010001b020983 */ /* 0x000f220000100800 */
[----:B------:R-:W-:Y:S01]  /*b6d0*/  LOP3.LUT R15, R15, 0x1f, RZ, 0xc0, !PT ;  /* 0x0000001f0f0f7812 */ /* 0x000fe200078ec0ff */
[----:B------:R-:W-:Y:S01]  /*b6e0*/  UMOV UR4, 0x54442d19 ;  /* 0x54442d1900047882 */ /* 0x000fe20000000000 */
[----:B------:R-:W-:-:S02]  /*b6f0*/  UMOV UR5, 0x3bf921fb ;  /* 0x3bf921fb00057882 */ /* 0x000fc40000000000 */
[-C--:B---3--:R-:W-:Y:S02]  /*b700*/  @P0 SHF.L.W.U32.HI R4, R3, R15.reuse, R4 ;  /* 0x0000000f03040219 */ /* 0x088fe40000010e04 */
[----:B----4-:R-:W-:Y:S02]  /*b710*/  @P0 SHF.L.W.U32.HI R3, R2, R15, R3 ;  /* 0x0000000f02030219 */ /* 0x010fe40000010e03 */
        /* <DEDUP_REMOVED lines=10> */
[----:B------:R-:W3:Y:S01]  /*b7c0*/  I2F.F64.S64 R2, R2 ;  /* 0x0000000200027312 */ /* 0x000ee20000301c00 */
[----:B------:R-:W-:-:S05]  /*b7d0*/  IMAD.MOV R4, RZ, RZ, -R15 ;  /* 0x000000ffff047224 */ /* 0x000fca00078e0a0f */
[----:B------:R-:W-:Y:S01]  /*b7e0*/  @!P0 MOV R15, R4 ;  /* 0x00000004000f8202 */ /* 0x000fe20000000f00 */
[----:B---3--:R-:W-:-:S10]  /*b7f0*/  DMUL R26, R2, UR4 ;  /* 0x00000004021a7c28 */ /* 0x008fd40008000000 */
[----:B------:R-:W3:Y:S02]  /*b800*/  F2F.F32.F64 R26, R26 ;  /* 0x0000001a001a7310 */ /* 0x000ee40000301000 */
[----:B0--3--:R-:W-:-:S07]  /*b810*/  FSEL R3, -R26, R26, !P2 ;  /* 0x0000001a1a037208 */ /* 0x009fce0005000100 */
.L_x_210:
[----:B------:R-:W-:Y:S05]  /*b820*/  BSYNC.RECONVERGENT B1 ;  /* 0x0000000000017941 */ /* 0x000fea0003800200 */
.L_x_209:
[----:B------:R-:W-:Y:S02]  /*b830*/  IMAD.MOV.U32 R2, RZ, RZ, 0x37cbac00 ;  /* 0x37cbac00ff027424 */ /* 0x000fe400078e00ff */
[----:B------:R-:W-:Y:S01]  /*b840*/  FMUL R27, R3, R3 ;  /* 0x00000003031b7220 */ /* 0x000fe20000400000 */
[C---:B------:R-:W-:Y:S01]  /*b850*/  LOP3.LUT R4, R15.reuse, 0x1, RZ, 0xc0, !PT ;  /* 0x000000010f047812 */ /* 0x040fe200078ec0ff */
[----:B------:R-:W-:Y:S01]  /*b860*/  IMAD.MOV.U32 R26, RZ, RZ, 0x3d2aaabb ;  /* 0x3d2aaabbff1a7424 */ /* 0x000fe200078e00ff */
[----:B------:R-:W-:Y:S01]  /*b870*/  LOP3.LUT P2, RZ, R15, 0x2, RZ, 0xc0, !PT ;  /* 0x000000020fff7812 */ /* 0x000fe2000784c0ff */
[----:B------:R-:W-:Y:S01]  /*b880*/  FFMA R2, R27, R2, -0.0013887860113754868507 ;  /* 0xbab607ed1b027423 */ /* 0x000fe20000000002 */
[----:B------:R-:W-:Y:S01]  /*b890*/  ISETP.NE.U32.AND P0, PT, R4, 0x1, PT ;  /* 0x000000010400780c */ /* 0x000fe20003f05070 */
[----:B------:R-:W-:Y:S01]  /*b8a0*/  IMAD.MOV.U32 R30, RZ, RZ, 0x3effffff ;  /* 0x3effffffff1e7424 */ /* 0x000fe200078e00ff */
[----:B------:R-:W-:Y:S02]  /*b8b0*/  BSSY.RECONVERGENT B1, `(.L_x_212) ;  /* 0x000001a000017945 */ /* 0x000fe40003800200 */
        /* <DEDUP_REMOVED lines=9> */
[----:B------:R-:W-:-:S04]  /*b950*/  FFMA R6, R18, R3, R6 ;  /* 0x0000000312067223 */ /* 0x000fc80000000006 */
[----:B------:R-:W-:-:S05]  /*b960*/  FADD R15, -R41, R6 ;  /* 0x00000006290f7221 */ /* 0x000fca0000000100 */
[----:B------:R-:W-:-:S04]  /*b970*/  FSETP.GT.AND P0, PT, |R15|, |R16|, PT ;  /* 0x400000100f00720b */ /* 0x000fc80003f04200 */
[----:B------:R-:W-:Y:S02]  /*b980*/  FSEL R26, |R15|, |R16|, P0 ;  /* 0x400000100f1a7208 */ /* 0x000fe40000000200 */
[----:B------:R-:W-:Y:S02]  /*b990*/  FSEL R3, |R16|, |R15|, P0 ;  /* 0x4000000f10037208 */ /* 0x000fe40000000200 */
[----:B------:R-:W0:Y:S08]  /*b9a0*/  MUFU.RCP R27, R26 ;  /* 0x0000001a001b7308 */ /* 0x000e300000001000 */
[----:B------:R-:W3:Y:S01]  /*b9b0*/  FCHK P2, R3, R26 ;  /* 0x0000001a03007302 */ /* 0x000ee20000040000 */
[----:B0-----:R-:W-:-:S04]  /*b9c0*/  FFMA R2, -R26, R27, 1 ;  /* 0x3f8000001a027423 */ /* 0x001fc8000000011b */
[----:B------:R-:W-:-:S04]  /*b9d0*/  FFMA R2, R27, R2, R27 ;  /* 0x000000021b027223 */ /* 0x000fc8000000001b */
[----:B------:R-:W-:-:S04]  /*b9e0*/  FFMA R27, R3, R2, RZ ;  /* 0x00000002031b7223 */ /* 0x000fc800000000ff */
[----:B------:R-:W-:-:S04]  /*b9f0*/  FFMA R4, -R26, R27, R3 ;  /* 0x0000001b1a047223 */ /* 0x000fc80000000103 */
[----:B------:R-:W-:Y:S01]  /*ba00*/  FFMA R2, R2, R4, R27 ;  /* 0x0000000402027223 */ /* 0x000fe2000000001b */
[----:B---3--:R-:W-:Y:S06]  /*ba10*/  @!P2 BRA `(.L_x_213) ;  /* 0x00000000000ca947 */ /* 0x008fec0003800000 */
[----:B------:R-:W-:Y:S02]  /*ba20*/  MOV R2, R26 ;  /* 0x0000001a00027202 */ /* 0x000fe40000000f00 */
[----:B------:R-:W-:-:S07]  /*ba30*/  MOV R4, 0xba50 ;  /* 0x0000ba5000047802 */ /* 0x000fce0000000f00 */
[----:B-12---:R-:W-:Y:S05]  /*ba40*/  CALL.REL.NOINC `($__internal_2_$__cuda_sm3x_div_rn_noftz_f32_slowpath) ;  /* 0x0000005c00d07944 */ /* 0x006fea0003c00000 */
.L_x_213:
[----:B------:R-:W-:Y:S05]  /*ba50*/  BSYNC.RECONVERGENT B1 ;  /* 0x0000000000017941 */ /* 0x000fea0003800200 */
.L_x_212:
        /* <DEDUP_REMOVED lines=42> */
.L_x_216:
[----:B0-----:R-:W0:Y:S02]  /*bd00*/  LDC.64 R2, c[0x4][RZ] ;  /* 0x01000000ff027b82 */ /* 0x001e240000000a00 */
[----:B0-----:R-:W-:-:S05]  /*bd10*/  IMAD.WIDE.U32 R16, R4, 0x4, R2 ;  /* 0x0000000404107825 */ /* 0x001fca00078e0002 */
        /* <DEDUP_REMOVED lines=40> */
.L_x_215:
[----:B------:R-:W-:Y:S05]  /*bfa0*/  BSYNC.RECONVERGENT B1 ;  /* 0x0000000000017941 */ /* 0x000fea0003800200 */
.L_x_214:
[----:B------:R-:W-:Y:S02]  /*bfb0*/  IMAD.MOV.U32 R2, RZ, RZ, 0x37cbac00 ;  /* 0x37cbac00ff027424 */ /* 0x000fe400078e00ff */
[----:B------:R-:W-:Y:S01]  /*bfc0*/  FMUL R17, R3, R3 ;  /* 0x0000000303117220 */ /* 0x000fe20000400000 */
[----:B------:R-:W-:Y:S01]  /*bfd0*/  LOP3.LUT R4, R15, 0x1, RZ, 0xc0, !PT ;  /* 0x000000010f047812 */ /* 0x000fe200078ec0ff */
[----:B------:R-:W-:Y:S02]  /*bfe0*/  HFMA2 R19, -RZ, RZ, 1.541015625, -0.052001953125 ;  /* 0x3e2aaaa8ff137431 */ /* 0x000fe400000001ff */
[----:B------:R-:W-:Y:S02]  /*bff0*/  IMAD.MOV.U32 R16, RZ, RZ, 0x3c0885e4 ;  /* 0x3c0885e4ff107424 */ /* 0x000fe400078e00ff */
[----:B------:R-:W-:Y:S01]  /*c000*/  FFMA R2, R17, R2, -0.0013887860113754868507 ;  /* 0xbab607ed11027423 */ /* 0x000fe20000000002 */
[----:B------:R-:W-:Y:S01]  /*c010*/  ISETP.NE.U32.AND P0, PT, R4, 0x1, PT ;  /* 0x000000010400780c */ /* 0x000fe20003f05070 */
[----:B------:R-:W-:-:S03]  /*c020*/  VIADD R15, R15, 0x1 ;  /* 0x000000010f0f7836 */ /* 0x000fc60000000000 */
[----:B------:R-:W-:Y:S02]  /*c030*/  FSEL R4, R2, -0.00019574658654164522886, P0 ;  /* 0xb94d415302047808 */ /* 0x000fe40000000000 */
        /* <DEDUP_REMOVED lines=8> */
[----:B------:R-:W-:-:S04]  /*c0c0*/  @P1 FADD R2, RZ, -R2 ;  /* 0x80000002ff021221 */ /* 0x000fc80000000000 */
[----:B------:R-:W-:-:S07]  /*c0d0*/  FFMA R7, R18, R2, R7 ;  /* 0x0000000212077223 */ /* 0x000fce0000000007 */
.L_x_206:
[----:B------:R-:W-:Y:S05]  /*c0e0*/  BSYNC.RECONVERGENT B0 ;  /* 0x0000000000007941 */ /* 0x000fea0003800200 */
.L_x_205:
[----:B------:R-:W-:Y:S01]  /*c0f0*/  FADD R15, R6, -R41 ;  /* 0x80000029060f7221 */ /* 0x000fe20000000000 */
[----:B------:R-:W-:Y:S01]  /*c100*/  FADD R42, R7, -R42 ;  /* 0x8000002a072a7221 */ /* 0x000fe20000000000 */
[----:B------:R-:W-:Y:S02]  /*c110*/  BSSY.RECONVERGENT B0, `(.L_x_217) ;  /* 0x000000e000007945 */ /* 0x000fe40003800200 */
[----:B------:R-:W-:-:S04]  /*c120*/  FMUL R3, R15, R15 ;  /* 0x0000000f0f037220 */ /* 0x000fc80000400000 */
[----:B------:R-:W-:-:S04]  /*c130*/  FFMA R3, R42, R42, R3 ;  /* 0x0000002a2a037223 */ /* 0x000fc80000000003 */
[----:B------:R-:W-:Y:S01]  /*c140*/  VIADD R4, R3, 0xf3000000 ;  /* 0xf300000003047836 */ /* 0x000fe20000000000 */
[----:B------:R0:W3:Y:S04]  /*c150*/  MUFU.RSQ R2, R3 ;  /* 0x0000000300027308 */ /* 0x0000e80000001400 */
[----:B------:R-:W-:-:S13]  /*c160*/  ISETP.GT.U32.AND P0, PT, R4, 0x727fffff, PT ;  /* 0x727fffff0400780c */ /* 0x000fda0003f04070 */
[----:B0--3--:R-:W-:Y:S05]  /*c170*/  @!P0 BRA `(.L_x_218) ;  /* 0x00000000000c8947 */ /* 0x009fea0003800000 */
[----:B------:R-:W-:-:S07]  /*c180*/  MOV R2, 0xc1a0 ;  /* 0x0000c1a000027802 */ /* 0x000fce0000000f00 */
[----:B-12---:R-:W-:Y:S05]  /*c190*/  CALL.REL.NOINC `($__internal_1_$__cuda_sm20_sqrt_rn_f32_slowpath) ;  /* 0x0000005400a87944 */ /* 0x006fea0003c00000 */
[----:B------:R-:W-:Y:S05]  /*c1a0*/  BRA `(.L_x_219) ;  /* 0x0000000000107947 */ /* 0x000fea0003800000 */
.L_x_218:
[----:B------:R-:W-:Y:S01]  /*c1b0*/  FMUL.FTZ R36, R3, R2 ;  /* 0x0000000203247220 */ /* 0x000fe20000410000 */
[----:B------:R-:W-:-:S03]  /*c1c0*/  FMUL.FTZ R2, R2, 0.5 ;  /* 0x3f00000002027820 */ /* 0x000fc60000410000 */
[----:B------:R-:W-:-:S04]  /*c1d0*/  FFMA R3, -R36, R36, R3 ;  /* 0x0000002424037223 */ /* 0x000fc80000000103 */
[----:B------:R-:W-:-:S07]  /*c1e0*/  FFMA R36, R3, R2, R36 ;  /* 0x0000000203247223 */ /* 0x000fce0000000024 */
.L_x_219:
[----:B------:R-:W-:Y:S05]  /*c1f0*/  BSYNC.RECONVERGENT B0 ;  /* 0x0000000000007941 */ /* 0x000fea0003800200 */
.L_x_217:
[----:B------:R-:W3:Y:S01]  /*c200*/  LDG.E R29, desc[UR6][R28.64] ;  /* 0x000000061c1d7981 */ /* 0x000ee2000c1e1900 */
[----:B------:R-:W-:Y:S01]  /*c210*/  UMOV UR4, 0xeb1c432d ;  /* 0xeb1c432d00047882 */ /* 0x000fe20000000000 */
[----:B------:R-:W-:Y:S01]  /*c220*/  UMOV UR5, 0x3f1a36e2 ;  /* 0x3f1a36e200057882 */ /* 0x000fe20000000000 */
[----:B---3--:R-:W-:-:S06]  /*c230*/  FADD R2, -R29, R36 ;  /* 0x000000241d027221 */ /* 0x008fcc0000000100 */
[----:B------:R-:W0:Y:S02]  /*c240*/  F2F.F64.F32 R2, |R2| ;  /* 0x4000000200027310 */ /* 0x000e240000201800 */
[----:B0-----:R-:W-:-:S14]  /*c250*/  DSETP.GEU.AND P0, PT, R2, UR4, PT ;  /* 0x0000000402007e2a */ /* 0x001fdc000bf0e000 */
[----:B------:R-:W-:Y:S05]  /*c260*/  @P0 BRA `(.L_x_123) ;  /* 0x0000004c00480947 */ /* 0x000fea0003800000 */
[-C--:B------:R-:W-:Y:S01]  /*c270*/  FSETP.GT.AND P0, PT, |R15|, |R42|.reuse, PT ;  /* 0x4000002a0f00720b */ /* 0x080fe20003f04200 */
[----:B------:R-:W-:Y:S01]  /*c280*/  BSSY.RECONVERGENT B0, `(.L_x_220) ;  /* 0x0000011000007945 */ /* 0x000fe20003800200 */
[----:B------:R-:W-:Y:S02]  /*c290*/  ISETP.NE.AND P2, PT, R9, RZ, PT ;  /* 0x000000ff0900720c */ /* 0x000fe40003f45270 */
[----:B------:R-:W-:Y:S02]  /*c2a0*/  FSEL R18, |R15|, |R42|, P0 ;  /* 0x4000002a0f127208 */ /* 0x000fe40000000200 */
[----:B------:R-:W-:Y:S02]  /*c2b0*/  FSEL R3, |R42|, |R15|, P0 ;  /* 0x4000000f2a037208 */ /* 0x000fe40000000200 */
[----:B------:R-:W0:Y:S08]  /*c2c0*/  MUFU.RCP R17, R18 ;  /* 0x0000001200117308 */ /* 0x000e300000001000 */
[----:B------:R-:W3:Y:S01]  /*c2d0*/  FCHK P1, R3, R18 ;  /* 0x0000001203007302 */ /* 0x000ee20000020000 */
[----:B0-----:R-:W-:-:S04]  /*c2e0*/  FFMA R2, -R18, R17, 1 ;  /* 0x3f80000012027423 */ /* 0x001fc80000000111 */
[----:B------:R-:W-:Y:S01]  /*c2f0*/  FFMA R2, R17, R2, R17 ;  /* 0x0000000211027223 */ /* 0x000fe20000000011 */
[----:B------:R-:W-:-:S03]  /*c300*/  IMAD.MOV.U32 R17, RZ, RZ, 0x38d1b717 ;  /* 0x38d1b717ff117424 */ /* 0x000fc600078e00ff */
[----:B------:R-:W-:Y:S02]  /*c310*/  FFMA R19, R3, R2, RZ ;  /* 0x0000000203137223 */ /* 0x000fe400000000ff */
[----:B------:R-:W-:Y:S02]  /*c320*/  FSEL R17, -R17, 9.9999997473787516356e-05, !P2 ;  /* 0x38d1b71711117808 */ /* 0x000fe40005000100 */
[----:B------:R-:W-:-:S04]  /*c330*/  FFMA R4, -R18, R19, R3 ;  /* 0x0000001312047223 */ /* 0x000fc80000000103 */
[----:B------:R-:W-:Y:S01]  /*c340*/  FFMA R2, R2, R4, R19 ;  /* 0x0000000402027223 */ /* 0x000fe20000000013 */
[----:B---3--:R-:W-:Y:S06]  /*c350*/  @!P1 BRA `(.L_x_221) ;  /* 0x00000000000c9947 */ /* 0x008fec0003800000 */
[----:B------:R-:W-:Y:S01]  /*c360*/  IMAD.MOV.U32 R2, RZ, RZ, R18 ;  /* 0x000000ffff027224 */ /* 0x000fe200078e0012 */
[----:B------:R-:W-:-:S07]  /*c370*/  MOV R4, 0xc390 ;  /* 0x0000c39000047802 */ /* 0x000fce0000000f00 */
[----:B-12---:R-:W-:Y:S05]  /*c380*/  CALL.REL.NOINC `($__internal_2_$__cuda_sm3x_div_rn_noftz_f32_slowpath) ;  /* 0x0000005400807944 */ /* 0x006fea0003c00000 */
.L_x_221:
[----:B------:R-:W-:Y:S05]  /*c390*/  BSYNC.RECONVERGENT B0 ;  /* 0x0000000000007941 */ /* 0x000fea0003800200 */
.L_x_220:
        /* <DEDUP_REMOVED lines=47> */
.L_x_224:
        /* <DEDUP_REMOVED lines=42> */
.L_x_223:
[----:B------:R-:W-:Y:S05]  /*c930*/  BSYNC.RECONVERGENT B0 ;  /* 0x0000000000007941 */ /* 0x000fea0003800200 */
.L_x_222:
        /* <DEDUP_REMOVED lines=34> */
.L_x_226:
[----:B------:R-:W-:Y:S05]  /*cb60*/  BSYNC.RECONVERGENT B0 ;  /* 0x0000000000007941 */ /* 0x000fea0003800200 */
.L_x_225:
[----:B------:R-:W-:Y:S02]  /*cb70*/  IMAD.MOV.U32 R4, RZ, RZ, 0x3b33710b ;  /* 0x3b33710bff047424 */ /* 0x000fe400078e00ff */
[----:B------:R-:W-:Y:S01]  /*cb80*/  FMUL R3, R2, R2 ;  /* 0x0000000202037220 */ /* 0x000fe20000400000 */
[----:B------:R-:W-:Y:S01]  /*cb90*/  FSETP.NEU.AND P2, PT, R15, RZ, PT ;  /* 0x000000ff0f00720b */ /* 0x000fe20003f4d000 */
[----:B------:R-:W-:Y:S01]  /*cba0*/  FADD R27, |R42|, |R41| ;  /* 0x400000292a1b7221 */ /* 0x000fe20000000200 */
[----:B------:R-:W-:Y:S01]  /*cbb0*/  BSSY.RECONVERGENT B0, `(.L_x_227) ;  /* 0x0000050000007945 */ /* 0x000fe20003800200 */
        /* <DEDUP_REMOVED lines=14> */
[----:B------:R-:W-:-:S03]  /*cca0*/  FSETP.NEU.AND P0, PT, |R42|, |R41|, PT ;  /* 0x400000292a00720b */ /* 0x000fc60003f0d200 */
        /* <DEDUP_REMOVED lines=22> */
.L_x_229:
        /* <DEDUP_REMOVED lines=35> */
[----:B------:R-:W3:Y:S01]  /*d040*/  I2F.F64.S64 R18, R18 ;  /* 0x0000001200127312 */ /* 0x000ee20000301c00 */
[----:B------:R-:W-:-:S05]  /*d050*/  LEA.HI R2, R4, R3, RZ, 0x1 ;  /* 0x0000000304027211 */ /* 0x000fca00078f08ff */
[----:B------:R-:W-:-:S05]  /*d060*/  IMAD.MOV R3, RZ, RZ, -R2 ;  /* 0x000000ffff037224 */ /* 0x000fca00078e0a02 */
[----:B------:R-:W-:Y:S01]  /*d070*/  @!P0 MOV R2, R3 ;  /* 0x0000000300028202 */ /* 0x000fe20000000f00 */
[----:B---3--:R-:W-:-:S10]  /*d080*/  DMUL R28, R18, UR4 ;  /* 0x00000004121c7c28 */ /* 0x008fd40008000000 */
[----:B------:R-:W3:Y:S02]  /*d090*/  F2F.F32.F64 R28, R28 ;  /* 0x0000001c001c7310 */ /* 0x000ee40000301000 */
[----:B0--3--:R-:W-:-:S07]  /*d0a0*/  FSEL R3, -R28, R28, !P1 ;  /* 0x0000001c1c037208 */ /* 0x009fce0004800100 */
.L_x_228:
[----:B------:R-:W-:Y:S05]  /*d0b0*/  BSYNC.RECONVERGENT B0 ;  /* 0x0000000000007941 */ /* 0x000fea0003800200 */
.L_x_227:
[----:B------:R-:W-:Y:S01]  /*d0c0*/  LOP3.LUT R16, R2, 0x1, RZ, 0xc0, !PT ;  /* 0x0000000102107812 */ /* 0x000fe200078ec0ff */
[----:B------:R-:W-:Y:S02]  /*d0d0*/  IMAD.MOV.U32 R4, RZ, RZ, 0x37cbac00 ;  /* 0x37cbac00ff047424 */ /* 0x000fe400078e00ff */
[----:B------:R-:W-:Y:S01]  /*d0e0*/  FMUL R15, R3, R3 ;  /* 0x00000003030f7220 */ /* 0x000fe20000400000 */
[----:B------:R-:W-:Y:S01]  /*d0f0*/  HFMA2 R19, -RZ, RZ, 1.541015625, -0.052001953125 ;  /* 0x3e2aaaa8ff137431 */ /* 0x000fe200000001ff */
[----:B------:R-:W-:Y:S01]  /*d100*/  ISETP.NE.U32.AND P0, PT, R16, 0x1, PT ;  /* 0x000000011000780c */ /* 0x000fe20003f05070 */
[----:B------:R-:W-:Y:S02]  /*d110*/  IMAD.MOV.U32 R16, RZ, RZ, 0x3c0885e4 ;  /* 0x3c0885e4ff107424 */ /* 0x000fe400078e00ff */
[----:B------:R-:W-:Y:S01]  /*d120*/  FFMA R4, R15, R4, -0.0013887860113754868507 ;  /* 0xbab607ed0f047423 */ /* 0x000fe20000000004 */
[----:B------:R-:W-:Y:S02]  /*d130*/  VIADD R2, R2, 0x1 ;  /* 0x0000000102027836 */ /* 0x000fe40000000000 */
[----:B------:R-:W-:-:S02]  /*d140*/  FSEL R16, R16, 0.041666727513074874878, !P0 ;  /* 0x3d2aaabb10107808 */ /* 0x000fc40004000000 */
[----:B------:R-:W-:Y:S02]  /*d150*/  FSEL R4, R4, -0.00019574658654164522886, P0 ;  /* 0xb94d415304047808 */ /* 0x000fe40000000000 */
        /* <DEDUP_REMOVED lines=8> */
[----:B------:R-:W-:Y:S01]  /*d1e0*/  FFMA R7, R17, R2, R7 ;  /* 0x0000000211077223 */ /* 0x000fe20000000007 */
[----:B------:R-:W-:Y:S06]  /*d1f0*/  BRA `(.L_x_123) ;  /* 0x0000003c00647947 */ /* 0x000fec0003800000 */
.L_x_147:
[----:B------:R-:W2:Y:S08]  /*d200*/  LDC.64 R26, c[0x0][0x3b8] ;  /* 0x0000ee00ff1a7b82 */ /* 0x000eb00000000a00 */
[----:B------:R-:W3:Y:S08]  /*d210*/  LDC R9, c[0x0][0x3c0] ;  /* 0x0000f000ff097b82 */ /* 0x000ef00000000800 */
[----:B------:R-:W4:Y:S01]  /*d220*/  LDC.64 R18, c[0x0][0x3b0] ;  /* 0x0000ec00ff127b82 */ /* 0x000f220000000a00 */
[----:B--2---:R-:W-:-:S05]  /*d230*/  IMAD.WIDE R26, R0, 0x4, R26 ;  /* 0x00000004001a7825 */ /* 0x004fca00078e021a */
[----:B0-----:R-:W2:Y:S01]  /*d240*/  LDG.E R2, desc[UR6][R26.64] ;  /* 0x000000061a027981 */ /* 0x001ea2000c1e1900 */
[----:B---3--:R-:W-:-:S04]  /*d250*/  IMAD.WIDE R28, R9, 0x4, R26 ;  /* 0x00000004091c7825 */ /* 0x008fc800078e021a */
[----:B------:R-:W-:Y:S01]  /*d260*/  IMAD.IADD R9, R8, 0x1, R9 ;  /* 0x0000000108097824 */ /* 0x000fe200078e0209 */
[----:B------:R-:W3:Y:S03]  /*d270*/  LDG.E R3, desc[UR6][R28.64] ;  /* 0x000000061c037981 */ /* 0x000ee6000c1e1900 */
[----:B----4-:R-:W-:-:S06]  /*d280*/  IMAD.WIDE R18, R9, 0x4, R18 ;  /* 0x0000000409127825 */ /* 0x010fcc00078e0212 */
[----:B------:R0:W5:Y:S01]  /*d290*/  LDG.E R18, desc[UR6][R18.64] ;  /* 0x0000000612127981 */ /* 0x000162000c1e1900 */
[----:B-1----:R-:W-:-:S06]  /*d2a0*/  FMUL R4, R11, 0.63661974668502807617 ;  /* 0x3f22f9830b047820 */ /* 0x002fcc0000400000 */
[----:B------:R-:W1:Y:S01]  /*d2b0*/  F2I.NTZ R4, R4 ;  /* 0x0000000400047305 */ /* 0x000e620000203100 */
[----:B------:R-:W-:Y:S02]  /*d2c0*/  FSETP.GE.AND P0, PT, |R11|, 105615, PT ;  /* 0x47ce47800b00780b */ /* 0x000fe40003f06200 */
[----:B-1----:R-:W-:-:S05]  /*d2d0*/  I2FP.F32.S32 R16, R4 ;  /* 0x0000000400107245 */ /* 0x002fca0000201400 */
[----:B------:R-:W-:-:S04]  /*d2e0*/  FFMA R9, R16, -1.5707962512969970703, R11 ;  /* 0xbfc90fda10097823 */ /* 0x000fc8000000000b */
[C---:B------:R-:W-:Y:S01]  /*d2f0*/  FFMA R9, R16.reuse, -7.5497894158615963534e-08, R9 ;  /* 0xb3a2216810097823 */ /* 0x040fe20000000009 */
[----:B------:R-:W-:Y:S03]  /*d300*/  BSSY.RECONVERGENT B0, `(.L_x_230) ;  /* 0x000003e000007945 */ /* 0x000fe60003800200 */
[----:B------:R-:W-:Y:S01]  /*d310*/  FFMA R9, R16, -5.3903029534742383927e-15, R9 ;  /* 0xa7c234c510097823 */ /* 0x000fe20000000009 */
[----:B------:R-:W-:Y:S02]  /*d320*/  IMAD.MOV.U32 R15, RZ, RZ, R4 ;  /* 0x000000ffff0f7224 */ /* 0x000fe400078e0004 */
[----:B--2--5:R-:W-:Y:S01]  /*d330*/  FADD R7, R7, -R2 ;  /* 0x8000000207077221 */ /* 0x024fe20000000000 */
[----:B------:R-:W-:Y:S02]  /*d340*/  IMAD.MOV.U32 R2, RZ, RZ, R9 ;  /* 0x000000ffff027224 */ /* 0x000fe400078e0009 */
[----:B---3--:R-:W-:Y:S01]  /*d350*/  FADD R6, R6, -R3 ;  /* 0x8000000306067221 */ /* 0x008fe20000000000 */
[----:B0-----:R-:W-:Y:S06]  /*d360*/  @!P0 BRA `(.L_x_231) ;  /* 0x0000000000dc8947 */ /* 0x001fec0003800000 */
[----:B------:R-:W-:-:S13]  /*d370*/  FSETP.NEU.AND P1, PT, |R11|, +INF , PT ;  /* 0x7f8000000b00780b */ /* 0x000fda0003f2d200 */
[----:B------:R-:W-:Y:S01]  /*d380*/  @!P1 FMUL R2, RZ, R11 ;  /* 0x0000000bff029220 */ /* 0x000fe20000400000 */
[----:B------:R-:W-:Y:S01]  /*d390*/  @!P1 MOV R4, RZ ;  /* 0x000000ff00049202 */ /* 0x000fe20000000f00 */
[----:B------:R-:W-:Y:S06]  /*d3a0*/  @!P1 BRA `(.L_x_231) ;  /* 0x0000000000cc9947 */ /* 0x000fec0003800000 */
[----:B------:R-:W-:Y:S01]  /*d3b0*/  IMAD.SHL.U32 R3, R11, 0x100, RZ ;  /* 0x000001000b037824 */ /* 0x000fe200078e00ff */
[----:B------:R-:W0:Y:S01]  /*d3c0*/  LDCU.64 UR8, c[0x4][URZ] ;  /* 0x01000000ff0877ac */ /* 0x000e220008000a00 */
[----:B------:R-:W-:Y:S02]  /*d3d0*/  IMAD.MOV.U32 R30, RZ, RZ, RZ ;  /* 0x000000ffff1e7224 */ /* 0x000fe400078e00ff */
[----:B------:R-:W-:Y:S01]  /*d3e0*/  IMAD.MOV.U32 R2, RZ, RZ, R1 ;  /* 0x000000ffff027224 */ /* 0x000fe200078e0001 */
[----:B------:R-:W-:Y:S01]  /*d3f0*/  LOP3.LUT R19, R3, 0x80000000, RZ, 0xfc, !PT ;  /* 0x8000000003137812 */ /* 0x000fe200078efcff */
[----:B------:R-:W-:Y:S01]  /*d400*/  UMOV UR5, URZ ;  /* 0x000000ff00057c82 */ /* 0x000fe20008000000 */
[----:B------:R-:W-:-:S05]  /*d410*/  UMOV UR4, URZ ;  /* 0x000000ff00047c82 */ /* 0x000fca0008000000 */
.L_x_232:
[----:B0-----:R-:W-:Y:S01]  /*d420*/  MOV R32, UR8 ;  /* 0x0000000800207c02 */ /* 0x001fe20008000f00 */
[----:B------:R-:W-:-:S05]  /*d430*/  IMAD.U32 R33, RZ, RZ, UR9 ;  /* 0x00000009ff217e24 */ /* 0x000fca000f8e00ff */
[----:B------:R-:W2:Y:S01]  /*d440*/  LDG.E.CONSTANT R16, desc[UR6][R32.64] ;  /* 0x0000000620107981 */ /* 0x000ea2000c1e9900 */
[----:B------:R-:W-:Y:S02]  /*d450*/  UIADD3 UR8, UP0, UPT, UR8, 0x4, URZ ;  /* 0x0000000408087890 */ /* 0x000fe4000ff1e0ff */
[----:B------:R-:W-:Y:S02]  /*d460*/  UIADD3 UR4, UPT, UPT, UR4, 0x1, URZ ;  /* 0x0000000104047890 */ /* 0x000fe4000fffe0ff */
[----:B------:R-:W-:Y:S02]  /*d470*/  UIADD3.X UR9, UPT, UPT, URZ, UR9, URZ, UP0, !UPT ;  /* 0x00000009ff097290 */ /* 0x000fe400087fe4ff */
[----:B------:R-:W-:Y:S01]  /*d480*/  UISETP.NE.AND UP0, UPT, UR4, 0x6, UPT ;  /* 0x000000060400788c */ /* 0x000fe2000bf05270 */
[----:B--2---:R-:W-:-:S03]  /*d490*/  IMAD.WIDE.U32 R16, R16, R19, RZ ;  /* 0x0000001310107225 */ /* 0x004fc600078e00ff */
[----:B------:R-:W-:-:S04]  /*d4a0*/  IADD3 R3, P1, PT, R16, R30, RZ ;  /* 0x0000001e10037210 */ /* 0x000fc80007f3e0ff */
[----:B------:R-:W-:Y:S01]  /*d4b0*/  IADD3.X R30, PT, PT, R17, UR5, RZ, P1, !PT ;  /* 0x00000005111e7c10 */ /* 0x000fe20008ffe4ff */
[----:B------:R0:W-:Y:S02]  /*d4c0*/  STL [R2], R3 ;  /* 0x0000000302007387 */ /* 0x0001e40000100800 */
[----:B0-----:R-:W-:Y:S01]  /*d4d0*/  VIADD R2, R2, 0x4 ;  /* 0x0000000402027836 */ /* 0x001fe20000000000 */
[----:B------:R-:W-:Y:S06]  /*d4e0*/  BRA.U UP0, `(.L_x_232) ;  /* 0xfffffffd00cc7547 */ /* 0x000fec000b83ffff */
        /* <DEDUP_REMOVED lines=31> */
.L_x_231:
[----:B------:R-:W-:Y:S05]  /*d6e0*/  BSYNC.RECONVERGENT B0 ;  /* 0x0000000000007941 */ /* 0x000fea0003800200 */
.L_x_230:
[----:B------:R-:W-:Y:S02]  /*d6f0*/  IMAD.MOV.U32 R33, RZ, RZ, 0x37cbac00 ;  /* 0x37cbac00ff217424 */ /* 0x000fe400078e00ff */
[----:B------:R-:W-:Y:S01]  /*d700*/  FMUL R3, R2, R2 ;  /* 0x0000000202037220 */ /* 0x000fe20000400000 */
[C---:B------:R-:W-:Y:S01]  /*d710*/  LOP3.LUT R17, R4.reuse, 0x1, RZ, 0xc0, !PT ;  /* 0x0000000104117812 */ /* 0x040fe200078ec0ff */
[----:B------:R-:W-:Y:S01]  /*d720*/  IMAD.MOV.U32 R19, RZ, RZ, 0x3e2aaaa8 ;  /* 0x3e2aaaa8ff137424 */ /* 0x000fe200078e00ff */
[----:B------:R-:W-:Y:S01]  /*d730*/  MOV R32, 0x3c0885e4 ;  /* 0x3c0885e400207802 */ /* 0x000fe20000000f00 */
[----:B------:R-:W-:Y:S01]  /*d740*/  FFMA R16, R3, R33, -0.0013887860113754868507 ;  /* 0xbab607ed03107423 */ /* 0x000fe20000000021 */
[----:B------:R-:W-:Y:S01]  /*d750*/  ISETP.NE.U32.AND P1, PT, R17, 0x1, PT ;  /* 0x000000011100780c */ /* 0x000fe20003f25070 */
[----:B------:R-:W-:Y:S01]  /*d760*/  VIADD R17, R4, 0x1 ;  /* 0x0000000104117836 */ /* 0x000fe20000000000 */
[----:B------:R-:W-:Y:S02]  /*d770*/  BSSY.RECONVERGENT B0, `(.L_x_233) ;  /* 0x0000041000007945 */ /* 0x000fe40003800200 */
[----:B------:R-:W-:-:S02]  /*d780*/  FSEL R16, R16, -0.00019574658654164522886, P1 ;  /* 0xb94d415310107808 */ /* 0x000fc40000800000 */
[----:B------:R-:W-:Y:S02]  /*d790*/  FSEL R4, R32, 0.041666727513074874878, !P1 ;  /* 0x3d2aaabb20047808 */ /* 0x000fe40004800000 */
[----:B------:R-:W-:Y:S02]  /*d7a0*/  LOP3.LUT P2, RZ, R17, 0x2, RZ, 0xc0, !PT ;  /* 0x0000000211ff7812 */ /* 0x000fe4000784c0ff */
[----:B------:R-:W-:Y:S01]  /*d7b0*/  FSEL R2, R2, 1, !P1 ;  /* 0x3f80000002027808 */ /* 0x000fe20004800000 */
[----:B------:R-:W-:Y:S01]  /*d7c0*/  FFMA R4, R3, R16, R4 ;  /* 0x0000001003047223 */ /* 0x000fe20000000004 */
        /* <DEDUP_REMOVED lines=17> */
.L_x_235:
        /* <DEDUP_REMOVED lines=42> */
.L_x_234:
[----:B------:R-:W-:Y:S05]  /*db80*/  BSYNC.RECONVERGENT B0 ;  /* 0x0000000000007941 */ /* 0x000fea0003800200 */
.L_x_233:
        /* <DEDUP_REMOVED lines=35> */
.L_x_239:
[----:B------:R-:W-:Y:S01]  /*ddc0*/  FMUL.FTZ R36, R3, R2 ;  /* 0x0000000203247220 */ /* 0x000fe20000410000 */
[----:B------:R-:W-:-:S03]  /*ddd0*/  FMUL.FTZ R2, R2, 0.5 ;  /* 0x3f00000002027820 */ /* 0x000fc60000410000 */
[----:B------:R-:W-:-:S04]  /*dde0*/  FFMA R3, -R36, R36, R3 ;  /* 0x0000002424037223 */ /* 0x000fc80000000103 */
[----:B------:R-:W-:-:S07]  /*ddf0*/  FFMA R36, R3, R2, R36 ;  /* 0x0000000203247223 */ /* 0x000fce0000000024 */
.L_x_240:
[----:B------:R-:W-:Y:S05]  /*de00*/  BSYNC.RECONVERGENT B1 ;  /* 0x0000000000017941 */ /* 0x000fea0003800200 */
.L_x_238:
[C-C-:B------:R-:W-:Y:S01]  /*de10*/  FADD R2, -R17.reuse, R36.reuse ;  /* 0x0000002411027221 */ /* 0x140fe20000000100 */
[----:B------:R-:W-:-:S03]  /*de20*/  FADD R17, -R17, -R36 ;  /* 0x8000002411117221 */ /* 0x000fc60000000100 */
[----:B------:R-:W-:Y:S01]  /*de30*/  FMUL R2, R2, 0.5 ;  /* 0x3f00000002027820 */ /* 0x000fe20000400000 */
[----:B------:R-:W-:-:S04]  /*de40*/  FMUL R17, R17, 0.5 ;  /* 0x3f00000011117820 */ /* 0x000fc80000400000 */
[C---:B------:R-:W-:Y:S02]  /*de50*/  FSETP.GTU.AND P1, PT, R2.reuse, RZ, PT ;  /* 0x000000ff0200720b */ /* 0x040fe40003f2c000 */
[C---:B------:R-:W-:Y:S02]  /*de60*/  FSETP.GTU.AND P2, PT, R17.reuse, RZ, PT ;  /* 0x000000ff1100720b */ /* 0x040fe40003f4c000 */
[----:B------:R-:W-:Y:S02]  /*de70*/  FSEL R2, R2, +INF , P1 ;  /* 0x7f80000002027808 */ /* 0x000fe40000800000 */
[----:B------:R-:W-:-:S04]  /*de80*/  FSEL R3, R17, +INF , P2 ;  /* 0x7f80000011037808 */ /* 0x000fc80001000000 */
[----:B------:R-:W-:-:S04]  /*de90*/  FSETP.GEU.AND P1, PT, R2, R3, PT ;  /* 0x000000030200720b */ /* 0x000fc80003f2e000 */
[----:B------:R-:W-:-:S09]  /*dea0*/  FSEL R3, R2, R3, !P1 ;  /* 0x0000000302037208 */ /* 0x000fd20004800000 */
.L_x_237:
[----:B------:R-:W-:Y:S05]  /*deb0*/  BSYNC.RECONVERGENT B0 ;  /* 0x0000000000007941 */ /* 0x000fea0003800200 */
.L_x_236:
        /* <DEDUP_REMOVED lines=14> */
.L_x_242:
[----:B------:R-:W-:Y:S05]  /*dfa0*/  BSYNC.RECONVERGENT B0 ;  /* 0x0000000000007941 */ /* 0x000fea0003800200 */
.L_x_241:
[----:B------:R-:W-:Y:S01]  /*dfb0*/  FADD R32, -R13, 1 ;  /* 0x3f8000000d207421 */ /* 0x000fe20000000100 */
[----:B------:R-:W-:Y:S04]  /*dfc0*/  BSSY.RECONVERGENT B0, `(.L_x_243) ;  /* 0x00000c4000007945 */ /* 0x000fe80003800200 */
[----:B------:R-:W-:-:S13]  /*dfd0*/  FSETP.GEU.AND P1, PT, R2, R32, PT ;  /* 0x000000200200720b */ /* 0x000fda0003f2e000 */
[----:B------:R-:W-:Y:S05]  /*dfe0*/  @P1 BRA `(.L_x_244) ;  /* 0x0000000c00041947 */ /* 0x000fea0003800000 */
[----:B------:R-:W-:Y:S01]  /*dff0*/  BSSY.RECONVERGENT B1, `(.L_x_245) ;  /* 0x0000037000017945 */ /* 0x000fe20003800200 */
[----:B------:R-:W-:Y:S02]  /*e000*/  IMAD.MOV.U32 R4, RZ, RZ, R15 ;  /* 0x000000ffff047224 */ /* 0x000fe400078e000f */
[----:B------:R-:W-:Y:S01]  /*e010*/  IMAD.MOV.U32 R2, RZ, RZ, R9 ;  /* 0x000000ffff027224 */ /* 0x000fe200078e0009 */
        /* <DEDUP_REMOVED lines=10> */
.L_x_247:
        /* <DEDUP_REMOVED lines=42> */
.L_x_246:
[----:B------:R-:W-:Y:S05]  /*e360*/  BSYNC.RECONVERGENT B1 ;  /* 0x0000000000017941 */ /* 0x000fea0003800200 */
.L_x_245:
        /* <DEDUP_REMOVED lines=14> */
[C---:B------:R-:W-:Y:S01]  /*e450*/  FFMA R4, R3.reuse, R4, R18 ;  /* 0x0000000403047223 */ /* 0x040fe20000000012 */
[----:B------:R-:W-:Y:S02]  /*e460*/  IMAD.MOV.U32 R18, RZ, RZ, R15 ;  /* 0x000000ffff127224 */ /* 0x000fe400078e000f */
[C---:B------:R-:W-:Y:S01]  /*e470*/  FFMA R17, R3.reuse, R2, RZ ;  /* 0x0000000203117223 */ /* 0x040fe200000000ff */
[----:B------:R-:W-:-:S04]  /*e480*/  FFMA R4, R3, R4, R31 ;  /* 0x0000000403047223 */ /* 0x000fc8000000001f */
[----:B------:R-:W-:Y:S01]  /*e490*/  FFMA R34, R17, R4, R2 ;  /* 0x0000000411227223 */ /* 0x000fe20000000002 */
[----:B------:R-:W-:-:S03]  /*e4a0*/  IMAD.MOV.U32 R2, RZ, RZ, R9 ;  /* 0x000000ffff027224 */ /* 0x000fc600078e0009 */
        /* <DEDUP_REMOVED lines=11> */
.L_x_250:
        /* <DEDUP_REMOVED lines=36> */
[----:B------:R-:W-:-:S02]  /*e7a0*/  ISETP.GE.AND P1, PT, R4, RZ, PT ;  /* 0x000000ff0400720c */ /* 0x000fc40003f26270 */
[----:B------:R-:W-:-:S05]  /*e7b0*/  IADD3 R4, PT, PT, -R18, RZ, RZ ;  /* 0x000000ff12047210 */ /* 0x000fca0007ffe1ff */
[----:B------:R-:W-:Y:S01]  /*e7c0*/  @!P2 IMAD.MOV.U32 R18, RZ, RZ, R4 ;  /* 0x000000ffff12a224 */ /* 0x000fe200078e0004 */
[----:B-1----:R-:W-:-:S10]  /*e7d0*/  DMUL R30, R2, UR4 ;  /* 0x00000004021e7c28 */ /* 0x002fd40008000000 */
[----:B------:R-:W1:Y:S02]  /*e7e0*/  F2F.F32.F64 R30, R30 ;  /* 0x0000001e001e7310 */ /* 0x000e640000301000 */
[----:B01----:R-:W-:-:S07]  /*e7f0*/  FSEL R2, -R30, R30, !P1 ;  /* 0x0000001e1e027208 */ /* 0x003fce0004800100 */
.L_x_249:
[----:B------:R-:W-:Y:S05]  /*e800*/  BSYNC.RECONVERGENT B1 ;  /* 0x0000000000017941 */ /* 0x000fea0003800200 */
.L_x_248:
        /* <DEDUP_REMOVED lines=31> */
.L_x_254:
[----:B------:R-:W-:Y:S01]  /*ea00*/  FMUL.FTZ R36, R3, R2 ;  /* 0x0000000203247220 */ /* 0x000fe20000410000 */
[----:B------:R-:W-:-:S03]  /*ea10*/  FMUL.FTZ R2, R2, 0.5 ;  /* 0x3f00000002027820 */ /* 0x000fc60000410000 */
[----:B------:R-:W-:-:S04]  /*ea20*/  FFMA R3, -R36, R36, R3 ;  /* 0x0000002424037223 */ /* 0x000fc80000000103 */
[----:B------:R-:W-:-:S07]  /*ea30*/  FFMA R36, R3, R2, R36 ;  /* 0x0000000203247223 */ /* 0x000fce0000000024 */
.L_x_255:
[----:B------:R-:W-:Y:S05]  /*ea40*/  BSYNC.RECONVERGENT B4 ;  /* 0x0000000000047941 */ /* 0x000fea0003800200 */
.L_x_253:
        /* <DEDUP_REMOVED lines=10> */
.L_x_252:
[----:B------:R-:W-:Y:S05]  /*eaf0*/  BSYNC.RECONVERGENT B1 ;  /* 0x0000000000017941 */ /* 0x000fea0003800200 */
.L_x_251:
        /* <DEDUP_REMOVED lines=11> */
[----:B------:R-:W-:Y:S02]  /*ebb0*/  MOV R4, 0xebe0 ;  /* 0x0000ebe000047802 */ /* 0x000fe40000000f00 */
[----:B0-----:R-:W-:-:S07]  /*ebc0*/  MOV R2, UR4 ;  /* 0x0000000400027c02 */ /* 0x001fce0008000f00 */
[----:B------:R-:W-:Y:S05]  /*ebd0*/  CALL.REL.NOINC `($__internal_2_$__cuda_sm3x_div_rn_noftz_f32_slowpath) ;  /* 0x0000002c006c7944 */ /* 0x000fea0003c00000 */
.L_x_257:
[----:B------:R-:W-:Y:S05]  /*ebe0*/  BSYNC.RECONVERGENT B1 ;  /* 0x0000000000017941 */ /* 0x000fea0003800200 */
.L_x_256:
[----:B------:R-:W-:-:S07]  /*ebf0*/  IMAD.MOV.U32 R32, RZ, RZ, R2 ;  /* 0x000000ffff207224 */ /* 0x000fce00078e0002 */
.L_x_244:
[----:B------:R-:W-:Y:S05]  /*ec00*/  BSYNC.RECONVERGENT B0 ;  /* 0x0000000000007941 */ /* 0x000fea0003800200 */
.L_x_243:
        /* <DEDUP_REMOVED lines=13> */
.L_x_260:
        /* <DEDUP_REMOVED lines=13> */
[C---:B0-----:R-:W-:Y:S02]  /*edb0*/  LOP3.LUT R2, R16.reuse, 0xe0, RZ, 0xc0, !PT ;  /* 0x000000e010027812 */ /* 0x041fe400078ec0ff */
        /* <DEDUP_REMOVED lines=27> */
[----:B01----:R-:W-:-:S07]  /*ef70*/  FSEL R2, -R16, R16, !P1 ;  /* 0x0000001010027208 */ /* 0x003fce0004800100 */
.L_x_259:
[----:B------:R-:W-:Y:S05]  /*ef80*/  BSYNC.RECONVERGENT B0 ;  /* 0x0000000000007941 */ /* 0x000fea0003800200 */
.L_x_258:
[----:B------:R-:W-:Y:S02]  /*ef90*/  IMAD.MOV.U32 R30, RZ, RZ, 0x37cbac00 ;  /* 0x37cbac00ff1e7424 */ /* 0x000fe400078e00ff */
[----:B------:R-:W-:Y:S01]  /*efa0*/  FMUL R3, R2, R2 ;  /* 0x0000000202037220 */ /* 0x000fe20000400000 */
[C---:B------:R-:W-:Y:S01]  /*efb0*/  LOP3.LUT R17, R4.reuse, 0x1, RZ, 0xc0, !PT ;  /* 0x0000000104117812 */ /* 0x040fe200078ec0ff */
[----:B------:R-:W-:Y:S01]  /*efc0*/  IMAD.MOV.U32 R31, RZ, RZ, 0x3d2aaabb ;  /* 0x3d2aaabbff1f7424 */ /* 0x000fe200078e00ff */
[----:B------:R-:W-:Y:S01]  /*efd0*/  MOV R33, 0x3effffff ;  /* 0x3effffff00217802 */ /* 0x000fe20000000f00 */
[----:B------:R-:W-:Y:S01]  /*efe0*/  FFMA R16, R3, R30, -0.0013887860113754868507 ;  /* 0xbab607ed03107423 */ /* 0x000fe2000000001e */
[----:B------:R-:W-:Y:S01]  /*eff0*/  ISETP.NE.U32.AND P1, PT, R17, 0x1, PT ;  /* 0x000000011100780c */ /* 0x000fe20003f25070 */
[----:B------:R-:W-:Y:S01]  /*f000*/  BSSY.RECONVERGENT B0, `(.L_x_261) ;  /* 0x0000042000007945 */ /* 0x000fe20003800200 */
[----:B------:R-:W0:Y:S01]  /*f010*/  LDC R17, c[0x0][0x3a0] ;  /* 0x0000e800ff117b82 */ /* 0x000e220000000800 */
[----:B------:R-:W-:-:S02]  /*f020*/  LOP3.LUT P2, RZ, R4, 0x2, RZ, 0xc0, !PT ;  /* 0x0000000204ff7812 */ /* 0x000fc4000784c0ff */
[----:B------:R-:W-:Y:S02]  /*f030*/  FSEL R16, R16, -0.00019574658654164522886, !P1 ;  /* 0xb94d415310107808 */ /* 0x000fe40004800000 */
        /* <DEDUP_REMOVED lines=9> */
[----:B0-----:R-:W-:Y:S01]  /*f0d0*/  FFMA R6, R3, R17, R6 ;  /* 0x0000001103067223 */ /* 0x001fe20000000006 */
        /* <DEDUP_REMOVED lines=10> */
.L_x_263:
        /* <DEDUP_REMOVED lines=42> */
.L_x_262:
[----:B------:R-:W-:Y:S05]  /*f420*/  BSYNC.RECONVERGENT B0 ;  /* 0x0000000000007941 */ /* 0x000fea0003800200 */
.L_x_261:
[----:B------:R-:W2:Y:S01]  /*f430*/  LDG.E R4, desc[UR6][R20.64] ;  /* 0x0000000614047981 */ /* 0x000ea2000c1e1900 */
[----:B------:R-:W0:Y:S01]  /*f440*/  LDC R16, c[0x0][0x3d0] ;  /* 0x0000f400ff107b82 */ /* 0x000e220000000800 */
[----:B------:R-:W-:Y:S01]  /*f450*/  FMUL R2, R9, R9 ;  /* 0x0000000909027220 */ /* 0x000fe20000400000 */
[C---:B------:R-:W-:Y:S01]  /*f460*/  LOP3.LUT R3, R15.reuse, 0x1, RZ, 0xc0, !PT ;  /* 0x000000010f037812 */ /* 0x040fe200078ec0ff */
[----:B------:R-:W-:Y:S02]  /*f470*/  VIADD R15, R15, 0x1 ;  /* 0x000000010f0f7836 */ /* 0x000fe40000000000 */
[----:B------:R-:W-:Y:S01]  /*f480*/  FADD R13, R13, R32 ;  /* 0x000000200d0d7221 */ /* 0x000fe20000000000 */
[----:B------:R-:W-:Y:S01]  /*f490*/  FFMA R30, R2, R30, -0.0013887860113754868507 ;  /* 0xbab607ed021e7423 */ /* 0x000fe2000000001e */
[----:B------:R-:W-:Y:S01]  /*f4a0*/  ISETP.NE.U32.AND P0, PT, R3, 0x1, PT ;  /* 0x000000010300780c */ /* 0x000fe20003f05070 */
[----:B------:R-:W-:Y:S01]  /*f4b0*/  BSSY.RECONVERGENT B0, `(.L_x_264) ;  /* 0x0000087000007945 */ /* 0x000fe20003800200 */
[----:B------:R-:W-:-:S02]  /*f4c0*/  LOP3.LUT P1, RZ, R15, 0x2, RZ, 0xc0, !PT ;  /* 0x000000020fff7812 */ /* 0x000fc4000782c0ff */
[----:B------:R-:W-:Y:S02]  /*f4d0*/  FSEL R31, R31, 0.0083327032625675201416, P0 ;  /* 0x3c0885e41f1f7808 */ /* 0x000fe40000000000 */
[----:B------:R-:W-:Y:S02]  /*f4e0*/  FSEL R3, R30, -0.00019574658654164522886, P0 ;  /* 0xb94d41531e037808 */ /* 0x000fe40000000000 */
[----:B------:R-:W-:Y:S02]  /*f4f0*/  FSEL R33, -R33, -0.16666662693023681641, P0 ;  /* 0xbe2aaaa821217808 */ /* 0x000fe40000000100 */
[----:B------:R-:W-:Y:S01]  /*f500*/  FSEL R9, R9, 1, !P0 ;  /* 0x3f80000009097808 */ /* 0x000fe20004000000 */
[----:B------:R-:W-:Y:S01]  /*f510*/  FFMA R3, R2, R3, R31 ;  /* 0x0000000302037223 */ /* 0x000fe2000000001f */
[----:B------:R-:W-:-:S03]  /*f520*/  FSETP.GEU.AND P0, PT, R13, 1, PT ;  /* 0x3f8000000d00780b */ /* 0x000fc60003f0e000 */
[C---:B------:R-:W-:Y:S01]  /*f530*/  FFMA R3, R2.reuse, R3, R33 ;  /* 0x0000000302037223 */ /* 0x040fe20000000021 */
[----:B------:R-:W-:Y:S01]  /*f540*/  FFMA R2, R2, R9, RZ ;  /* 0x0000000902027223 */ /* 0x000fe200000000ff */
[----:B0-----:R-:W-:-:S03]  /*f550*/  FADD R19, -R16, 1 ;  /* 0x3f80000010137421 */ /* 0x001fc60000000100 */
[----:B------:R-:W-:Y:S01]  /*f560*/  FFMA R3, R2, R3, R9 ;  /* 0x0000000302037223 */ /* 0x000fe20000000009 */
[----:B------:R-:W-:Y:S01]  /*f570*/  MOV R9, RZ ;  /* 0x000000ff00097202 */ /* 0x000fe20000000f00 */
[----:B------:R-:W-:Y:S02]  /*f580*/  FFMA R19, -R19, R32, 1 ;  /* 0x3f80000013137423 */ /* 0x000fe40000000120 */
[----:B------:R-:W-:-:S04]  /*f590*/  @P1 FADD R3, RZ, -R3 ;  /* 0x80000003ff031221 */ /* 0x000fc80000000000 */
[----:B------:R-:W-:-:S04]  /*f5a0*/  FMUL R32, R3, R32 ;  /* 0x0000002003207220 */ /* 0x000fc80000400000 */
[----:B------:R-:W-:Y:S01]  /*f5b0*/  FFMA R17, R32, R17, R7 ;  /* 0x0000001120117223 */ /* 0x000fe20000000007 */
[----:B--2---:R-:W-:-:S05]  /*f5c0*/  FMUL R19, R4, R19 ;  /* 0x0000001304137220 */ /* 0x004fca0000400000 */
[----:B------:R0:W-:Y:S01]  /*f5d0*/  STG.E desc[UR6][R20.64], R19 ;  /* 0x0000001314007986 */ /* 0x0001e2000c101906 */
[----:B------:R-:W-:Y:S05]  /*f5e0*/  @P0 BRA `(.L_x_265) ;  /* 0x0000000400cc0947 */ /* 0x000fea0003800000 */
[----:B------:R-:W-:Y:S01]  /*f5f0*/  FSETP.GT.AND P0, PT, R5, R10, PT ;  /* 0x0000000a0500720b */ /* 0x000fe20003f04000 */
[----:B------:R-:W-:-:S12]  /*f600*/  BSSY.RECONVERGENT B1, `(.L_x_266) ;  /* 0x0000064000017945 */ /* 0x000fd80003800200 */
[----:B------:R-:W-:Y:S05]  /*f610*/  @!P0 BRA `(.L_x_267) ;  /* 0x0000000000d48947 */ /* 0x000fea0003800000 */
[CC--:B------:R-:W-:Y:S01]  /*f620*/  FSETP.GT.AND P0, PT, |R6|.reuse, |R17|.reuse, PT ;  /* 0x400000110600720b */ /* 0x0c0fe20003f04200 */
[----:B0-----:R-:W0:Y:S01]  /*f630*/  F2F.F64.F32 R18, R11 ;  /* 0x0000000b00127310 */ /* 0x001e220000201800 */
[----:B------:R-:W-:Y:S01]  /*f640*/  UMOV UR4, 0x54442eea ;  /* 0x54442eea00047882 */ /* 0x000fe20000000000 */
[----:B------:R-:W-:Y:S01]  /*f650*/  UMOV UR5, 0x400921fb ;  /* 0x400921fb00057882 */ /* 0x000fe20000000000 */
[----:B------:R-:W-:Y:S01]  /*f660*/  FSEL R7, |R6|, |R17|, P0 ;  /* 0x4000001106077208 */ /* 0x000fe20000000200 */
[----:B------:R-:W-:Y:S01]  /*f670*/  BSSY.RECONVERGENT B4, `(.L_x_268) ;  /* 0x000000e000047945 */ /* 0x000fe20003800200 */
[----:B------:R-:W-:-:S03]  /*f680*/  FSEL R3, |R17|, |R6|, P0 ;  /* 0x4000000611037208 */ /* 0x000fc60000000200 */
[----:B------:R-:W1:Y:S01]  /*f690*/  MUFU.RCP R2, R7 ;  /* 0x0000000700027308 */ /* 0x000e620000001000 */
[----:B0-----:R-:W-:-:S07]  /*f6a0*/  DADD R18, -R18, UR4 ;  /* 0x0000000412127e29 */ /* 0x001fce0008000100 */
[----:B------:R-:W0:Y:S01]  /*f6b0*/  FCHK P1, R3, R7 ;  /* 0x0000000703007302 */ /* 0x000e220000020000 */
[----:B-1----:R-:W-:-:S04]  /*f6c0*/  FFMA R9, -R7, R2, 1 ;  /* 0x3f80000007097423 */ /* 0x002fc80000000102 */
[----:B------:R-:W-:-:S04]  /*f6d0*/  FFMA R2, R2, R9, R2 ;  /* 0x0000000902027223 */ /* 0x000fc80000000002 */
[----:B------:R-:W-:-:S04]  /*f6e0*/  FFMA R9, R3, R2, RZ ;  /* 0x0000000203097223 */ /* 0x000fc800000000ff */
[----:B------:R-:W-:-:S04]  /*f6f0*/  FFMA R4, -R7, R9, R3 ;  /* 0x0000000907047223 */ /* 0x000fc80000000103 */
[----:B------:R-:W-:Y:S01]  /*f700*/  FFMA R2, R2, R4, R9 ;  /* 0x0000000402027223 */ /* 0x000fe20000000009 */
[----:B0-----:R-:W-:Y:S06]  /*f710*/  @!P1 BRA `(.L_x_269) ;  /* 0x00000000000c9947 */ /* 0x001fec0003800000 */
[----:B------:R-:W-:Y:S01]  /*f720*/  IMAD.MOV.U32 R2, RZ, RZ, R7 ;  /* 0x000000ffff027224 */ /* 0x000fe200078e0007 */
[----:B------:R-:W-:-:S07]  /*f730*/  MOV R4, 0xf750 ;  /* 0x0000f75000047802 */ /* 0x000fce0000000f00 */
[----:B------:R-:W-:Y:S05]  /*f740*/  CALL.REL.NOINC `($__internal_2_$__cuda_sm3x_div_rn_noftz_f32_slowpath) ;  /* 0x0000002000907944 */ /* 0x000fea0003c00000 */
.L_x_269:
[----:B------:R-:W-:Y:S05]  /*f750*/  BSYNC.RECONVERGENT B4 ;  /* 0x0000000000047941 */ /* 0x000fea0003800200 */
.L_x_268:
[----:B------:R-:W-:Y:S02]  /*f760*/  IMAD.MOV.U32 R4, RZ, RZ, 0x3b33710b ;  /* 0x3b33710bff047424 */ /* 0x000fe400078e00ff */
[----:B------:R-:W-:Y:S01]  /*f770*/  FMUL R3, R2, R2 ;  /* 0x0000000202037220 */ /* 0x000fe20000400000 */
[C---:B------:R-:W-:Y:S02]  /*f780*/  ISETP.GE.AND P1, PT, R17.reuse, RZ, PT ;  /* 0x000000ff1100720c */ /* 0x040fe40003f26270 */
        /* <DEDUP_REMOVED lines=16> */
[----:B------:R-:W-:Y:S01]  /*f890*/  MOV R2, 0x4016cbe4 ;  /* 0x4016cbe400027802 */ /* 0x000fe20000000f00 */
[----:B------:R-:W-:-:S03]  /*f8a0*/  @!P1 FFMA R9, R4, 1.6832555532455444336, R3 ;  /* 0x3fd774eb04099823 */ /* 0x000fc60000000003 */
[----:B------:R-:W-:Y:S01]  /*f8b0*/  @!P2 FSEL R9, R2, 0.78539818525314331055, !P1 ;  /* 0x3f490fdb0209a808 */ /* 0x000fe20004800000 */
[----:B------:R-:W-:-:S06]  /*f8c0*/  FADD R2, |R6|, |R17| ;  /* 0x4000001106027221 */ /* 0x000fcc0000000200 */
[----:B------:R-:W-:Y:S02]  /*f8d0*/  @!P0 FSEL R9, RZ, 3.1415927410125732422, P1 ;  /* 0x40490fdbff098808 */ /* 0x000fe40000800000 */
[----:B------:R-:W-:Y:S02]  /*f8e0*/  FSETP.NAN.AND P0, PT, R2, R2, PT ;  /* 0x000000020200720b */ /* 0x000fe40003f08000 */
[----:B------:R-:W-:-:S04]  /*f8f0*/  LOP3.LUT R9, R9, 0x80000000, R6, 0xb8, !PT ;  /* 0x8000000009097812 */ /* 0x000fc800078eb806 */
[----:B------:R-:W-:-:S05]  /*f900*/  FSEL R9, R2, R9, P0 ;  /* 0x0000000902097208 */ /* 0x000fca0000000000 */
[----:B------:R-:W-:Y:S01]  /*f910*/  FADD R4, R9, R9 ;  /* 0x0000000909047221 */ /* 0x000fe20000000000 */
[----:B------:R-:W-:-:S03]  /*f920*/  IMAD.MOV.U32 R9, RZ, RZ, RZ ;  /* 0x000000ffff097224 */ /* 0x000fc600078e00ff */
[----:B------:R-:W0:Y:S02]  /*f930*/  F2F.F64.F32 R2, R4 ;  /* 0x0000000400027310 */ /* 0x000e240000201800 */
[----:B0-----:R-:W-:-:S06]  /*f940*/  DADD R2, R18, R2 ;  /* 0x0000000012027229 */ /* 0x001fcc0000000002 */
[----:B------:R0:W1:Y:S01]  /*f950*/  F2F.F32.F64 R11, R2 ;  /* 0x00000002000b7310 */ /* 0x0000620000301000 */
[----:B------:R-:W-:Y:S05]  /*f960*/  BRA `(.L_x_270) ;  /* 0x0000000000b47947 */ /* 0x000fea0003800000 */
.L_x_267:
[CC--:B------:R-:W-:Y:S01]  /*f970*/  FSETP.GT.AND P0, PT, |R6|.reuse, |R17|.reuse, PT ;  /* 0x400000110600720b */ /* 0x0c0fe20003f04200 */
[----:B------:R-:W-:Y:S03]  /*f980*/  BSSY.RECONVERGENT B4, `(.L_x_271) ;  /* 0x000000e000047945 */ /* 0x000fe60003800200 */
[----:B------:R-:W-:Y:S02]  /*f990*/  FSEL R7, |R6|, |R17|, P0 ;  /* 0x4000001106077208 */ /* 0x000fe40000000200 */
[----:B------:R-:W-:Y:S02]  /*f9a0*/  FSEL R3, |R17|, |R6|, P0 ;  /* 0x4000000611037208 */ /* 0x000fe40000000200 */
[----:B------:R-:W1:Y:S08]  /*f9b0*/  MUFU.RCP R2, R7 ;  /* 0x0000000700027308 */ /* 0x000e700000001000 */
[----:B------:R-:W2:Y:S01]  /*f9c0*/  FCHK P1, R3, R7 ;  /* 0x0000000703007302 */ /* 0x000ea20000020000 */
[----:B-1----:R-:W-:-:S04]  /*f9d0*/  FFMA R9, -R7, R2, 1 ;  /* 0x3f80000007097423 */ /* 0x002fc80000000102 */
[----:B------:R-:W-:-:S04]  /*f9e0*/  FFMA R2, R2, R9, R2 ;  /* 0x0000000902027223 */ /* 0x000fc80000000002 */
[----:B------:R-:W-:-:S04]  /*f9f0*/  FFMA R9, R3, R2, RZ ;  /* 0x0000000203097223 */ /* 0x000fc800000000ff */
[----:B------:R-:W-:-:S04]  /*fa00*/  FFMA R4, -R7, R9, R3 ;  /* 0x0000000907047223 */ /* 0x000fc80000000103 */
[----:B------:R-:W-:Y:S01]  /*fa10*/  FFMA R2, R2, R4, R9 ;  /* 0x0000000402027223 */ /* 0x000fe20000000009 */
[----:B--2---:R-:W-:Y:S06]  /*fa20*/  @!P1 BRA `(.L_x_272) ;  /* 0x00000000000c9947 */ /* 0x004fec0003800000 */
[----:B------:R-:W-:Y:S01]  /*fa30*/  IMAD.MOV.U32 R2, RZ, RZ, R7 ;  /* 0x000000ffff027224 */ /* 0x000fe200078e0007 */
[----:B------:R-:W-:-:S07]  /*fa40*/  MOV R4, 0xfa60 ;  /* 0x0000fa6000047802 */ /* 0x000fce0000000f00 */
[----:B0-----:R-:W-:Y:S05]  /*fa50*/  CALL.REL.NOINC `($__internal_2_$__cuda_sm3x_div_rn_noftz_f32_slowpath) ;  /* 0x0000001c00cc7944 */ /* 0x001fea0003c00000 */
.L_x_272:
[----:B------:R-:W-:Y:S05]  /*fa60*/  BSYNC.RECONVERGENT B4 ;  /* 0x0000000000047941 */ /* 0x000fea0003800200 */
.L_x_271:
        /* <DEDUP_REMOVED lines=12> */
[----:B------:R-:W-:-:S03]  /*fb30*/  MOV R4, 0x3f6ee581 ;  /* 0x3f6ee58100047802 */ /* 0x000fc60000000f00 */
[----:B------:R-:W-:-:S04]  /*fb40*/  FFMA R3, R3, R2, R2 ;  /* 0x0000000203037223 */ /* 0x000fc80000000002 */
[C---:B------:R-:W-:Y:S01]  /*fb50*/  FFMA R2, R4.reuse, 1.6832555532455444336, -R3 ;  /* 0x3fd774eb04027823 */ /* 0x040fe20000000803 */
[----:B------:R-:W-:-:S04]  /*fb60*/  FSEL R4, R4, 1.8663789033889770508, P0 ;  /* 0x3feee58104047808 */ /* 0x000fc80000000000 */
[-C--:B------:R-:W-:Y:S01]  /*fb70*/  FSEL R9, R2, R3.reuse, P0 ;  /* 0x0000000302097208 */ /* 0x080fe20000000000 */
[----:B------:R-:W-:Y:S01]  /*fb80*/  IMAD.MOV.U32 R2, RZ, RZ, 0x4016cbe4 ;  /* 0x4016cbe4ff027424 */ /* 0x000fe200078e00ff */
[----:B------:R-:W-:Y:S02]  /*fb90*/  FSEL R3, R3, -R3, P0 ;  /* 0x8000000303037208 */ /* 0x000fe40000000000 */
[----:B------:R-:W-:-:S03]  /*fba0*/  FSETP.NEU.AND P0, PT, R7, RZ, PT ;  /* 0x000000ff0700720b */ /* 0x000fc60003f0d000 */
[----:B------:R-:W-:Y:S01]  /*fbb0*/  @!P1 FFMA R9, R4, 1.6832555532455444336, R3 ;  /* 0x3fd774eb04099823 */ /* 0x000fe20000000003 */
[----:B------:R-:W-:Y:S01]  /*fbc0*/  @!P2 FSEL R9, R2, 0.78539818525314331055, !P1 ;  /* 0x3f490fdb0209a808 */ /* 0x000fe20004800000 */
[----:B------:R-:W-:-:S08]  /*fbd0*/  FADD R2, |R6|, |R17| ;  /* 0x4000001106027221 */ /* 0x000fd00000000200 */
[----:B------:R-:W-:Y:S02]  /*fbe0*/  @!P0 FSEL R9, RZ, 3.1415927410125732422, P1 ;  /* 0x40490fdbff098808 */ /* 0x000fe40000800000 */
[----:B------:R-:W-:Y:S02]  /*fbf0*/  FSETP.NAN.AND P0, PT, R2, R2, PT ;  /* 0x000000020200720b */ /* 0x000fe40003f08000 */
[----:B------:R-:W-:-:S04]  /*fc00*/  LOP3.LUT R9, R9, 0x80000000, R6, 0xb8, !PT ;  /* 0x8000000009097812 */ /* 0x000fc800078eb806 */
[----:B------:R-:W-:Y:S01]  /*fc10*/  FSEL R2, R2, R9, P0 ;  /* 0x0000000902027208 */ /* 0x000fe20000000000 */
[----:B------:R-:W-:-:S04]  /*fc20*/  IMAD.MOV.U32 R9, RZ, RZ, 0x3 ;  /* 0x00000003ff097424 */ /* 0x000fc800078e00ff */
[----:B------:R-:W-:-:S07]  /*fc30*/  FADD R11, R11, -R2 ;  /* 0x800000020b0b7221 */ /* 0x000fce0000000000 */
.L_x_270:
[----:B------:R-:W-:Y:S05]  /*fc40*/  BSYNC.RECONVERGENT B1 ;  /* 0x0000000000017941 */ /* 0x000fea0003800200 */
.L_x_266:
[----:B0-----:R-:W0:Y:S01]  /*fc50*/  F2F.F64.F32 R2, R5 ;  /* 0x0000000500027310 */ /* 0x001e220000201800 */
[----:B------:R-:W-:Y:S01]  /*fc60*/  IMAD.MOV.U32 R19, RZ, RZ, 0x3fe00000 ;  /* 0x3fe00000ff137424 */ /* 0x000fe200078e00ff */
[----:B------:R-:W-:Y:S01]  /*fc70*/  MOV R18, RZ ;  /* 0x000000ff00127202 */ /* 0x000fe20000000f00 */
        /* <DEDUP_REMOVED lines=10> */
.L_x_265:
[----:B------:R-:W-:Y:S05]  /*fd20*/  BSYNC.RECONVERGENT B0 ;  /* 0x0000000000007941 */ /* 0x000fea0003800200 */
.L_x_264:
[----:B------:R-:W-:Y:S01]  /*fd30*/  FMUL R3, R17, R17 ;  /* 0x0000001111037220 */ /* 0x000fe20000400000 */
[----:B------:R-:W4:Y:S01]  /*fd40*/  LDCU UR4, c[0x0][0x3c0] ;  /* 0x00007800ff0477ac */ /* 0x000f220008000800 */
[----:B------:R-:W-:Y:S02]  /*fd50*/  BSSY.RECONVERGENT B0, `(.L_x_273) ;  /* 0x000000e000007945 */ /* 0x000fe40003800200 */
[----:B------:R-:W-:-:S04]  /*fd60*/  FFMA R3, R6, R6, R3 ;  /* 0x0000000606037223 */ /* 0x000fc80000000003 */
[----:B--2---:R-:W-:Y:S01]  /*fd70*/  VIADD R4, R3, 0xf3000000 ;  /* 0xf300000003047836 */ /* 0x004fe20000000000 */
[----:B------:R2:W0:Y:S04]  /*fd80*/  MUFU.RSQ R2, R3 ;  /* 0x0000000300027308 */ /* 0x0004280000001400 */
[----:B------:R-:W-:Y:S01]  /*fd90*/  ISETP.GT.U32.AND P0, PT, R4, 0x727fffff, PT ;  /* 0x727fffff0400780c */ /* 0x000fe20003f04070 */
[----:B----4-:R-:W-:-:S12]  /*fda0*/  VIADD R7, R0, UR4 ;  /* 0x0000000400077c36 */ /* 0x010fd80008000000 */
[----:B0-2---:R-:W-:Y:S05]  /*fdb0*/  @!P0 BRA `(.L_x_274) ;  /* 0x00000000000c8947 */ /* 0x005fea0003800000 */
[----:B------:R-:W-:-:S07]  /*fdc0*/  MOV R2, 0xfde0 ;  /* 0x0000fde000027802 */ /* 0x000fce0000000f00 */
[----:B-1-3--:R-:W-:Y:S05]  /*fdd0*/  CALL.REL.NOINC `($__internal_1_$__cuda_sm20_sqrt_rn_f32_slowpath) ;  /* 0x0000001800987944 */ /* 0x00afea0003c00000 */
[----:B------:R-:W-:Y:S05]  /*fde0*/  BRA `(.L_x_275) ;  /* 0x0000000000107947 */ /* 0x000fea0003800000 */
.L_x_274:
[----:B------:R-:W-:Y:S01]  /*fdf0*/  FMUL.FTZ R36, R3, R2 ;  /* 0x0000000203247220 */ /* 0x000fe20000410000 */
[----:B------:R-:W-:-:S03]  /*fe00*/  FMUL.FTZ R2, R2, 0.5 ;  /* 0x3f00000002027820 */ /* 0x000fc60000410000 */
[----:B------:R-:W-:-:S04]  /*fe10*/  FFMA R3, -R36, R36, R3 ;  /* 0x0000002424037223 */ /* 0x000fc80000000103 */
[----:B------:R-:W-:-:S07]  /*fe20*/  FFMA R36, R3, R2, R36 ;  /* 0x0000000203247223 */ /* 0x000fce0000000024 */
.L_x_275:
[----:B------:R-:W-:Y:S05]  /*fe30*/  BSYNC.RECONVERGENT B0 ;  /* 0x0000000000007941 */ /* 0x000fea0003800200 */
.L_x_273:
[----:B------:R-:W0:Y:S02]  /*fe40*/  LDC.64 R2, c[0x0][0x3b0] ;  /* 0x0000ec00ff027b82 */ /* 0x000e240000000a00 */
[----:B0-----:R-:W-:-:S06]  /*fe50*/  IMAD.WIDE R2, R7, 0x4, R2 ;  /* 0x0000000407027825 */ /* 0x001fcc00078e0202 */
[----:B------:R-:W2:Y:S01]  /*fe60*/  LDG.E R3, desc[UR6][R2.64] ;  /* 0x0000000602037981 */ /* 0x000ea2000c1e1900 */
[----:B------:R-:W-:Y:S01]  /*fe70*/  UMOV UR4, 0xeb1c432d ;  /* 0xeb1c432d00047882 */ /* 0x000fe20000000000 */
[----:B------:R-:W-:Y:S01]  /*fe80*/  UMOV UR5, 0x3f1a36e2 ;  /* 0x3f1a36e200057882 */ /* 0x000fe20000000000 */
[----:B------:R-:W-:Y:S01]  /*fe90*/  BSSY.RECONVERGENT B0, `(.L_x_276) ;  /* 0x000010b000007945 */ /* 0x000fe20003800200 */
[----:B--2---:R-:W-:-:S06]  /*fea0*/  FADD R18, -R3, R36 ;  /* 0x0000002403127221 */ /* 0x004fcc0000000100 */
[----:B------:R-:W0:Y:S02]  /*feb0*/  F2F.F64.F32 R18, |R18| ;  /* 0x4000001200127310 */ /* 0x000e240000201800 */
[----:B0-----:R-:W-:-:S14]  /*fec0*/  DSETP.GEU.AND P0, PT, R18, UR4, PT ;  /* 0x0000000412007e2a */ /* 0x001fdc000bf0e000 */
[----:B------:R-:W-:Y:S05]  /*fed0*/  @P0 BRA `(.L_x_277) ;  /* 0x0000001000180947 */ /* 0x000fea0003800000 */
[CC--:B------:R-:W-:Y:S01]  /*fee0*/  FSETP.GT.AND P0, PT, |R6|.reuse, |R17|.reuse, PT ;  /* 0x400000110600720b */ /* 0x0c0fe20003f04200 */
[----:B------:R-:W-:Y:S01]  /*fef0*/  BSSY.RECONVERGENT B1, `(.L_x_278) ;  /* 0x0000011000017945 */ /* 0x000fe20003800200 */
[----:B------:R-:W-:Y:S02]  /*ff00*/  ISETP.NE.AND P2, PT, R9, RZ, PT ;  /* 0x000000ff0900720c */ /* 0x000fe40003f45270 */
[----:B------:R-:W-:Y:S02]  /*ff10*/  FSEL R16, |R6|, |R17|, P0 ;  /* 0x4000001106107208 */ /* 0x000fe40000000200 */
[----:B------:R-:W-:Y:S02]  /*ff20*/  FSEL R3, |R17|, |R6|, P0 ;  /* 0x4000000611037208 */ /* 0x000fe40000000200 */
[----:B------:R-:W0:Y:S01]  /*ff30*/  MUFU.RCP R7, R16 ;  /* 0x0000001000077308 */ /* 0x000e220000001000 */
[----:B------:R-:W-:-:S04]  /*ff40*/  MOV R15, 0x3f800000 ;  /* 0x3f800000000f7802 */ /* 0x000fc80000000f00 */
[----:B------:R-:W-:-:S03]  /*ff50*/  FSEL R15, -R15, 1, !P2 ;  /* 0x3f8000000f0f7808 */ /* 0x000fc60005000100 */
        /* <DEDUP_REMOVED lines=9> */
[----:B-1-3--:R-:W-:Y:S05]  /*fff0*/  CALL.REL.NOINC `($__internal_2_$__cuda_sm3x_div_rn_noftz_f32_slowpath) ;  /* 0x0000001800647944 */ /* 0x00afea0003c00000 */
.L_x_279:
[----:B------:R-:W-:Y:S05]  /*10000*/  BSYNC.RECONVERGENT B1 ;  /* 0x0000000000017941 */ /* 0x000fea0003800200 */
.L_x_278:
[----:B------:R-:W-:Y:S02]  /*10010*/  IMAD.MOV.U32 R4, RZ, RZ, 0x3b33710b ;  /* 0x3b33710bff047424 */ /* 0x000fe400078e00ff */
[----:B------:R-:W-:Y:S01]  /*10020*/  FMUL R3, R2, R2 ;  /* 0x0000000202037220 */ /* 0x000fe20000400000 */
[----:B------:R-:W-:Y:S01]  /*10030*/  ISETP.GE.AND P1, PT, R17, RZ, PT ;  /* 0x000000ff1100720c */ /* 0x000fe20003f26270 */
[----:B------:R-:W-:Y:S01]  /*10040*/  BSSY.RECONVERGENT B1, `(.L_x_280) ;  /* 0x0000056000017945 */ /* 0x000fe20003800200 */
[----:B------:R-:W-:Y:S01]  /*10050*/  MOV R7, 0x4016cbe4 ;  /* 0x4016cbe400077802 */ /* 0x000fe20000000f00 */
[----:B------:R-:W-:Y:S01]  /*10060*/  FFMA R4, R3, R4, -0.015681877732276916504 ;  /* 0xbc80774803047423 */ /* 0x000fe20000000004 */
[----:B------:R-:W-:Y:S02]  /*10070*/  FSETP.NEU.AND P2, PT, |R17|, |R6|, PT ;  /* 0x400000061100720b */ /* 0x000fe40003f4d200 */
        /* <DEDUP_REMOVED lines=17> */
[----:B------:R-:W-:Y:S01]  /*10190*/  FSEL R3, R7, R2, !P2 ;  /* 0x0000000207037208 */ /* 0x000fe20005000000 */
[----:B------:R-:W-:-:S03]  /*101a0*/  FADD R2, |R6|, |R17| ;  /* 0x4000001106027221 */ /* 0x000fc60000000200 */
        /* <DEDUP_REMOVED lines=21> */
.L_x_282:
        /* <DEDUP_REMOVED lines=18> */
[----:B------:R-:W4:Y:S04]  /*10420*/  LDL R4, [R31+0x18] ;  /* 0x000018001f047983 */ /* 0x000f280000100800 */
[----:B------:R-:W4:Y:S04]  /*10430*/  LDL R3, [R31+0x14] ;  /* 0x000014001f037983 */ /* 0x000f280000100800 */
[----:B------:R-:W5:Y:S01]  /*10440*/  @P0 LDL R2, [R31+0x10] ;  /* 0x000010001f020983 */ /* 0x000f620000100800 */
[----:B------:R-:W-:Y:S01]  /*10450*/  LOP3.LUT R18, R18, 0x1f, RZ, 0xc0, !PT ;  /* 0x0000001f12127812 */ /* 0x000fe200078ec0ff */
[----:B------:R-:W-:Y:S01]  /*10460*/  UMOV UR4, 0x54442d19 ;  /* 0x54442d1900047882 */ /* 0x000fe20000000000 */
[----:B------:R-:W-:-:S02]  /*10470*/  UMOV UR5, 0x3bf921fb ;  /* 0x3bf921fb00057882 */ /* 0x000fc40000000000 */
[-C--:B----4-:R-:W-:Y:S02]  /*10480*/  @P0 SHF.L.W.U32.HI R4, R3, R18.reuse, R4 ;  /* 0x0000001203040219 */ /* 0x090fe40000010e04 */
[----:B-----5:R-:W-:Y:S02]  /*10490*/  @P0 SHF.L.W.U32.HI R3, R2, R18, R3 ;  /* 0x0000001202030219 */ /* 0x020fe40000010e03 */
[----:B------:R-:W-:Y:S02]  /*104a0*/  ISETP.GE.AND P0, PT, R33, RZ, PT ;  /* 0x000000ff2100720c */ /* 0x000fe40003f06270 */
[C---:B------:R-:W-:Y:S02]  /*104b0*/  SHF.L.W.U32.HI R18, R3.reuse, 0x2, R4 ;  /* 0x0000000203127819 */ /* 0x040fe40000010e04 */
[----:B------:R-:W-:Y:S02]  /*104c0*/  SHF.L.U32 R3, R3, 0x2, RZ ;  /* 0x0000000203037819 */ /* 0x000fe400000006ff */
[----:B------:R-:W-:-:S02]  /*104d0*/  SHF.R.S32.HI R19, RZ, 0x1f, R18 ;  /* 0x0000001fff137819 */ /* 0x000fc40000011412 */
[C---:B------:R-:W-:Y:S02]  /*104e0*/  LOP3.LUT R33, R18.reuse, R33, RZ, 0x3c, !PT ;  /* 0x0000002112217212 */ /* 0x040fe400078e3cff */
[C---:B------:R-:W-:Y:S02]  /*104f0*/  LOP3.LUT R2, R19.reuse, R3, RZ, 0x3c, !PT ;  /* 0x0000000313027212 */ /* 0x040fe400078e3cff */
[----:B------:R-:W-:Y:S02]  /*10500*/  LOP3.LUT R3, R19, R18, RZ, 0x3c, !PT ;  /* 0x0000001213037212 */ /* 0x000fe400078e3cff */
[----:B------:R-:W-:Y:S02]  /*10510*/  SHF.R.U32.HI R19, RZ, 0x1e, R4 ;  /* 0x0000001eff137819 */ /* 0x000fe40000011604 */
[----:B------:R-:W-:Y:S02]  /*10520*/  ISETP.GE.AND P2, PT, R33, RZ, PT ;  /* 0x000000ff2100720c */ /* 0x000fe40003f46270 */
[----:B------:R-:W2:Y:S01]  /*10530*/  I2F.F64.S64 R2, R2 ;  /* 0x0000000200027312 */ /* 0x000ea20000301c00 */
[----:B------:R-:W-:-:S05]  /*10540*/  LEA.HI R18, R18, R19, RZ, 0x1 ;  /* 0x0000001312127211 */ /* 0x000fca00078f08ff */
[----:B------:R-:W-:-:S04]  /*10550*/  IMAD.MOV R4, RZ, RZ, -R18 ;  /* 0x000000ffff047224 */ /* 0x000fc800078e0a12 */
[----:B------:R-:W-:Y:S01]  /*10560*/  @!P0 IMAD.MOV.U32 R18, RZ, RZ, R4 ;  /* 0x000000ffff128224 */ /* 0x000fe200078e0004 */
[----:B--2---:R-:W-:-:S10]  /*10570*/  DMUL R30, R2, UR4 ;  /* 0x00000004021e7c28 */ /* 0x004fd40008000000 */
[----:B------:R-:W0:Y:S02]  /*10580*/  F2F.F32.F64 R30, R30 ;  /* 0x0000001e001e7310 */ /* 0x000e240000301000 */
[----:B0-----:R-:W-:-:S07]  /*10590*/  FSEL R3, -R30, R30, !P2 ;  /* 0x0000001e1e037208 */ /* 0x001fce0005000100 */
.L_x_281:
[----:B------:R-:W-:Y:S05]  /*105a0*/  BSYNC.RECONVERGENT B1 ;  /* 0x0000000000017941 */ /* 0x000fea0003800200 */
.L_x_280:
[----:B------:R-:W-:Y:S02]  /*105b0*/  IMAD.MOV.U32 R2, RZ, RZ, 0x37cbac00 ;  /* 0x37cbac00ff027424 */ /* 0x000fe400078e00ff */
[----:B------:R-:W-:Y:S01]  /*105c0*/  FMUL R19, R3, R3 ;  /* 0x0000000303137220 */ /* 0x000fe20000400000 */
[----:B------:R-:W-:Y:S01]  /*105d0*/  LOP3.LUT R4, R18, 0x1, RZ, 0xc0, !PT ;  /* 0x0000000112047812 */ /* 0x000fe200078ec0ff */
[----:B------:R-:W-:Y:S01]  /*105e0*/  IMAD.MOV.U32 R31, RZ, RZ, 0x3effffff ;  /* 0x3effffffff1f7424 */ /* 0x000fe200078e00ff */
[----:B------:R-:W-:Y:S01]  /*105f0*/  MOV R30, 0x3d2aaabb ;  /* 0x3d2aaabb001e7802 */ /* 0x000fe20000000f00 */
[----:B------:R-:W-:Y:S01]  /*10600*/  FFMA R2, R19, R2, -0.0013887860113754868507 ;  /* 0xbab607ed13027423 */ /* 0x000fe20000000002 */
[----:B------:R-:W-:Y:S01]  /*10610*/  ISETP.NE.U32.AND P0, PT, R4, 0x1, PT ;  /* 0x000000010400780c */ /* 0x000fe20003f05070 */
[----:B------:R-:W-:Y:S01]  /*10620*/  UMOV UR4, 0xeb1c432d ;  /* 0xeb1c432d00047882 */ /* 0x000fe20000000000 */
[----:B------:R-:W-:Y:S01]  /*10630*/  LOP3.LUT P2, RZ, R18, 0x2, RZ, 0xc0, !PT ;  /* 0x0000000212ff7812 */ /* 0x000fe2000784c0ff */
[----:B------:R-:W-:Y:S01]  /*10640*/  UMOV UR5, 0x3f1a36e2 ;  /* 0x3f1a36e200057882 */ /* 0x000fe20000000000 */
[----:B------:R-:W-:Y:S01]  /*10650*/  FSEL R4, R2, -0.00019574658654164522886, !P0 ;  /* 0xb94d415302047808 */ /* 0x000fe20004000000 */
[----:B------:R-:W-:Y:S01]  /*10660*/  BSSY.RECONVERGENT B1, `(.L_x_283) ;  /* 0x000001c000017945 */ /* 0x000fe20003800200 */
[----:B------:R-:W-:-:S02]  /*10670*/  FSEL R30, R30, 0.0083327032625675201416, !P0 ;  /* 0x3c0885e41e1e7808 */ /* 0x000fc40004000000 */
[----:B------:R-:W-:Y:S02]  /*10680*/  FSEL R2, R3, 1, P0 ;  /* 0x3f80000003027808 */ /* 0x000fe40000000000 */
[----:B------:R-:W-:Y:S01]  /*10690*/  FSEL R31, -R31, -0.16666662693023681641, !P0 ;  /* 0xbe2aaaa81f1f7808 */ /* 0x000fe20004000100 */
[C---:B------:R-:W-:Y:S02]  /*106a0*/  FFMA R4, R19.reuse, R4, R30 ;  /* 0x0000000413047223 */ /* 0x040fe4000000001e */
[C---:B------:R-:W-:Y:S02]  /*106b0*/  FFMA R3, R19.reuse, R2, RZ ;  /* 0x0000000213037223 */ /* 0x040fe400000000ff */
[----:B------:R-:W-:-:S04]  /*106c0*/  FFMA R4, R19, R4, R31 ;  /* 0x0000000413047223 */ /* 0x000fc8000000001f */
[----:B------:R-:W-:Y:S02]  /*106d0*/  FFMA R4, R3, R4, R2 ;  /* 0x0000000403047223 */ /* 0x000fe40000000002 */
[----:B------:R-:W-:Y:S02]  /*106e0*/  F2F.F64.F32 R2, R6 ;  /* 0x0000000600027310 */ /* 0x000fe40000201800 */
[----:B------:R-:W-:-:S04]  /*106f0*/  @P2 FADD R4, RZ, -R4 ;  /* 0x80000004ff042221 */ /* 0x000fc80000000000 */
[----:B------:R-:W-:-:S04]  /*10700*/  FMUL R4, R15, R4 ;  /* 0x000000040f047220 */ /* 0x000fc80000400000 */
[----:B------:R-:W0:Y:S02]  /*10710*/  F2F.F64.F32 R30, R4 ;  /* 0x00000004001e7310 */ /* 0x000e240000201800 */
[----:B0-----:R-:W-:-:S06]  /*10720*/  DFMA R30, R30, UR4, R2 ;  /* 0x000000041e1e7c2b */ /* 0x001fcc0008000002 */
[----:B------:R-:W0:Y:S02]  /*10730*/  F2F.F32.F64 R6, R30 ;  /* 0x0000001e00067310 */ /* 0x000e240000301000 */
[----:B0-----:R-:W-:-:S04]  /*10740*/  FSETP.GT.AND P0, PT, |R6|, |R17|, PT ;  /* 0x400000110600720b */ /* 0x001fc80003f04200 */
        /* <DEDUP_REMOVED lines=13> */
.L_x_284:
[----:B------:R-:W-:Y:S05]  /*10820*/  BSYNC.RECONVERGENT B1 ;  /* 0x0000000000017941 */ /* 0x000fea0003800200 */
.L_x_283:
[----:B------:R-:W-:Y:S02]  /*10830*/  IMAD.MOV.U32 R4, RZ, RZ, 0x3b33710b ;  /* 0x3b33710bff047424 */ /* 0x000fe400078e00ff */
[----:B------:R-:W-:Y:S01]  /*10840*/  FMUL R3, R2, R2 ;  /* 0x0000000202037220 */ /* 0x000fe20000400000 */
[----:B------:R-:W-:Y:S01]  /*10850*/  SHF.R.U32.HI R30, RZ, 0x1f, R31 ;  /* 0x0000001fff1e7819 */ /* 0x000fe2000001161f */
[----:B------:R-:W-:Y:S01]  /*10860*/  FADD R31, |R17|, |R6| ;  /* 0x40000006111f7221 */ /* 0x000fe20000000200 */
[----:B------:R-:W-:Y:S01]  /*10870*/  FSETP.NEU.AND P3, PT, R18, RZ, PT ;  /* 0x000000ff1200720b */ /* 0x000fe20003f6d000 */
[----:B------:R-:W-:Y:S01]  /*10880*/  FFMA R4, R3, R4, -0.015681877732276916504 ;  /* 0xbc80774803047423 */ /* 0x000fe20000000004 */
[----:B------:R-:W-:Y:S01]  /*10890*/  LOP3.LUT R18, R30, 0x1, RZ, 0xc0, !PT ;  /* 0x000000011e127812 */ /* 0x000fe200078ec0ff */
[----:B------:R-:W-:Y:S01]  /*108a0*/  BSSY.RECONVERGENT B1, `(.L_x_285) ;  /* 0x0000050000017945 */ /* 0x000fe20003800200 */
[----:B------:R-:W-:Y:S01]  /*108b0*/  FSETP.NAN.AND P2, PT, R31, R31, PT ;  /* 0x0000001f1f00720b */ /* 0x000fe20003f48000 */
        /* <DEDUP_REMOVED lines=11> */
[-C--:B------:R-:W-:Y:S02]  /*10970*/  FSEL R2, R2, R3.reuse, P0 ;  /* 0x0000000302027208 */ /* 0x080fe40000000000 */
[----:B------:R-:W-:Y:S02]  /*10980*/  FSEL R3, R3, -R3, P0 ;  /* 0x8000000303037208 */ /* 0x000fe40000000000 */
[----:B------:R-:W-:-:S03]  /*10990*/  ISETP.NE.U32.AND P0, PT, R18, 0x1, PT ;  /* 0x000000011200780c */ /* 0x000fc60003f05070 */
[----:B------:R-:W-:Y:S01]  /*109a0*/  @!P1 FFMA R2, R4, 1.6832555532455444336, R3 ;  /* 0x3fd774eb04029823 */ /* 0x000fe20000000003 */
[----:B------:R-:W-:Y:S02]  /*109b0*/  FSETP.NEU.AND P1, PT, |R17|, |R6|, PT ;  /* 0x400000061100720b */ /* 0x000fe40003f2d200 */
[----:B------:R-:W-:Y:S02]  /*109c0*/  ISETP.NE.U32.AND.EX P0, PT, RZ, RZ, PT, P0 ;  /* 0x000000ffff00720c */ /* 0x000fe40003f05100 */
[----:B------:R-:W-:-:S04]  /*109d0*/  @P3 FSEL R16, R7, R2, !P1 ;  /* 0x0000000207103208 */ /* 0x000fc80004800000 */
[----:B------:R-:W-:-:S04]  /*109e0*/  @!P2 FSEL R31, -|R16|, |R16|, !P0 ;  /* 0x40000010101fa208 */ /* 0x000fc80004000300 */
        /* <DEDUP_REMOVED lines=17> */
.L_x_287:
        /* <DEDUP_REMOVED lines=40> */
[----:B------:R-:W2:Y:S02]  /*10d80*/  F2F.F32.F64 R32, R32 ;  /* 0x0000002000207310 */ /* 0x000ea40000301000 */
[----:B0-2---:R-:W-:-:S07]  /*10d90*/  FSEL R3, -R32, R32, !P1 ;  /* 0x0000002020037208 */ /* 0x005fce0004800100 */
.L_x_286:
[----:B------:R-:W-:Y:S05]  /*10da0*/  BSYNC.RECONVERGENT B1 ;  /* 0x0000000000017941 */ /* 0x000fea0003800200 */
.L_x_285:
[----:B------:R-:W-:Y:S02]  /*10db0*/  IMAD.MOV.U32 R4, RZ, RZ, 0x37cbac00 ;  /* 0x37cbac00ff047424 */ /* 0x000fe400078e00ff */
[----:B------:R-:W-:Y:S01]  /*10dc0*/  FMUL R7, R3, R3 ;  /* 0x0000000303077220 */ /* 0x000fe20000400000 */
[C---:B------:R-:W-:Y:S01]  /*10dd0*/  LOP3.LUT R16, R2.reuse, 0x1, RZ, 0xc0, !PT ;  /* 0x0000000102107812 */ /* 0x040fe200078ec0ff */
[----:B------:R-:W-:Y:S01]  /*10de0*/  VIADD R2, R2, 0x1 ;  /* 0x0000000102027836 */ /* 0x000fe20000000000 */
[----:B------:R-:W-:Y:S01]  /*10df0*/  UMOV UR4, 0xeb1c432d ;  /* 0xeb1c432d00047882 */ /* 0x000fe20000000000 */
[----:B------:R-:W-:Y:S01]  /*10e00*/  FFMA R4, R7, R4, -0.0013887860113754868507 ;  /* 0xbab607ed07047423 */ /* 0x000fe20000000004 */
[----:B------:R-:W-:Y:S01]  /*10e10*/  ISETP.NE.U32.AND P0, PT, R16, 0x1, PT ;  /* 0x000000011000780c */ /* 0x000fe20003f05070 */
[----:B------:R-:W-:Y:S01]  /*10e20*/  IMAD.MOV.U32 R19, RZ, RZ, 0x3e2aaaa8 ;  /* 0x3e2aaaa8ff137424 */ /* 0x000fe200078e00ff */
[----:B------:R-:W-:Y:S01]  /*10e30*/  MOV R16, 0x3c0885e4 ;  /* 0x3c0885e400107802 */ /* 0x000fe20000000f00 */
[----:B------:R-:W-:Y:S01]  /*10e40*/  UMOV UR5, 0x3f1a36e2 ;  /* 0x3f1a36e200057882 */ /* 0x000fe20000000000 */
[----:B------:R-:W-:-:S02]  /*10e50*/  FSEL R4, R4, -0.00019574658654164522886, P0 ;  /* 0xb94d415304047808 */ /* 0x000fc40000000000 */
[----:B------:R-:W-:Y:S02]  /*10e60*/  FSEL R16, R16, 0.041666727513074874878, !P0 ;  /* 0x3d2aaabb10107808 */ /* 0x000fe40004000000 */
[----:B------:R-:W-:Y:S02]  /*10e70*/  LOP3.LUT P1, RZ, R2, 0x2, RZ, 0xc0, !PT ;  /* 0x0000000202ff7812 */ /* 0x000fe4000782c0ff */
[----:B------:R-:W-:Y:S01]  /*10e80*/  FSEL R2, R3, 1, !P0 ;  /* 0x3f80000003027808 */ /* 0x000fe20004000000 */
[----:B------:R-:W-:Y:S01]  /*10e90*/  FFMA R4, R7, R4, R16 ;  /* 0x0000000407047223 */ /* 0x000fe20000000010 */
[----:B------:R-:W-:Y:S01]  /*10ea0*/  FSEL R19, -R19, -0.4999999701976776123, !P0 ;  /* 0xbeffffff13137808 */ /* 0x000fe20004000100 */
[----:B------:R-:W-:Y:S02]  /*10eb0*/  F2F.F64.F32 R16, R17 ;  /* 0x0000001100107310 */ /* 0x000fe40000201800 */
[C---:B------:R-:W-:Y:S02]  /*10ec0*/  FFMA R3, R7.reuse, R2, RZ ;  /* 0x0000000207037223 */ /* 0x040fe400000000ff */
[----:B------:R-:W-:-:S04]  /*10ed0*/  FFMA R4, R7, R4, R19 ;  /* 0x0000000407047223 */ /* 0x000fc80000000013 */
[----:B------:R-:W-:-:S04]  /*10ee0*/  FFMA R2, R3, R4, R2 ;  /* 0x0000000403027223 */ /* 0x000fc80000000002 */
[----:B------:R-:W-:-:S04]  /*10ef0*/  @P1 FADD R2, RZ, -R2 ;  /* 0x80000002ff021221 */ /* 0x000fc80000000000 */
[----:B------:R-:W-:-:S04]  /*10f00*/  FMUL R15, R15, R2 ;  /* 0x000000020f0f7220 */ /* 0x000fc80000400000 */
[----:B------:R-:W0:Y:S02]  /*10f10*/  F2F.F64.F32 R2, R15 ;  /* 0x0000000f00027310 */ /* 0x000e240000201800 */
[----:B0-----:R-:W-:-:S06]  /*10f20*/  DFMA R2, R2, UR4, R16 ;  /* 0x0000000402027c2b */ /* 0x001fcc0008000010 */
[----:B------:R0:W2:Y:S05]  /*10f30*/  F2F.F32.F64 R17, R2 ;  /* 0x0000000200117310 */ /* 0x0000aa0000301000 */
.L_x_277:
[----:B------:R-:W-:Y:S05]  /*10f40*/  BSYNC.RECONVERGENT B0 ;  /* 0x0000000000007941 */ /* 0x000fea0003800200 */
.L_x_276:
[----:B------:R-:W2:Y:S04]  /*10f50*/  LDG.E R26, desc[UR6][R26.64] ;  /* 0x000000061a1a7981 */ /* 0x000ea8000c1e1900 */
[----:B------:R-:W4:Y:S01]  /*10f60*/  LDG.E R29, desc[UR6][R28.64] ;  /* 0x000000061c1d7981 */ /* 0x000f22000c1e1900 */
[----:B--2---:R-:W-:Y:S01]  /*10f70*/  FADD R7, R26, R17 ;  /* 0x000000111a077221 */ /* 0x004fe20000000000 */
[----:B----4-:R-:W-:-:S07]  /*10f80*/  FADD R6, R29, R6 ;  /* 0x000000061d067221 */ /* 0x010fce0000000000 */
.L_x_123:
[----:B------:R-:W-:Y:S05]  /*10f90*/  BSYNC.RECONVERGENT B2 ;  /* 0x0000000000027941 */ /* 0x000fea0003800200 */
.L_x_12:
[C---:B------:R-:W-:Y:S01]  /*10fa0*/  ISETP.GE.U32.AND P0, PT, R14.reuse, 0x13, PT ;  /* 0x000000130e00780c */ /* 0x040fe20003f06070 */
[----:B------:R-:W-:Y:S01]  /*10fb0*/  VIADD R14, R14, 0x1 ;  /* 0x000000010e0e7836 */ /* 0x000fe20000000000 */
[----:B------:R-:W-:-:S13]  /*10fc0*/  FSETP.LT.AND P1, PT, R13, 1, PT ;  /* 0x3f8000000d00780b */ /* 0x000fda0003f21000 */
[----:B------:R-:W-:Y:S05]  /*10fd0*/  @!P0 BRA P1, `(.L_x_288) ;  /* 0xfffffef800288947 */ /* 0x000fea000083ffff */
[----:B------:R-:W-:Y:S05]  /*10fe0*/  BSYNC.RECONVERGENT B3 ;  /* 0x0000000000037941 */ /* 0x000fea0003800200 */
.L_x_11:
[----:B------:R-:W-:Y:S05]  /*10ff0*/  WARPSYNC.ALL ;  /* 0x0000000000007948 */ /* 0x000fea0003800000 */
[----:B------:R-:W4:Y:S01]  /*11000*/  LDC R27, c[0x0][0x3d4] ;  /* 0x0000f500ff1b7b82 */ /* 0x000f220000000800 */
[----:B------:R-:W1:Y:S01]  /*11010*/  MUFU.RCP64H R9, 3.1415920257568359375 ;  /* 0x400921fb00097908 */ /* 0x000e620000001800 */
[----:B0-----:R-:W-:Y:S01]  /*11020*/  MOV R2, 0x54442eea ;  /* 0x54442eea00027802 */ /* 0x001fe20000000f00 */
[----:B------:R-:W-:Y:S01]  /*11030*/  IMAD.MOV.U32 R3, RZ, RZ, 0x400921fb ;  /* 0x400921fbff037424 */ /* 0x000fe200078e00ff */
[----:B------:R-:W0:Y:S01]  /*11040*/  LDCU UR5, c[0x0][0x3c4] ;  /* 0x00007880ff0577ac */ /* 0x000e220008000800 */
[----:B------:R-:W-:-:S03]  /*11050*/  IMAD.MOV.U32 R8, RZ, RZ, 0x1 ;  /* 0x00000001ff087424 */ /* 0x000fc600078e00ff */
[----:B------:R-:W2:Y:S01]  /*11060*/  LDC R14, c[0x0][0x3a8] ;  /* 0x0000ea00ff0e7b82 */ /* 0x000ea20000000800 */
[----:B------:R-:W3:Y:S01]  /*11070*/  LDCU UR4, c[0x0][0x3a4] ;  /* 0x00007480ff0477ac */ /* 0x000ee20008000800 */
[----:B----4-:R-:W-:-:S05]  /*11080*/  IMAD.WIDE R20, R27, 0x4, R20 ;  /* 0x000000041b147825 */ /* 0x010fca00078e0214 */
[----:B------:R-:W3:Y:S01]  /*11090*/  LDG.E R0, desc[UR6][R20.64] ;  /* 0x0000000614007981 */ /* 0x000ee2000c1e1900 */
[----:B-1----:R-:W-:Y:S01]  /*110a0*/  DFMA R12, R8, -R2, 1 ;  /* 0x3ff00000080c742b */ /* 0x002fe20000000802 */
[----:B-----5:R-:W-:Y:S01]  /*110b0*/  FSETP.GEU.AND P1, PT, R6, RZ, PT ;  /* 0x000000ff0600720b */ /* 0x020fe20003f2e000 */
[C---:B0-----:R-:W-:Y:S01]  /*110c0*/  FADD R4, R7.reuse, -UR5 ;  /* 0x8000000507047e21 */ /* 0x041fe20008000000 */
[----:B------:R-:W-:Y:S01]  /*110d0*/  FSETP.GT.AND P0, PT, R7, UR5, PT ;  /* 0x0000000507007c0b */ /* 0x000fe2000bf04000 */
[----:B------:R-:W-:Y:S03]  /*110e0*/  BSSY.RECONVERGENT B0, `(.L_x_289) ;  /* 0x0000020000007945 */ /* 0x000fe60003800200 */
[----:B------:R-:W-:Y:S01]  /*110f0*/  FSEL R17, R4, R7, P0 ;  /* 0x0000000704117208 */ /* 0x000fe20000000000 */
[----:B------:R-:W-:-:S03]  /*11100*/  DFMA R12, R12, R12, R12 ;  /* 0x0000000c0c0c722b */ /* 0x000fc6000000000c */
[----:B------:R-:W-:-:S05]  /*11110*/  FSETP.GEU.AND P2, PT, R17, RZ, PT ;  /* 0x000000ff1100720b */ /* 0x000fca0003f4e000 */
[----:B------:R-:W-:Y:S01]  /*11120*/  DFMA R12, R8, R12, R8 ;  /* 0x0000000c080c722b */ /* 0x000fe20000000008 */
[----:B------:R-:W-:-:S07]  /*11130*/  FMUL R8, R11, 0.5 ;  /* 0x3f0000000b087820 */ /* 0x000fce0000400000 */
[----:B------:R-:W-:Y:S01]  /*11140*/  DFMA R10, R12, -R2, 1 ;  /* 0x3ff000000c0a742b */ /* 0x000fe20000000802 */
[----:B------:R-:W0:Y:S01]  /*11150*/  F2F.F64.F32 R8, R8 ;  /* 0x0000000800087310 */ /* 0x000e220000201800 */
[----:B------:R-:W-:-:S06]  /*11160*/  @!P2 FADD R17, R17, UR5 ;  /* 0x000000051111ae21 */ /* 0x000fcc0008000000 */
[----:B------:R-:W-:Y:S01]  /*11170*/  DFMA R10, R12, R10, R12 ;  /* 0x0000000a0c0a722b */ /* 0x000fe2000000000c */
[----:B------:R-:W-:-:S05]  /*11180*/  FADD R13, R6, UR5 ;  /* 0x00000005060d7e21 */ /* 0x000fca0008000000 */
[----:B------:R-:W-:Y:S02]  /*11190*/  FSEL R19, R13, R6, !P1 ;  /* 0x000000060d137208 */ /* 0x000fe40004800000 */
[----:B0-----:R-:W-:Y:S02]  /*111a0*/  DMUL R12, R8, R10 ;  /* 0x0000000a080c7228 */ /* 0x001fe40000000000 */
[----:B------:R-:W-:-:S06]  /*111b0*/  FSETP.GT.AND P1, PT, R19, UR5, PT ;  /* 0x0000000513007c0b */ /* 0x000fcc000bf24000 */
[----:B------:R-:W-:-:S08]  /*111c0*/  DFMA R2, R12, -R2, R8 ;  /* 0x800000020c02722b */ /* 0x000fd00000000008 */
[----:B------:R-:W-:Y:S01]  /*111d0*/  DFMA R2, R10, R2, R12 ;  /* 0x000000020a02722b */ /* 0x000fe2000000000c */
[----:B------:R-:W-:Y:S01]  /*111e0*/  @P1 FADD R19, R19, -UR5 ;  /* 0x8000000513131e21 */ /* 0x000fe20008000000 */
[----:B------:R-:W-:Y:S01]  /*111f0*/  FSETP.GEU.AND P1, PT, |R9|, 6.5827683646048100446e-37, PT ;  /* 0x036000000900780b */ /* 0x000fe20003f2e200 */
[----:B---3--:R-:W-:Y:S01]  /*11200*/  FFMA R15, R7, UR4, R0 ;  /* 0x00000004070f7c23 */ /* 0x008fe20008000000 */
[----:B------:R-:W-:-:S06]  /*11210*/  IMAD.WIDE R6, R27, 0x4, R22 ;  /* 0x000000041b067825 */ /* 0x000fcc00078e0216 */
[----:B------:R-:W-:Y:S01]  /*11220*/  FFMA R0, RZ, 2.1426990032196044922, R3 ;  /* 0x400921fbff007823 */ /* 0x000fe20000000003 */
[----:B--2---:R-:W-:-:S04]  /*11230*/  @P0 FFMA R15, -R14, UR5, R15 ;  /* 0x000000050e0f0c23 */ /* 0x004fc8000800010f */
[----:B------:R-:W-:Y:S01]  /*11240*/  FSETP.GT.AND P0, PT, |R0|, 1.469367938527859385e-39, PT ;  /* 0x001000000000780b */ /* 0x000fe20003f04200 */
[----:B------:R-:W-:-:S05]  /*11250*/  @!P2 FFMA R15, R14, UR5, R15 ;  /* 0x000000050e0fac23 */ /* 0x000fca000800000f */
[----:B------:R0:W-:Y:S04]  /*11260*/  STG.E desc[UR6][R20.64], R15 ;  /* 0x0000000f14007986 */ /* 0x0001e8000c101906 */
[----:B------:R0:W-:Y:S04]  /*11270*/  STG.E desc[UR6][R22.64], R17 ;  /* 0x0000001116007986 */ /* 0x0001e8000c101906 */
[----:B------:R0:W-:Y:S01]  /*11280*/  STG.E desc[UR6][R6.64], R19 ;  /* 0x0000001306007986 */ /* 0x0001e2000c101906 */
[----:B------:R-:W-:Y:S05]  /*11290*/  @P0 BRA P1, `(.L_x_290) ;  /* 0x0000000000100947 */ /* 0x000fea0000800000 */
[----:B------:R-:W-:-:S07]  /*112a0*/  MOV R0, 0x112c0 ;  /* 0x000112c000007802 */ /* 0x000fce0000000f00 */
[----:B0-----:R-:W-:Y:S05]  /*112b0*/  CALL.REL.NOINC `($__internal_0_$__cuda_sm20_div_rn_f64_full) ;  /* 0x0000000000247944 */ /* 0x001fea0003c00000 */
[----:B------:R-:W-:Y:S01]  /*112c0*/  IMAD.MOV.U32 R2, RZ, RZ, R12 ;  /* 0x000000ffff027224 */ /* 0x000fe200078e000c */
[----:B------:R-:W-:-:S07]  /*112d0*/  MOV R3, R13 ;  /* 0x0000000d00037202 */ /* 0x000fce0000000f00 */
.L_x_290:
[----:B------:R-:W-:Y:S05]  /*112e0*/  BSYNC.RECONVERGENT B0 ;  /* 0x0000000000007941 */ /* 0x000fea0003800200 */
.L_x_289:
[----:B0-----:R-:W0:Y:S01]  /*112f0*/  LDC R7, c[0x0][0x3d4] ;  /* 0x0000f500ff077b82 */ /* 0x001e220000000800 */
[----:B------:R-:W1:Y:S02]  /*11300*/  F2F.F32.F64 R3, R2 ;  /* 0x0000000200037310 */ /* 0x000e640000301000 */
[----:B-1----:R-:W-:Y:S01]  /*11310*/  STG.E desc[UR6][R24.64], R3 ;  /* 0x0000000318007986 */ /* 0x002fe2000c101906 */
[----:B0-----:R-:W-:-:S05]  /*11320*/  IMAD.WIDE R6, R7, 0x4, R24 ;  /* 0x0000000407067825 */ /* 0x001fca00078e0218 */
[----:B------:R-:W-:Y:S01]  /*11330*/  STG.E desc[UR6][R6.64], R5 ;  /* 0x0000000506007986 */ /* 0x000fe2000c101906 */
[----:B------:R-:W-:Y:S05]  /*11340*/  EXIT ;  /* 0x000000000000794d */ /* 0x000fea0003800000 */
        .weak           $__internal_0_$__cuda_sm20_div_rn_f64_full
        .type           $__internal_0_$__cuda_sm20_div_rn_f64_full,@function
        .size           $__internal_0_$__cuda_sm20_div_rn_f64_full,($__internal_1_$__cuda_sm20_sqrt_rn_f32_slowpath - $__internal_0_$__cuda_sm20_div_rn_f64_full)
$__internal_0_$__cuda_sm20_div_rn_f64_full:
[----:B------:R-:W-:Y:S01]  /*11350*/  IMAD.MOV.U32 R3, RZ, RZ, 0x3ff921fb ;  /* 0x3ff921fbff037424 */ /* 0x000fe200078e00ff */
[C---:B------:R-:W-:Y:S01]  /*11360*/  FSETP.GEU.AND P1, PT, |R9|.reuse, 1.469367938527859385e-39, PT ;  /* 0x001000000900780b */ /* 0x040fe20003f2e200 */
[----:B------:R-:W-:Y:S01]  /*11370*/  IMAD.MOV.U32 R2, RZ, RZ, 0x54442eea ;  /* 0x54442eeaff027424 */ /* 0x000fe200078e00ff */
[----:B------:R-:W-:Y:S01]  /*11380*/  LOP3.LUT R21, R9, 0x7ff00000, RZ, 0xc0, !PT ;  /* 0x7ff0000009157812 */ /* 0x000fe200078ec0ff */
[----:B------:R-:W0:Y:S01]  /*11390*/  MUFU.RCP64H R7, R3 ;  /* 0x0000000300077308 */ /* 0x000e220000001800 */
[----:B------:R-:W-:Y:S01]  /*113a0*/  IMAD.MOV.U32 R6, RZ, RZ, 0x1 ;  /* 0x00000001ff067424 */ /* 0x000fe200078e00ff */
[----:B------:R-:W-:Y:S01]  /*113b0*/  MOV R17, 0x1ca00000 ;  /* 0x1ca0000000117802 */ /* 0x000fe20000000f00 */
[----:B------:R-:W-:Y:S01]  /*113c0*/  BSSY.RECONVERGENT B1, `(.L_x_291) ;  /* 0x0000044000017945 */ /* 0x000fe20003800200 */
[----:B------:R-:W-:Y:S01]  /*113d0*/  ISETP.GE.U32.AND P0, PT, R21, 0x40000000, PT ;  /* 0x400000001500780c */ /* 0x000fe20003f06070 */
[----:B------:R-:W-:Y:S01]  /*113e0*/  IMAD.MOV.U32 R4, RZ, RZ, R21 ;  /* 0x000000ffff047224 */ /* 0x000fe200078e0015 */
[----:B------:R-:W-:-:S02]  /*113f0*/  MOV R19, 0x40000000 ;  /* 0x4000000000137802 */ /* 0x000fc40000000f00 */
[----:B------:R-:W-:-:S03]  /*11400*/  SEL R17, R17, 0x63400000, !P0 ;  /* 0x6340000011117807 */ /* 0x000fc60004000000 */
[----:B------:R-:W-:Y:S01]  /*11410*/  VIADD R18, R19, 0xffffffff ;  /* 0xffffffff13127836 */ /* 0x000fe20000000000 */
[----:B0-----:R-:W-:-:S08]  /*11420*/  DFMA R10, R6, -R2, 1 ;  /* 0x3ff00000060a742b */ /* 0x001fd00000000802 */
[----:B------:R-:W-:-:S08]  /*11430*/  DFMA R10, R10, R10, R10 ;  /* 0x0000000a0a0a722b */ /* 0x000fd0000000000a */
[----:B------:R-:W-:Y:S01]  /*11440*/  DFMA R12, R6, R10, R6 ;  /* 0x0000000a060c722b */ /* 0x000fe20000000006 */
[C-C-:B------:R-:W-:Y:S01]  /*11450*/  @!P1 LOP3.LUT R10, R17.reuse, 0x80000000, R9.reuse, 0xf8, !PT ;  /* 0x80000000110a9812 */ /* 0x140fe200078ef809 */
[----:B------:R-:W-:Y:S01]  /*11460*/  IMAD.MOV.U32 R6, RZ, RZ, R8 ;  /* 0x000000ffff067224 */ /* 0x000fe200078e0008 */
[----:B------:R-:W-:Y:S02]  /*11470*/  LOP3.LUT R7, R17, 0x800fffff, R9, 0xf8, !PT ;  /* 0x800fffff11077812 */ /* 0x000fe400078ef809 */
[----:B------:R-:W-:Y:S01]  /*11480*/  @!P1 LOP3.LUT R11, R10, 0x100000, RZ, 0xfc, !PT ;  /* 0x001000000a0b9812 */ /* 0x000fe200078efcff */
[----:B------:R-:W-:Y:S02]  /*11490*/  @!P1 IMAD.MOV.U32 R10, RZ, RZ, RZ ;  /* 0x000000ffff0a9224 */ /* 0x000fe400078e00ff */
[----:B------:R-:W-:-:S04]  /*114a0*/  DFMA R14, R12, -R2, 1 ;  /* 0x3ff000000c0e742b */ /* 0x000fc80000000802 */
[----:B------:R-:W-:-:S04]  /*114b0*/  @!P1 DFMA R6, R6, 2, -R10 ;  /* 0x400000000606982b */ /* 0x000fc8000000080a */
[----:B------:R-:W-:-:S06]  /*114c0*/  DFMA R14, R12, R14, R12 ;  /* 0x0000000e0c0e722b */ /* 0x000fcc000000000c */
[----:B------:R-:W-:Y:S02]  /*114d0*/  @!P1 LOP3.LUT R4, R7, 0x7ff00000, RZ, 0xc0, !PT ;  /* 0x7ff0000007049812 */ /* 0x000fe400078ec0ff */
[----:B------:R-:W-:-:S03]  /*114e0*/  DMUL R10, R14, R6 ;  /* 0x000000060e0a7228 */ /* 0x000fc60000000000 */
[----:B------:R-:W-:-:S05]  /*114f0*/  VIADD R16, R4, 0xffffffff ;  /* 0xffffffff04107836 */ /* 0x000fca0000000000 */
[----:B------:R-:W-:Y:S01]  /*11500*/  DFMA R12, R10, -R2, R6 ;  /* 0x800000020a0c722b */ /* 0x000fe20000000006 */
[----:B------:R-:W-:-:S04]  /*11510*/  ISETP.GT.U32.AND P0, PT, R16, 0x7feffffe, PT ;  /* 0x7feffffe1000780c */ /* 0x000fc80003f04070 */
[----:B------:R-:W-:-:S03]  /*11520*/  ISETP.GT.U32.OR P0, PT, R18, 0x7feffffe, P0 ;  /* 0x7feffffe1200780c */ /* 0x000fc60000704470 */
[----:B------:R-:W-:-:S10]  /*11530*/  DFMA R10, R14, R12, R10 ;  /* 0x0000000c0e0a722b */ /* 0x000fd4000000000a */
[----:B------:R-:W-:Y:S05]  /*11540*/  @P0 BRA `(.L_x_292) ;  /* 0x0000000000680947 */ /* 0x000fea0003800000 */
[----:B------:R-:W-:Y:S02]  /*11550*/  IMAD.MOV.U32 R4, RZ, RZ, 0x40000000 ;  /* 0x40000000ff047424 */ /* 0x000fe400078e00ff */
[----:B------:R-:W-:-:S03]  /*11560*/  IMAD.MOV.U32 R8, RZ, RZ, RZ ;  /* 0x000000ffff087224 */ /* 0x000fc600078e00ff */
[----:B------:R-:W-:-:S04]  /*11570*/  VIADDMNMX R4, R21, -R4, 0xb9600000, !PT ;  /* 0xb960000015047446 */ /* 0x000fc80007800904 */
[----:B------:R-:W-:-:S04]  /*11580*/  VIMNMX R4, PT, PT, R4, 0x46a00000, PT ;  /* 0x46a0000004047848 */ /* 0x000fc80003fe0100 */
[----:B------:R-:W-:-:S05]  /*11590*/  IADD3 R4, PT, PT, -R17, R4, RZ ;  /* 0x0000000411047210 */ /* 0x000fca0007ffe1ff */
[----:B------:R-:W-:-:S06]  /*115a0*/  VIADD R9, R4, 0x7fe00000 ;  /* 0x7fe0000004097836 */ /* 0x000fcc0000000000 */
[----:B------:R-:W-:-:S10]  /*115b0*/  DMUL R12, R10, R8 ;  /* 0x000000080a0c7228 */ /* 0x000fd40000000000 */
[----:B------:R-:W-:-:S13]  /*115c0*/  FSETP.GTU.AND P0, PT, |R13|, 1.469367938527859385e-39, PT ;  /* 0x001000000d00780b */ /* 0x000fda0003f0c200 */
[----:B------:R-:W-:Y:S05]  /*115d0*/  @P0 BRA `(.L_x_293) ;  /* 0x0000000000880947 */ /* 0x000fea0003800000 */
[----:B------:R-:W-:Y:S01]  /*115e0*/  DFMA R2, R10, -R2, R6 ;  /* 0x800000020a02722b */ /* 0x000fe20000000006 */
[----:B------:R-:W-:-:S09]  /*115f0*/  IMAD.MOV.U32 R8, RZ, RZ, RZ ;  /* 0x000000ffff087224 */ /* 0x000fd200078e00ff */
[C---:B------:R-:W-:Y:S02]  /*11600*/  FSETP.NEU.AND P0, PT, R3.reuse, RZ, PT ;  /* 0x000000ff0300720b */ /* 0x040fe40003f0d000 */
[----:B------:R-:W-:-:S04]  /*11610*/  LOP3.LUT R2, R3, 0x400921fb, RZ, 0x3c, !PT ;  /* 0x400921fb03027812 */ /* 0x000fc800078e3cff */
[----:B------:R-:W-:-:S04]  /*11620*/  LOP3.LUT R7, R2, 0x80000000, RZ, 0xc0, !PT ;  /* 0x8000000002077812 */ /* 0x000fc800078ec0ff */
[----:B------:R-:W-:-:S03]  /*11630*/  LOP3.LUT R9, R7, R9, RZ, 0xfc, !PT ;  /* 0x0000000907097212 */ /* 0x000fc600078efcff */
[----:B------:R-:W-:Y:S05]  /*11640*/  @!P0 BRA `(.L_x_293) ;  /* 0x00000000006c8947 */ /* 0x000fea0003800000 */
[----:B------:R-:W-:Y:S01]  /*11650*/  IADD3 R3, PT, PT, -R4, RZ, RZ ;  /* 0x000000ff04037210 */ /* 0x000fe20007ffe1ff */
[----:B------:R-:W-:Y:S01]  /*11660*/  IMAD.MOV.U32 R2, RZ, RZ, RZ ;  /* 0x000000ffff027224 */ /* 0x000fe200078e00ff */
[----:B------:R-:W-:-:S05]  /*11670*/  DMUL.RP R8, R10, R8 ;  /* 0x000000080a087228 */ /* 0x000fca0000008000 */
[----:B------:R-:W-:-:S05]  /*11680*/  DFMA R2, R12, -R2, R10 ;  /* 0x800000020c02722b */ /* 0x000fca000000000a */
[----:B------:R-:W-:Y:S02]  /*11690*/  LOP3.LUT R7, R9, R7, RZ, 0x3c, !PT ;  /* 0x0000000709077212 */ /* 0x000fe400078e3cff */
[----:B------:R-:W-:-:S04]  /*116a0*/  IADD3 R2, PT, PT, -R4, -0x43300000, RZ ;  /* 0xbcd0000004027810 */ /* 0x000fc80007ffe1ff */
[----:B------:R-:W-:-:S04]  /*116b0*/  FSETP.NEU.AND P0, PT, |R3|, R2, PT ;  /* 0x000000020300720b */ /* 0x000fc80003f0d200 */
[----:B------:R-:W-:Y:S02]  /*116c0*/  FSEL R12, R8, R12, !P0 ;  /* 0x0000000c080c7208 */ /* 0x000fe40004000000 */
[----:B------:R-:W-:Y:S01]  /*116d0*/  FSEL R13, R7, R13, !P0 ;  /* 0x0000000d070d7208 */ /* 0x000fe20004000000 */
[----:B------:R-:W-:Y:S06]  /*116e0*/  BRA `(.L_x_293) ;  /* 0x0000000000447947 */ /* 0x000fec0003800000 */
.L_x_292:
[----:B------:R-:W-:-:S14]  /*116f0*/  DSETP.NAN.AND P0, PT, R8, R8, PT ;  /* 0x000000080800722a */ /* 0x000fdc0003f08000 */
[----:B------:R-:W-:Y:S05]  /*11700*/  @P0 BRA `(.L_x_294) ;  /* 0x0000000000340947 */ /* 0x000fea0003800000 */
[----:B------:R-:W-:Y:S01]  /*11710*/  ISETP.NE.AND P0, PT, R4, R19, PT ;  /* 0x000000130400720c */ /* 0x000fe20003f05270 */
[----:B------:R-:W-:Y:S02]  /*11720*/  IMAD.MOV.U32 R12, RZ, RZ, 0x0 ;  /* 0x00000000ff0c7424 */ /* 0x000fe400078e00ff */
[----:B------:R-:W-:-:S10]  /*11730*/  IMAD.MOV.U32 R13, RZ, RZ, -0x80000 ;  /* 0xfff80000ff0d7424 */ /* 0x000fd400078e00ff */
[----:B------:R-:W-:Y:S05]  /*11740*/  @!P0 BRA `(.L_x_293) ;  /* 0x00000000002c8947 */ /* 0x000fea0003800000 */
[----:B------:R-:W-:Y:S02]  /*11750*/  ISETP.NE.AND P0, PT, R4, 0x7ff00000, PT ;  /* 0x7ff000000400780c */ /* 0x000fe40003f05270 */
[----:B------:R-:W-:Y:S02]  /*11760*/  LOP3.LUT R8, R9, 0x400921fb, RZ, 0x3c, !PT ;  /* 0x400921fb09087812 */ /* 0x000fe400078e3cff */
[----:B------:R-:W-:Y:S02]  /*11770*/  ISETP.EQ.OR P0, PT, R19, RZ, !P0 ;  /* 0x000000ff1300720c */ /* 0x000fe40004702670 */
[----:B------:R-:W-:-:S11]  /*11780*/  LOP3.LUT R13, R8, 0x80000000, RZ, 0xc0, !PT ;  /* 0x80000000080d7812 */ /* 0x000fd600078ec0ff */
[----:B------:R-:W-:Y:S02]  /*11790*/  @P0 LOP3.LUT R2, R13, 0x7ff00000, RZ, 0xfc, !PT ;  /* 0x7ff000000d020812 */ /* 0x000fe400078efcff */
[----:B------:R-:W-:Y:S01]  /*117a0*/  @!P0 MOV R12, RZ ;  /* 0x000000ff000c8202 */ /* 0x000fe20000000f00 */
[----:B------:R-:W-:Y:S02]  /*117b0*/  @P0 IMAD.MOV.U32 R12, RZ, RZ, RZ ;  /* 0x000000ffff0c0224 */ /* 0x000fe400078e00ff */
[----:B------:R-:W-:Y:S01]  /*117c0*/  @P0 IMAD.MOV.U32 R13, RZ, RZ, R2 ;  /* 0x000000ffff0d0224 */ /* 0x000fe200078e0002 */
[----:B------:R-:W-:Y:S06]  /*117d0*/  BRA `(.L_x_293) ;  /* 0x0000000000087947 */ /* 0x000fec0003800000 */
.L_x_294:
[----:B------:R-:W-:Y:S01]  /*117e0*/  LOP3.LUT R13, R9, 0x80000, RZ, 0xfc, !PT ;  /* 0x00080000090d7812 */ /* 0x000fe200078efcff */
[----:B------:R-:W-:-:S07]  /*117f0*/  IMAD.MOV.U32 R12, RZ, RZ, R8 ;  /* 0x000000ffff0c7224 */ /* 0x000fce00078e0008 */
.L_x_293:
[----:B------:R-:W-:Y:S05]  /*11800*/  BSYNC.RECONVERGENT B1 ;  /* 0x0000000000017941 */ /* 0x000fea0003800200 */
.L_x_291:
[----:B------:R-:W-:Y:S01]  /*11810*/  MOV R2, R0 ;  /* 0x0000000000027202 */ /* 0x000fe20000000f00 */
[----:B------:R-:W-:-:S04]  /*11820*/  IMAD.MOV.U32 R3, RZ, RZ, 0x0 ;  /* 0x00000000ff037424 */ /* 0x000fc800078e00ff */
[----:B------:R-:W-:Y:S05]  /*11830*/  RET.REL.NODEC R2 `(_Z3mc2PfS_S_fffffS_S_iffffi) ;  /* 0xfffffee402f07950 */ /* 0x000fea0003c3ffff */
        .weak           $__internal_1_$__cuda_sm20_sqrt_rn_f32_slowpath
        .type           $__internal_1_$__cuda_sm20_sqrt_rn_f32_slowpath,@function
        .size           $__internal_1_$__cuda_sm20_sqrt_rn_f32_slowpath,($__internal_2_$__cuda_sm3x_div_rn_noftz_f32_slowpath - $__internal_1_$__cuda_sm20_sqrt_rn_f32_slowpath)
$__internal_1_$__cuda_sm20_sqrt_rn_f32_slowpath:
[----:B------:R-:W-:-:S13]  /*11840*/  LOP3.LUT P2, RZ, R3, 0x7fffffff, RZ, 0xc0, !PT ;  /* 0x7fffffff03ff7812 */ /* 0x000fda000784c0ff */
[----:B------:R-:W-:Y:S01]  /*11850*/  @!P2 IMAD.MOV.U32 R36, RZ, RZ, R3 ;  /* 0x000000ffff24a224 */ /* 0x000fe200078e0003 */
[----:B------:R-:W-:Y:S06]  /*11860*/  @!P2 BRA `(.L_x_295) ;  /* 0x000000000040a947 */ /* 0x000fec0003800000 */
[----:B------:R-:W-:-:S13]  /*11870*/  FSETP.GEU.FTZ.AND P2, PT, R3, RZ, PT ;  /* 0x000000ff0300720b */ /* 0x000fda0003f5e000 */
[----:B------:R-:W-:Y:S01]  /*11880*/  @!P2 IMAD.MOV.U32 R36, RZ, RZ, 0x7fffffff ;  /* 0x7fffffffff24a424 */ /* 0x000fe200078e00ff */
[----:B------:R-:W-:Y:S06]  /*11890*/  @!P2 BRA `(.L_x_295) ;  /* 0x000000000034a947 */ /* 0x000fec0003800000 */
[----:B------:R-:W-:-:S13]  /*118a0*/  FSETP.GTU.FTZ.AND P2, PT, |R3|, +INF , PT ;  /* 0x7f8000000300780b */ /* 0x000fda0003f5c200 */
[----:B------:R-:W-:Y:S01]  /*118b0*/  @P2 FADD.FTZ R36, R3, 1 ;  /* 0x3f80000003242421 */ /* 0x000fe20000010000 */
[----:B------:R-:W-:Y:S06]  /*118c0*/  @P2 BRA `(.L_x_295) ;  /* 0x0000000000282947 */ /* 0x000fec0003800000 */
[----:B------:R-:W-:-:S13]  /*118d0*/  FSETP.NEU.FTZ.AND P2, PT, |R3|, +INF , PT ;  /* 0x7f8000000300780b */ /* 0x000fda0003f5d200 */
[----:B------:R-:W-:Y:S01]  /*118e0*/  @P2 FFMA R35, R3, 1.84467440737095516160e+19, RZ ;  /* 0x5f80000003232823 */ /* 0x000fe200000000ff */
[----:B------:R-:W-:-:S03]  /*118f0*/  @!P2 MOV R36, R3 ;  /* 0x000000030024a202 */ /* 0x000fc60000000f00 */
[----:B------:R-:W0:Y:S02]  /*11900*/  @P2 MUFU.RSQ R4, R35 ;  /* 0x0000002300042308 */ /* 0x000e240000001400 */
[----:B0-----:R-:W-:Y:S01]  /*11910*/  @P2 FMUL.FTZ R34, R35, R4 ;  /* 0x0000000423222220 */ /* 0x001fe20000410000 */
[----:B------:R-:W-:-:S03]  /*11920*/  @P2 FMUL.FTZ R4, R4, 0.5 ;  /* 0x3f00000004042820 */ /* 0x000fc60000410000 */
[----:B------:R-:W-:-:S04]  /*11930*/  @P2 FADD.FTZ R33, -R34, -RZ ;  /* 0x800000ff22212221 */ /* 0x000fc80000010100 */
[----:B------:R-:W-:-:S04]  /*11940*/  @P2 FFMA R33, R34, R33, R35 ;  /* 0x0000002122212223 */ /* 0x000fc80000000023 */
[----:B------:R-:W-:-:S04]  /*11950*/  @P2 FFMA R4, R33, R4, R34 ;  /* 0x0000000421042223 */ /* 0x000fc80000000022 */
[----:B------:R-:W-:-:S07]  /*11960*/  @P2 FMUL.FTZ R36, R4, 2.3283064365386962891e-10 ;  /* 0x2f80000004242820 */ /* 0x000fce0000410000 */
.L_x_295:
[----:B------:R-:W-:-:S04]  /*11970*/  IMAD.MOV.U32 R3, RZ, RZ, 0x0 ;  /* 0x00000000ff037424 */ /* 0x000fc800078e00ff */
[----:B------:R-:W-:Y:S05]  /*11980*/  RET.REL.NODEC R2 `(_Z3mc2PfS_S_fffffS_S_iffffi) ;  /* 0xfffffee4029c7950 */ /* 0x000fea0003c3ffff */
        .weak           $__internal_2_$__cuda_sm3x_div_rn_noftz_f32_slowpath
        .type           $__internal_2_$__cuda_sm3x_div_rn_noftz_f32_slowpath,@function
        .size           $__internal_2_$__cuda_sm3x_div_rn_noftz_f32_slowpath,(.L_x_310 - $__internal_2_$__cuda_sm3x_div_rn_noftz_f32_slowpath)
$__internal_2_$__cuda_sm3x_div_rn_noftz_f32_slowpath:
[----:B------:R-:W-:Y:S01]  /*11990*/  SHF.R.U32.HI R33, RZ, 0x17, R2 ;  /* 0x00000017ff217819 */ /* 0x000fe20000011602 */
[----:B------:R-:W-:Y:S01]  /*119a0*/  BSSY.RECONVERGENT B6, `(.L_x_296) ;  /* 0x0000062000067945 */ /* 0x000fe20003800200 */
[----:B------:R-:W-:Y:S02]  /*119b0*/  SHF.R.U32.HI R35, RZ, 0x17, R3 ;  /* 0x00000017ff237819 */ /* 0x000fe40000011603 */
[----:B------:R-:W-:Y:S02]  /*119c0*/  LOP3.LUT R33, R33, 0xff, RZ, 0xc0, !PT ;  /* 0x000000ff21217812 */ /* 0x000fe400078ec0ff */
[----:B------:R-:W-:-:S03]  /*119d0*/  LOP3.LUT R35, R35, 0xff, RZ, 0xc0, !PT ;  /* 0x000000ff23237812 */ /* 0x000fc600078ec0ff */
[----:B------:R-:W-:Y:S02]  /*119e0*/  VIADD R36, R33, 0xffffffff ;  /* 0xffffffff21247836 */ /* 0x000fe40000000000 */
[----:B------:R-:W-:-:S03]  /*119f0*/  VIADD R37, R35, 0xffffffff ;  /* 0xffffffff23257836 */ /* 0x000fc60000000000 */
[----:B------:R-:W-:-:S04]  /*11a00*/  ISETP.GT.U32.AND P2, PT, R36, 0xfd, PT ;  /* 0x000000fd2400780c */ /* 0x000fc80003f44070 */
[----:B------:R-:W-:-:S13]  /*11a10*/  ISETP.GT.U32.OR P2, PT, R37, 0xfd, P2 ;  /* 0x000000fd2500780c */ /* 0x000fda0001744470 */
[----:B------:R-:W-:Y:S01]  /*11a20*/  @!P2 MOV R34, RZ ;  /* 0x000000ff0022a202 */ /* 0x000fe20000000f00 */
[----:B------:R-:W-:Y:S06]  /*11a30*/  @!P2 BRA `(.L_x_297) ;  /* 0x00000000005ca947 */ /* 0x000fec0003800000 */
[----:B------:R-:W-:Y:S02]  /*11a40*/  FSETP.GTU.FTZ.AND P2, PT, |R3|, +INF , PT ;  /* 0x7f8000000300780b */ /* 0x000fe40003f5c200 */
[----:B------:R-:W-:-:S04]  /*11a50*/  FSETP.GTU.FTZ.AND P3, PT, |R2|, +INF , PT ;  /* 0x7f8000000200780b */ /* 0x000fc80003f7c200 */
[----:B------:R-:W-:-:S13]  /*11a60*/  PLOP3.LUT P2, PT, P2, P3, PT, 0xf8, 0x8f ;  /* 0x00000000008f781c */ /* 0x000fda0001747f70 */
[----:B------:R-:W-:Y:S05]  /*11a70*/  @P2 BRA `(.L_x_298) ;  /* 0x00000004004c2947 */ /* 0x000fea0003800000 */
[----:B------:R-:W-:-:S13]  /*11a80*/  LOP3.LUT P2, RZ, R2, 0x7fffffff, R3, 0xc8, !PT ;  /* 0x7fffffff02ff7812 */ /* 0x000fda000784c803 */
[----:B------:R-:W-:Y:S05]  /*11a90*/  @!P2 BRA `(.L_x_299) ;  /* 0x00000004003ca947 */ /* 0x000fea0003800000 */
[C---:B------:R-:W-:Y:S02]  /*11aa0*/  FSETP.NEU.FTZ.AND P4, PT, |R3|.reuse, +INF , PT ;  /* 0x7f8000000300780b */ /* 0x040fe40003f9d200 */
[----:B------:R-:W-:Y:S02]  /*11ab0*/  FSETP.NEU.FTZ.AND P3, PT, |R2|, +INF , PT ;  /* 0x7f8000000200780b */ /* 0x000fe40003f7d200 */
[----:B------:R-:W-:-:S11]  /*11ac0*/  FSETP.NEU.FTZ.AND P2, PT, |R3|, +INF , PT ;  /* 0x7f8000000300780b */ /* 0x000fd60003f5d200 */
[----:B------:R-:W-:Y:S05]  /*11ad0*/  @!P3 BRA !P4, `(.L_x_299) ;  /* 0x00000004002cb947 */ /* 0x000fea0006000000 */
[----:B------:R-:W-:-:S04]  /*11ae0*/  LOP3.LUT P4, RZ, R3, 0x7fffffff, RZ, 0xc0, !PT ;  /* 0x7fffffff03ff7812 */ /* 0x000fc8000788c0ff */
[----:B------:R-:W-:-:S13]  /*11af0*/  PLOP3.LUT P4, PT, P3, P4, PT, 0x2f, 0xf2 ;  /* 0x0000000000f2781c */ /* 0x000fda0001f88577 */
[----:B------:R-:W-:Y:S05]  /*11b00*/  @P4 BRA `(.L_x_300) ;  /* 0x0000000400184947 */ /* 0x000fea0003800000 */
[----:B------:R-:W-:-:S04]  /*11b10*/  LOP3.LUT P3, RZ, R2, 0x7fffffff, RZ, 0xc0, !PT ;  /* 0x7fffffff02ff7812 */ /* 0x000fc8000786c0ff */
[----:B------:R-:W-:-:S13]  /*11b20*/  PLOP3.LUT P2, PT, P2, P3, PT, 0x2f, 0xf2 ;  /* 0x0000000000f2781c */ /* 0x000fda0001746577 */
[----:B------:R-:W-:Y:S05]  /*11b30*/  @P2 BRA `(.L_x_301) ;  /* 0x0000000400002947 */ /* 0x000fea0003800000 */
[----:B------:R-:W-:Y:S02]  /*11b40*/  ISETP.GE.AND P2, PT, R37, RZ, PT ;  /* 0x000000ff2500720c */ /* 0x000fe40003f46270 */
[----:B------:R-:W-:-:S11]  /*11b50*/  ISETP.GE.AND P3, PT, R36, RZ, PT ;  /* 0x000000ff2400720c */ /* 0x000fd60003f66270 */
[----:B------:R-:W-:Y:S02]  /*11b60*/  @P2 IMAD.MOV.U32 R34, RZ, RZ, RZ ;  /* 0x000000ffff222224 */ /* 0x000fe400078e00ff */
[----:B------:R-:W-:Y:S01]  /*11b70*/  @!P2 FFMA R3, R3, 1.84467440737095516160e+19, RZ ;  /* 0x5f8000000303a823 */ /* 0x000fe200000000ff */
[----:B------:R-:W-:Y:S02]  /*11b80*/  @!P2 IMAD.MOV.U32 R34, RZ, RZ, -0x40 ;  /* 0xffffffc0ff22a424 */ /* 0x000fe400078e00ff */
[----:B------:R-:W-:Y:S02]  /*11b90*/  @!P3 FFMA R2, R2, 1.84467440737095516160e+19, RZ ;  /* 0x5f8000000202b823 */ /* 0x000fe400000000ff */
[----:B------:R-:W-:-:S07]  /*11ba0*/  @!P3 VIADD R34, R34, 0x40 ;  /* 0x000000402222b836 */ /* 0x000fce0000000000 */
.L_x_297:
[----:B------:R-:W-:Y:S01]  /*11bb0*/  LEA R39, R33, 0xc0800000, 0x17 ;  /* 0xc080000021277811 */ /* 0x000fe200078eb8ff */
[----:B------:R-:W-:Y:S01]  /*11bc0*/  VIADD R38, R35, 0xffffff81 ;  /* 0xffffff8123267836 */ /* 0x000fe20000000000 */
[----:B------:R-:W-:Y:S02]  /*11bd0*/  BSSY.RECONVERGENT B7, `(.L_x_302) ;  /* 0x0000035000077945 */ /* 0x000fe40003800200 */
[----:B------:R-:W-:Y:S01]  /*11be0*/  IADD3 R39, PT, PT, -R39, R2, RZ ;  /* 0x0000000227277210 */ /* 0x000fe20007ffe1ff */
[C---:B------:R-:W-:Y:S01]  /*11bf0*/  IMAD R2, R38.reuse, -0x800000, R3 ;  /* 0xff80000026027824 */ /* 0x040fe200078e0203 */
[----:B------:R-:W-:Y:S02]  /*11c00*/  IADD3 R33, PT, PT, R38, 0x7f, -R33 ;  /* 0x0000007f26217810 */ /* 0x000fe40007ffe821 */
[----:B------:R-:W0:Y:S01]  /*11c10*/  MUFU.RCP R36, R39 ;  /* 0x0000002700247308 */ /* 0x000e220000001000 */
[----:B------:R-:W-:Y:S02]  /*11c20*/  FADD.FTZ R37, -R39, -RZ ;  /* 0x800000ff27257221 */ /* 0x000fe40000010100 */
[----:B------:R-:W-:-:S02]  /*11c30*/  IMAD.IADD R33, R33, 0x1, R34 ;  /* 0x0000000121217824 */ /* 0x000fc400078e0222 */
[----:B0-----:R-:W-:-:S04]  /*11c40*/  FFMA R35, R36, R37, 1 ;  /* 0x3f80000024237423 */ /* 0x001fc80000000025 */
[----:B------:R-:W-:-:S04]  /*11c50*/  FFMA R35, R36, R35, R36 ;  /* 0x0000002324237223 */ /* 0x000fc80000000024 */
[----:B------:R-:W-:-:S04]  /*11c60*/  FFMA R36, R2, R35, RZ ;  /* 0x0000002302247223 */ /* 0x000fc800000000ff */
[----:B------:R-:W-:-:S04]  /*11c70*/  FFMA R3, R37, R36, R2 ;  /* 0x0000002425037223 */ /* 0x000fc80000000002 */
[----:B------:R-:W-:-:S04]  /*11c80*/  FFMA R36, R35, R3, R36 ;  /* 0x0000000323247223 */ /* 0x000fc80000000024 */
[----:B------:R-:W-:-:S04]  /*11c90*/  FFMA R37, R37, R36, R2 ;  /* 0x0000002425257223 */ /* 0x000fc80000000002 */
[----:B------:R-:W-:-:S05]  /*11ca0*/  FFMA R2, R35, R37, R36 ;  /* 0x0000002523027223 */ /* 0x000fca0000000024 */
[----:B------:R-:W-:-:S04]  /*11cb0*/  SHF.R.U32.HI R3, RZ, 0x17, R2 ;  /* 0x00000017ff037819 */ /* 0x000fc80000011602 */
[----:B------:R-:W-:-:S05]  /*11cc0*/  LOP3.LUT R34, R3, 0xff, RZ, 0xc0, !PT ;  /* 0x000000ff03227812 */ /* 0x000fca00078ec0ff */
[----:B------:R-:W-:-:S05]  /*11cd0*/  IMAD.IADD R3, R34, 0x1, R33 ;  /* 0x0000000122037824 */ /* 0x000fca00078e0221 */
[----:B------:R-:W-:-:S04]  /*11ce0*/  IADD3 R34, PT, PT, R3, -0x1, RZ ;  /* 0xffffffff03227810 */ /* 0x000fc80007ffe0ff */
[----:B------:R-:W-:-:S13]  /*11cf0*/  ISETP.GE.U32.AND P2, PT, R34, 0xfe, PT ;  /* 0x000000fe2200780c */ /* 0x000fda0003f46070 */
[----:B------:R-:W-:Y:S05]  /*11d00*/  @!P2 BRA `(.L_x_303) ;  /* 0x000000000080a947 */ /* 0x000fea0003800000 */
[----:B------:R-:W-:-:S13]  /*11d10*/  ISETP.GT.AND P2, PT, R3, 0xfe, PT ;  /* 0x000000fe0300780c */ /* 0x000fda0003f44270 */
[----:B------:R-:W-:Y:S05]  /*11d20*/  @P2 BRA `(.L_x_304) ;  /* 0x00000000006c2947 */ /* 0x000fea0003800000 */
[----:B------:R-:W-:-:S13]  /*11d30*/  ISETP.GE.AND P2, PT, R3, 0x1, PT ;  /* 0x000000010300780c */ /* 0x000fda0003f46270 */
[----:B------:R-:W-:Y:S05]  /*11d40*/  @P2 BRA `(.L_x_305) ;  /* 0x0000000000742947 */ /* 0x000fea0003800000 */
[----:B------:R-:W-:Y:S02]  /*11d50*/  ISETP.GE.AND P2, PT, R3, -0x18, PT ;  /* 0xffffffe80300780c */ /* 0x000fe40003f46270 */
[----:B------:R-:W-:-:S11]  /*11d60*/  LOP3.LUT R2, R2, 0x80000000, RZ, 0xc0, !PT ;  /* 0x8000000002027812 */ /* 0x000fd600078ec0ff */
[----:B------:R-:W-:Y:S05]  /*11d70*/  @!P2 BRA `(.L_x_305) ;  /* 0x000000000068a947 */ /* 0x000fea0003800000 */
[CCC-:B------:R-:W-:Y:S01]  /*11d80*/  FFMA.RZ R33, R35.reuse, R37.reuse, R36.reuse ;  /* 0x0000002523217223 */ /* 0x1c0fe2000000c024 */
[CCC-:B------:R-:W-:Y:S01]  /*11d90*/  FFMA.RP R34, R35.reuse, R37.reuse, R36.reuse ;  /* 0x0000002523227223 */ /* 0x1c0fe20000008024 */
[----:B------:R-:W-:Y:S01]  /*11da0*/  FFMA.RM R37, R35, R37, R36 ;  /* 0x0000002523257223 */ /* 0x000fe20000004024 */
[C---:B------:R-:W-:Y:S01]  /*11db0*/  VIADD R35, R3.reuse, 0x20 ;  /* 0x0000002003237836 */ /* 0x040fe20000000000 */
[----:B------:R-:W-:Y:S02]  /*11dc0*/  ISETP.NE.AND P2, PT, R3, RZ, PT ;  /* 0x000000ff0300720c */ /* 0x000fe40003f45270 */
[----:B------:R-:W-:Y:S02]  /*11dd0*/  LOP3.LUT R33, R33, 0x7fffff, RZ, 0xc0, !PT ;  /* 0x007fffff21217812 */ /* 0x000fe400078ec0ff */
[----:B------:R-:W-:Y:S01]  /*11de0*/  ISETP.NE.AND P3, PT, R3, RZ, PT ;  /* 0x000000ff0300720c */ /* 0x000fe20003f65270 */
[----:B------:R-:W-:Y:S01]  /*11df0*/  IMAD.MOV R3, RZ, RZ, -R3 ;  /* 0x000000ffff037224 */ /* 0x000fe200078e0a03 */
[----:B------:R-:W-:-:S02]  /*11e00*/  LOP3.LUT R36, R33, 0x800000, RZ, 0xfc, !PT ;  /* 0x0080000021247812 */ /* 0x000fc400078efcff */
[----:B------:R-:W-:Y:S02]  /*11e10*/  FSETP.NEU.FTZ.AND P4, PT, R34, R37, PT ;  /* 0x000000252200720b */ /* 0x000fe40003f9d000 */
[----:B------:R-:W-:Y:S02]  /*11e20*/  SHF.L.U32 R35, R36, R35, RZ ;  /* 0x0000002324237219 */ /* 0x000fe400000006ff */
[----:B------:R-:W-:Y:S02]  /*11e30*/  SEL R3, R3, RZ, P2 ;  /* 0x000000ff03037207 */ /* 0x000fe40001000000 */
[----:B------:R-:W-:Y:S02]  /*11e40*/  ISETP.NE.AND P3, PT, R35, RZ, P3 ;  /* 0x000000ff2300720c */ /* 0x000fe40001f65270 */
[----:B------:R-:W-:Y:S02]  /*11e50*/  SHF.R.U32.HI R36, RZ, R3, R36 ;  /* 0x00000003ff247219 */ /* 0x000fe40000011624 */
[----:B------:R-:W-:-:S02]  /*11e60*/  PLOP3.LUT P3, PT, P4, P3, PT, 0xf8, 0x8f ;  /* 0x00000000008f781c */ /* 0x000fc40002767f70 */
[----:B------:R-:W-:Y:S02]  /*11e70*/  SHF.R.U32.HI R33, RZ, 0x1, R36 ;  /* 0x00000001ff217819 */ /* 0x000fe40000011624 */
[----:B------:R-:W-:-:S04]  /*11e80*/  SEL R34, RZ, 0x1, !P3 ;  /* 0x00000001ff227807 */ /* 0x000fc80005800000 */
[----:B------:R-:W-:-:S04]  /*11e90*/  LOP3.LUT R3, R34, 0x1, R33, 0xf8, !PT ;  /* 0x0000000122037812 */ /* 0x000fc800078ef821 */
[----:B------:R-:W-:-:S05]  /*11ea0*/  LOP3.LUT R36, R3, R36, RZ, 0xc0, !PT ;  /* 0x0000002403247212 */ /* 0x000fca00078ec0ff */
[----:B------:R-:W-:-:S05]  /*11eb0*/  IMAD.IADD R33, R33, 0x1, R36 ;  /* 0x0000000121217824 */ /* 0x000fca00078e0224 */
[----:B------:R-:W-:Y:S01]  /*11ec0*/  LOP3.LUT R2, R33, R2, RZ, 0xfc, !PT ;  /* 0x0000000221027212 */ /* 0x000fe200078efcff */
[----:B------:R-:W-:Y:S06]  /*11ed0*/  BRA `(.L_x_305) ;  /* 0x0000000000107947 */ /* 0x000fec0003800000 */
.L_x_304:
[----:B------:R-:W-:-:S04]  /*11ee0*/  LOP3.LUT R2, R2, 0x80000000, RZ, 0xc0, !PT ;  /* 0x8000000002027812 */ /* 0x000fc800078ec0ff */
[----:B------:R-:W-:Y:S01]  /*11ef0*/  LOP3.LUT R2, R2, 0x7f800000, RZ, 0xfc, !PT ;  /* 0x7f80000002027812 */ /* 0x000fe200078efcff */
[----:B------:R-:W-:Y:S06]  /*11f00*/  BRA `(.L_x_305) ;  /* 0x0000000000047947 */ /* 0x000fec0003800000 */
.L_x_303:
[----:B------:R-:W-:-:S07]  /*11f10*/  LEA R2, R33, R2, 0x17 ;  /* 0x0000000221027211 */ /* 0x000fce00078eb8ff */
.L_x_305:
[----:B------:R-:W-:Y:S05]  /*11f20*/  BSYNC.RECONVERGENT B7 ;  /* 0x0000000000077941 */ /* 0x000fea0003800200 */
.L_x_302:
[----:B------:R-:W-:Y:S05]  /*11f30*/  BRA `(.L_x_306) ;  /* 0x0000000000207947 */ /* 0x000fea0003800000 */
.L_x_301:
[----:B------:R-:W-:-:S04]  /*11f40*/  LOP3.LUT R2, R2, 0x80000000, R3, 0x48, !PT ;  /* 0x8000000002027812 */ /* 0x000fc800078e4803 */
[----:B------:R-:W-:Y:S01]  /*11f50*/  LOP3.LUT R2, R2, 0x7f800000, RZ, 0xfc, !PT ;  /* 0x7f80000002027812 */ /* 0x000fe200078efcff */
[----:B------:R-:W-:Y:S06]  /*11f60*/  BRA `(.L_x_306) ;  /* 0x0000000000147947 */ /* 0x000fec0003800000 */
.L_x_300:
[----:B------:R-:W-:Y:S01]  /*11f70*/  LOP3.LUT R2, R2, 0x80000000, R3, 0x48, !PT ;  /* 0x8000000002027812 */ /* 0x000fe200078e4803 */
[----:B------:R-:W-:Y:S06]  /*11f80*/  BRA `(.L_x_306) ;  /* 0x00000000000c7947 */ /* 0x000fec0003800000 */
.L_x_299:
[----:B------:R-:W0:Y:S01]  /*11f90*/  MUFU.RSQ R2, -QNAN ;  /* 0xffc0000000027908 */ /* 0x000e220000001400 */
[----:B------:R-:W-:Y:S05]  /*11fa0*/  BRA `(.L_x_306) ;  /* 0x0000000000047947 */ /* 0x000fea0003800000 */
.L_x_298:
[----:B------:R-:W-:-:S07]  /*11fb0*/  FADD.FTZ R2, R3, R2 ;  /* 0x0000000203027221 */ /* 0x000fce0000010000 */
.L_x_306:
[----:B------:R-:W-:Y:S05]  /*11fc0*/  BSYNC.RECONVERGENT B6 ;  /* 0x0000000000067941 */ /* 0x000fea0003800200 */
.L_x_296:
[----:B------:R-:W-:Y:S02]  /*11fd0*/  IMAD.MOV.U32 R34, RZ, RZ, R4 ;  /* 0x000000ffff227224 */ /* 0x000fe400078e0004 */
[----:B------:R-:W-:-:S04]  /*11fe0*/  IMAD.MOV.U32 R35, RZ, RZ, 0x0 ;  /* 0x00000000ff237424 */ /* 0x000fc800078e00ff */
[----:B0-----:R-:W-:Y:S05]  /*11ff0*/  RET.REL.NODEC R34 `(_Z3mc2PfS_S_fffffS_S_iffffi) ;  /* 0xfffffee022007950 */ /* 0x001fea0003c3ffff */
.L_x_307:
[----:B------:R-:W-:-:S00]  /*12000*/  BRA `(.L_x_307) ;  /* 0xfffffffc00fc7947 */ /* 0x000fc0000383ffff */
[----:B------:R-:W-:-:S00]  /*12010*/  NOP ;  /* 0x0000000000007918 */ /* 0x000fc00000000000 */
        /* <DEDUP_REMOVED lines=14> */
.L_x_310:


//--------------------- .nv.global.init           --------------------------
	.section	.nv.global.init,"aw",@progbits
	.align	4
.nv.global.init:
	.type		__cudart_i2opi_f,@object
	.size		__cudart_i2opi_f,(.L_0 - __cudart_i2opi_f)
__cudart_i2opi_f:
        /*0000*/ 	.byte	0x41, 0x90, 0x43, 0x3c, 0x99, 0x95, 0x62, 0xdb, 0xc0, 0xdd, 0x34, 0xf5, 0xd1, 0x57, 0x27, 0xfc
        /*0010*/ 	.byte	0x29, 0x15, 0x44, 0x4e, 0x6e, 0x83, 0xf9, 0xa2
.L_0:


//--------------------- .nv.shared.reserved.0     --------------------------
	.section	.nv.shared.reserved.0,"aw",@nobits
	.weak		__nv_reservedSMEM_offset_0_alias
	.size		__nv_reservedSMEM_offset_0_alias, 0, 64
	.other		__nv_reservedSMEM_offset_0_alias,@"STO_CUDA_RESERVED_SHARED STV_DEFAULT"
__nv_reservedSMEM_offset_0_alias:
	.zero		0
	.zero		64


//--------------------- .nv.constant0._Z3mc2PfS_S_fffffS_S_iffffi --------------------------
	.section	.nv.constant0._Z3mc2PfS_S_fffffS_S_iffffi,"a",@progbits
	.sectionflags	@""
	.align	4
.nv.constant0._Z3mc2PfS_S_fffffS_S_iffffi:
	.zero		984


//--------------------- SYMBOLS --------------------------

	.type		.nv.reservedSmem.offset0,@object
	.size		.nv.reservedSmem.offset0,0x4
